//
// Generated by NVIDIA NVVM Compiler
//
// Compiler Build ID: CL-36424714
// Cuda compilation tools, release 13.0, V13.0.88
// Based on NVVM 20.0.0
//

.version 9.0
.target sm_100
.address_size 64

	// .globl	_Z14reduce_kernel1PiS_i
// _ZZN3cub18CUB_300001_SM_10006detail6reduce28DeviceReduceSingleTileKernelINS2_10policy_hubIijN4cuda3std3__44plusIiEEE10Policy1000EPiSC_jS9_iiNS7_10__identityEEEvT0_T1_T2_T3_T4_T6_E12temp_storage has been demoted
// _ZZN3cub18CUB_300001_SM_10006detail6reduce18DeviceReduceKernelINS2_10policy_hubIijN4cuda3std3__44plusIiEEE10Policy1000EPijS9_iNS7_10__identityEEEvT0_PT3_T1_NS0_13GridEvenShareISH_EET2_T4_E12temp_storage has been demoted
// _ZZN3cub18CUB_300001_SM_10006detail6reduce28DeviceReduceSingleTileKernelINS2_10policy_hubIijN4cuda3std3__44plusIiEEE10Policy1000EPiSC_iS9_iiNS7_10__identityEEEvT0_T1_T2_T3_T4_T6_E12temp_storage has been demoted
// _ZZN3cub18CUB_300001_SM_10006detail6reduce28DeviceReduceSingleTileKernelINS2_10policy_hubIiyN4cuda3std3__44plusIiEEE10Policy1000EPiSC_yS9_iiNS7_10__identityEEEvT0_T1_T2_T3_T4_T6_E12temp_storage has been demoted
// _ZZN3cub18CUB_300001_SM_10006detail6reduce18DeviceReduceKernelINS2_10policy_hubIiyN4cuda3std3__44plusIiEEE10Policy1000EPiyS9_iNS7_10__identityEEEvT0_PT3_T1_NS0_13GridEvenShareISH_EET2_T4_E12temp_storage has been demoted
// _ZZN3cub18CUB_300001_SM_10006detail6reduce28DeviceReduceSingleTileKernelINS2_10policy_hubIiyN4cuda3std3__44plusIiEEE10Policy1000EPiSC_iS9_iiNS7_10__identityEEEvT0_T1_T2_T3_T4_T6_E12temp_storage has been demoted
.global .align 1 .b8 _ZN34_INTERNAL_0d7f1923_4_k_cu_5563a1064cuda3std3__45__cpo5beginE[1];
.global .align 1 .b8 _ZN34_INTERNAL_0d7f1923_4_k_cu_5563a1064cuda3std3__45__cpo3endE[1];
.global .align 1 .b8 _ZN34_INTERNAL_0d7f1923_4_k_cu_5563a1064cuda3std3__45__cpo6cbeginE[1];
.global .align 1 .b8 _ZN34_INTERNAL_0d7f1923_4_k_cu_5563a1064cuda3std3__45__cpo4cendE[1];
.global .align 1 .b8 _ZN34_INTERNAL_0d7f1923_4_k_cu_5563a1064cuda3std3__45__cpo6rbeginE[1];
.global .align 1 .b8 _ZN34_INTERNAL_0d7f1923_4_k_cu_5563a1064cuda3std3__45__cpo4rendE[1];
.global .align 1 .b8 _ZN34_INTERNAL_0d7f1923_4_k_cu_5563a1064cuda3std3__45__cpo7crbeginE[1];
.global .align 1 .b8 _ZN34_INTERNAL_0d7f1923_4_k_cu_5563a1064cuda3std3__45__cpo5crendE[1];
.global .align 1 .b8 _ZN34_INTERNAL_0d7f1923_4_k_cu_5563a1064cuda3std3__436_GLOBAL__N__0d7f1923_4_k_cu_5563a1066ignoreE[1];
.global .align 1 .b8 _ZN34_INTERNAL_0d7f1923_4_k_cu_5563a1064cuda3std3__419piecewise_constructE[1];
.global .align 1 .b8 _ZN34_INTERNAL_0d7f1923_4_k_cu_5563a1064cuda3std3__48in_placeE[1];
.global .align 1 .b8 _ZN34_INTERNAL_0d7f1923_4_k_cu_5563a1064cuda3std3__420unreachable_sentinelE[1];
.global .align 1 .b8 _ZN34_INTERNAL_0d7f1923_4_k_cu_5563a1064cuda3std3__47nulloptE[1];
.global .align 1 .b8 _ZN34_INTERNAL_0d7f1923_4_k_cu_5563a1064cuda3std3__48unexpectE[1];
.global .align 1 .b8 _ZN34_INTERNAL_0d7f1923_4_k_cu_5563a1064cuda3std6ranges3__45__cpo4swapE[1];
.global .align 1 .b8 _ZN34_INTERNAL_0d7f1923_4_k_cu_5563a1064cuda3std6ranges3__45__cpo9iter_moveE[1];
.global .align 1 .b8 _ZN34_INTERNAL_0d7f1923_4_k_cu_5563a1064cuda3std6ranges3__45__cpo5beginE[1];
.global .align 1 .b8 _ZN34_INTERNAL_0d7f1923_4_k_cu_5563a1064cuda3std6ranges3__45__cpo3endE[1];
.global .align 1 .b8 _ZN34_INTERNAL_0d7f1923_4_k_cu_5563a1064cuda3std6ranges3__45__cpo6cbeginE[1];
.global .align 1 .b8 _ZN34_INTERNAL_0d7f1923_4_k_cu_5563a1064cuda3std6ranges3__45__cpo4cendE[1];
.global .align 1 .b8 _ZN34_INTERNAL_0d7f1923_4_k_cu_5563a1064cuda3std6ranges3__45__cpo7advanceE[1];
.global .align 1 .b8 _ZN34_INTERNAL_0d7f1923_4_k_cu_5563a1064cuda3std6ranges3__45__cpo9iter_swapE[1];
.global .align 1 .b8 _ZN34_INTERNAL_0d7f1923_4_k_cu_5563a1064cuda3std6ranges3__45__cpo4nextE[1];
.global .align 1 .b8 _ZN34_INTERNAL_0d7f1923_4_k_cu_5563a1064cuda3std6ranges3__45__cpo4prevE[1];
.global .align 1 .b8 _ZN34_INTERNAL_0d7f1923_4_k_cu_5563a1064cuda3std6ranges3__45__cpo4dataE[1];
.global .align 1 .b8 _ZN34_INTERNAL_0d7f1923_4_k_cu_5563a1064cuda3std6ranges3__45__cpo5cdataE[1];
.global .align 1 .b8 _ZN34_INTERNAL_0d7f1923_4_k_cu_5563a1064cuda3std6ranges3__45__cpo4sizeE[1];
.global .align 1 .b8 _ZN34_INTERNAL_0d7f1923_4_k_cu_5563a1064cuda3std6ranges3__45__cpo5ssizeE[1];
.global .align 1 .b8 _ZN34_INTERNAL_0d7f1923_4_k_cu_5563a1064cuda3std6ranges3__45__cpo8distanceE[1];
.global .align 1 .b8 _ZN34_INTERNAL_0d7f1923_4_k_cu_5563a1066thrust24THRUST_300001_SM_1000_NS8cuda_cub3parE[1];
.global .align 1 .b8 _ZN34_INTERNAL_0d7f1923_4_k_cu_5563a1066thrust24THRUST_300001_SM_1000_NS8cuda_cub10par_nosyncE[1];
.global .align 1 .b8 _ZN34_INTERNAL_0d7f1923_4_k_cu_5563a1066thrust24THRUST_300001_SM_1000_NS6system6detail10sequential3seqE[1];
.global .align 1 .b8 _ZN34_INTERNAL_0d7f1923_4_k_cu_5563a1066thrust24THRUST_300001_SM_1000_NS6system3cpp3parE[1];
.global .align 1 .b8 _ZN34_INTERNAL_0d7f1923_4_k_cu_5563a1066thrust24THRUST_300001_SM_1000_NS12placeholders2_1E[1];
.global .align 1 .b8 _ZN34_INTERNAL_0d7f1923_4_k_cu_5563a1066thrust24THRUST_300001_SM_1000_NS12placeholders2_2E[1];
.global .align 1 .b8 _ZN34_INTERNAL_0d7f1923_4_k_cu_5563a1066thrust24THRUST_300001_SM_1000_NS12placeholders2_3E[1];
.global .align 1 .b8 _ZN34_INTERNAL_0d7f1923_4_k_cu_5563a1066thrust24THRUST_300001_SM_1000_NS12placeholders2_4E[1];
.global .align 1 .b8 _ZN34_INTERNAL_0d7f1923_4_k_cu_5563a1066thrust24THRUST_300001_SM_1000_NS12placeholders2_5E[1];
.global .align 1 .b8 _ZN34_INTERNAL_0d7f1923_4_k_cu_5563a1066thrust24THRUST_300001_SM_1000_NS12placeholders2_6E[1];
.global .align 1 .b8 _ZN34_INTERNAL_0d7f1923_4_k_cu_5563a1066thrust24THRUST_300001_SM_1000_NS12placeholders2_7E[1];
.global .align 1 .b8 _ZN34_INTERNAL_0d7f1923_4_k_cu_5563a1066thrust24THRUST_300001_SM_1000_NS12placeholders2_8E[1];
.global .align 1 .b8 _ZN34_INTERNAL_0d7f1923_4_k_cu_5563a1066thrust24THRUST_300001_SM_1000_NS12placeholders2_9E[1];
.global .align 1 .b8 _ZN34_INTERNAL_0d7f1923_4_k_cu_5563a1066thrust24THRUST_300001_SM_1000_NS12placeholders3_10E[1];
.global .align 1 .b8 _ZN34_INTERNAL_0d7f1923_4_k_cu_5563a1066thrust24THRUST_300001_SM_1000_NS3seqE[1];
.global .align 1 .b8 _ZN34_INTERNAL_0d7f1923_4_k_cu_5563a1066thrust24THRUST_300001_SM_1000_NS6deviceE[1];
.extern .shared .align 16 .b8 sA[];

.visible .entry _Z14reduce_kernel1PiS_i(
	.param .u64 .ptr .align 1 _Z14reduce_kernel1PiS_i_param_0,
	.param .u64 .ptr .align 1 _Z14reduce_kernel1PiS_i_param_1,
	.param .u32 _Z14reduce_kernel1PiS_i_param_2
)
{
	.reg .pred 	%p<8>;
	.reg .b32 	%r<24>;
	.reg .b64 	%rd<9>;

	ld.param.u64 	%rd1, [_Z14reduce_kernel1PiS_i_param_0];
	ld.param.u64 	%rd2, [_Z14reduce_kernel1PiS_i_param_1];
	ld.param.u32 	%r8, [_Z14reduce_kernel1PiS_i_param_2];
	mov.u32 	%r1, %ntid.x;
	mov.u32 	%r2, %ctaid.x;
	mov.u32 	%r3, %tid.x;
	mad.lo.s32 	%r4, %r1, %r2, %r3;
	setp.ge.s32 	%p1, %r4, %r8;
	@%p1 bra 	$L__BB0_8;
	cvta.to.global.u64 	%rd3, %rd1;
	mul.wide.s32 	%rd4, %r4, 4;
	add.s64 	%rd5, %rd3, %rd4;
	ld.global.u32 	%r9, [%rd5];
	shl.b32 	%r10, %r3, 2;
	mov.u32 	%r11, sA;
	add.s32 	%r5, %r11, %r10;
	st.shared.u32 	[%r5], %r9;
	bar.sync 	0;
	setp.lt.u32 	%p2, %r1, 2;
	@%p2 bra 	$L__BB0_6;
	mov.b32 	%r23, 1;
$L__BB0_3:
	shl.b32 	%r7, %r23, 1;
	add.s32 	%r13, %r7, 1023;
	and.b32  	%r15, %r13, %r3;
	setp.ne.s32 	%p3, %r15, 0;
	add.s32 	%r16, %r23, %r3;
	setp.ge.s32 	%p4, %r16, %r8;
	or.pred  	%p5, %p3, %p4;
	@%p5 bra 	$L__BB0_5;
	shl.b32 	%r17, %r23, 2;
	add.s32 	%r18, %r5, %r17;
	ld.shared.u32 	%r19, [%r18];
	ld.shared.u32 	%r20, [%r5];
	add.s32 	%r21, %r20, %r19;
	st.shared.u32 	[%r5], %r21;
$L__BB0_5:
	bar.sync 	0;
	setp.lt.u32 	%p6, %r7, %r1;
	mov.u32 	%r23, %r7;
	@%p6 bra 	$L__BB0_3;
$L__BB0_6:
	setp.ne.s32 	%p7, %r3, 0;
	@%p7 bra 	$L__BB0_8;
	ld.shared.u32 	%r22, [sA];
	cvta.to.global.u64 	%rd6, %rd2;
	mul.wide.u32 	%rd7, %r2, 4;
	add.s64 	%rd8, %rd6, %rd7;
	st.global.u32 	[%rd8], %r22;
$L__BB0_8:
	ret;

}
	// .globl	_Z14reduce_kernel2PiS_i
.visible .entry _Z14reduce_kernel2PiS_i(
	.param .u64 .ptr .align 1 _Z14reduce_kernel2PiS_i_param_0,
	.param .u64 .ptr .align 1 _Z14reduce_kernel2PiS_i_param_1,
	.param .u32 _Z14reduce_kernel2PiS_i_param_2
)
{
	.reg .pred 	%p<7>;
	.reg .b32 	%r<25>;
	.reg .b64 	%rd<9>;

	ld.param.u64 	%rd1, [_Z14reduce_kernel2PiS_i_param_0];
	ld.param.u64 	%rd2, [_Z14reduce_kernel2PiS_i_param_1];
	ld.param.u32 	%r9, [_Z14reduce_kernel2PiS_i_param_2];
	mov.u32 	%r1, %ntid.x;
	mov.u32 	%r2, %ctaid.x;
	mov.u32 	%r3, %tid.x;
	mad.lo.s32 	%r4, %r1, %r2, %r3;
	setp.ge.s32 	%p1, %r4, %r9;
	@%p1 bra 	$L__BB1_9;
	cvta.to.global.u64 	%rd3, %rd1;
	mul.wide.s32 	%rd4, %r4, 4;
	add.s64 	%rd5, %rd3, %rd4;
	ld.global.u32 	%r10, [%rd5];
	shl.b32 	%r11, %r3, 2;
	mov.u32 	%r12, sA;
	add.s32 	%r13, %r12, %r11;
	st.shared.u32 	[%r13], %r10;
	bar.sync 	0;
	setp.lt.u32 	%p2, %r1, 2;
	@%p2 bra 	$L__BB1_7;
	mov.b32 	%r24, 1;
$L__BB1_3:
	mov.u32 	%r5, %r24;
	shl.b32 	%r24, %r5, 1;
	mul.lo.s32 	%r7, %r24, %r3;
	setp.ge.u32 	%p3, %r7, %r1;
	@%p3 bra 	$L__BB1_6;
	add.s32 	%r8, %r7, %r5;
	setp.ge.u32 	%p4, %r8, %r1;
	@%p4 bra 	$L__BB1_6;
	shl.b32 	%r15, %r8, 2;
	add.s32 	%r17, %r12, %r15;
	ld.shared.u32 	%r18, [%r17];
	shl.b32 	%r19, %r7, 2;
	add.s32 	%r20, %r12, %r19;
	ld.shared.u32 	%r21, [%r20];
	add.s32 	%r22, %r21, %r18;
	st.shared.u32 	[%r20], %r22;
$L__BB1_6:
	bar.sync 	0;
	setp.lt.u32 	%p5, %r24, %r1;
	@%p5 bra 	$L__BB1_3;
$L__BB1_7:
	setp.ne.s32 	%p6, %r3, 0;
	@%p6 bra 	$L__BB1_9;
	ld.shared.u32 	%r23, [sA];
	cvta.to.global.u64 	%rd6, %rd2;
	mul.wide.u32 	%rd7, %r2, 4;
	add.s64 	%rd8, %rd6, %rd7;
	st.global.u32 	[%rd8], %r23;
$L__BB1_9:
	ret;

}
	// .globl	_Z14reduce_kernel3PiS_i
.visible .entry _Z14reduce_kernel3PiS_i(
	.param .u64 .ptr .align 1 _Z14reduce_kernel3PiS_i_param_0,
	.param .u64 .ptr .align 1 _Z14reduce_kernel3PiS_i_param_1,
	.param .u32 _Z14reduce_kernel3PiS_i_param_2
)
{
	.reg .pred 	%p<7>;
	.reg .b32 	%r<20>;
	.reg .b64 	%rd<9>;

	ld.param.u64 	%rd1, [_Z14reduce_kernel3PiS_i_param_0];
	ld.param.u64 	%rd2, [_Z14reduce_kernel3PiS_i_param_1];
	ld.param.u32 	%r8, [_Z14reduce_kernel3PiS_i_param_2];
	mov.u32 	%r1, %ntid.x;
	mov.u32 	%r2, %ctaid.x;
	mov.u32 	%r3, %tid.x;
	mad.lo.s32 	%r4, %r1, %r2, %r3;
	setp.ge.s32 	%p1, %r4, %r8;
	@%p1 bra 	$L__BB2_9;
	cvta.to.global.u64 	%rd3, %rd1;
	mul.wide.s32 	%rd4, %r4, 4;
	add.s64 	%rd5, %rd3, %rd4;
	ld.global.u32 	%r9, [%rd5];
	shl.b32 	%r10, %r3, 2;
	mov.u32 	%r11, sA;
	add.s32 	%r5, %r11, %r10;
	st.shared.u32 	[%r5], %r9;
	bar.sync 	0;
	setp.lt.u32 	%p2, %r1, 2;
	@%p2 bra 	$L__BB2_7;
	mov.u32 	%r19, %r1;
$L__BB2_3:
	mov.u32 	%r6, %r19;
	shr.u32 	%r19, %r6, 1;
	setp.ge.u32 	%p3, %r3, %r19;
	@%p3 bra 	$L__BB2_6;
	add.s32 	%r12, %r19, %r3;
	setp.ge.u32 	%p4, %r12, %r1;
	@%p4 bra 	$L__BB2_6;
	shl.b32 	%r13, %r19, 2;
	add.s32 	%r14, %r5, %r13;
	ld.shared.u32 	%r15, [%r14];
	ld.shared.u32 	%r16, [%r5];
	add.s32 	%r17, %r16, %r15;
	st.shared.u32 	[%r5], %r17;
$L__BB2_6:
	bar.sync 	0;
	setp.gt.u32 	%p5, %r6, 3;
	@%p5 bra 	$L__BB2_3;
$L__BB2_7:
	setp.ne.s32 	%p6, %r3, 0;
	@%p6 bra 	$L__BB2_9;
	ld.shared.u32 	%r18, [sA];
	cvta.to.global.u64 	%rd6, %rd2;
	mul.wide.u32 	%rd7, %r2, 4;
	add.s64 	%rd8, %rd6, %rd7;
	st.global.u32 	[%rd8], %r18;
$L__BB2_9:
	ret;

}
	// .globl	_Z14reduce_kernel4PiS_i
.visible .entry _Z14reduce_kernel4PiS_i(
	.param .u64 .ptr .align 1 _Z14reduce_kernel4PiS_i_param_0,
	.param .u64 .ptr .align 1 _Z14reduce_kernel4PiS_i_param_1,
	.param .u32 _Z14reduce_kernel4PiS_i_param_2
)
{
	.reg .pred 	%p<7>;
	.reg .b32 	%r<28>;
	.reg .b64 	%rd<13>;

	ld.param.u64 	%rd3, [_Z14reduce_kernel4PiS_i_param_0];
	ld.param.u64 	%rd2, [_Z14reduce_kernel4PiS_i_param_1];
	ld.param.u32 	%r12, [_Z14reduce_kernel4PiS_i_param_2];
	cvta.to.global.u64 	%rd1, %rd3;
	mov.u32 	%r1, %ntid.x;
	mov.u32 	%r2, %ctaid.x;
	mul.lo.s32 	%r13, %r2, %r1;
	shl.b32 	%r14, %r13, 1;
	mov.u32 	%r3, %tid.x;
	add.s32 	%r4, %r14, %r3;
	add.s32 	%r5, %r4, %r1;
	setp.ge.u32 	%p1, %r5, %r12;
	@%p1 bra 	$L__BB3_2;
	mul.wide.s32 	%rd6, %r4, 4;
	add.s64 	%rd7, %rd1, %rd6;
	ld.global.u32 	%r15, [%rd7];
	mul.wide.u32 	%rd8, %r5, 4;
	add.s64 	%rd9, %rd1, %rd8;
	ld.global.u32 	%r16, [%rd9];
	add.s32 	%r26, %r16, %r15;
	bra.uni 	$L__BB3_3;
$L__BB3_2:
	mul.wide.s32 	%rd4, %r4, 4;
	add.s64 	%rd5, %rd1, %rd4;
	ld.global.u32 	%r26, [%rd5];
$L__BB3_3:
	shl.b32 	%r17, %r3, 2;
	mov.u32 	%r18, sA;
	add.s32 	%r9, %r18, %r17;
	st.shared.u32 	[%r9], %r26;
	bar.sync 	0;
	setp.lt.u32 	%p2, %r1, 2;
	@%p2 bra 	$L__BB3_9;
	mov.u32 	%r27, %r1;
$L__BB3_5:
	mov.u32 	%r10, %r27;
	shr.u32 	%r27, %r10, 1;
	setp.ge.u32 	%p3, %r3, %r27;
	@%p3 bra 	$L__BB3_8;
	add.s32 	%r19, %r27, %r3;
	setp.ge.u32 	%p4, %r19, %r1;
	@%p4 bra 	$L__BB3_8;
	shl.b32 	%r20, %r27, 2;
	add.s32 	%r21, %r9, %r20;
	ld.shared.u32 	%r22, [%r21];
	ld.shared.u32 	%r23, [%r9];
	add.s32 	%r24, %r23, %r22;
	st.shared.u32 	[%r9], %r24;
$L__BB3_8:
	bar.sync 	0;
	setp.gt.u32 	%p5, %r10, 3;
	@%p5 bra 	$L__BB3_5;
$L__BB3_9:
	setp.ne.s32 	%p6, %r3, 0;
	@%p6 bra 	$L__BB3_11;
	ld.shared.u32 	%r25, [sA];
	cvta.to.global.u64 	%rd10, %rd2;
	mul.wide.u32 	%rd11, %r2, 4;
	add.s64 	%rd12, %rd10, %rd11;
	st.global.u32 	[%rd12], %r25;
$L__BB3_11:
	ret;

}
	// .globl	_Z4copyPiS_i
.visible .entry _Z4copyPiS_i(
	.param .u64 .ptr .align 1 _Z4copyPiS_i_param_0,
	.param .u64 .ptr .align 1 _Z4copyPiS_i_param_1,
	.param .u32 _Z4copyPiS_i_param_2
)
{
	.reg .pred 	%p<2>;
	.reg .b32 	%r<7>;
	.reg .b64 	%rd<8>;

	ld.param.u64 	%rd1, [_Z4copyPiS_i_param_0];
	ld.param.u64 	%rd2, [_Z4copyPiS_i_param_1];
	ld.param.u32 	%r2, [_Z4copyPiS_i_param_2];
	mov.u32 	%r3, %ntid.x;
	mov.u32 	%r4, %ctaid.x;
	mov.u32 	%r5, %tid.x;
	mad.lo.s32 	%r1, %r3, %r4, %r5;
	setp.ge.s32 	%p1, %r1, %r2;
	@%p1 bra 	$L__BB4_2;
	cvta.to.global.u64 	%rd3, %rd1;
	cvta.to.global.u64 	%rd4, %rd2;
	mul.wide.s32 	%rd5, %r1, 4;
	add.s64 	%rd6, %rd3, %rd5;
	ld.global.u32 	%r6, [%rd6];
	add.s64 	%rd7, %rd4, %rd5;
	st.global.u32 	[%rd7], %r6;
$L__BB4_2:
	ret;

}
	// .globl	_ZN3cub18CUB_300001_SM_10006detail11EmptyKernelIvEEvv
.visible .entry _ZN3cub18CUB_300001_SM_10006detail11EmptyKernelIvEEvv()
{


	ret;

}
	// .globl	_ZN3cub18CUB_300001_SM_10006detail6reduce28DeviceReduceSingleTileKernelINS2_10policy_hubIijN4cuda3std3__44plusIiEEE10Policy1000EPiSC_jS9_iiNS7_10__identityEEEvT0_T1_T2_T3_T4_T6_
.visible .entry _ZN3cub18CUB_300001_SM_10006detail6reduce28DeviceReduceSingleTileKernelINS2_10policy_hubIijN4cuda3std3__44plusIiEEE10Policy1000EPiSC_jS9_iiNS7_10__identityEEEvT0_T1_T2_T3_T4_T6_(
	.param .u64 .ptr .align 1 _ZN3cub18CUB_300001_SM_10006detail6reduce28DeviceReduceSingleTileKernelINS2_10policy_hubIijN4cuda3std3__44plusIiEEE10Policy1000EPiSC_jS9_iiNS7_10__identityEEEvT0_T1_T2_T3_T4_T6__param_0,
	.param .u64 .ptr .align 1 _ZN3cub18CUB_300001_SM_10006detail6reduce28DeviceReduceSingleTileKernelINS2_10policy_hubIijN4cuda3std3__44plusIiEEE10Policy1000EPiSC_jS9_iiNS7_10__identityEEEvT0_T1_T2_T3_T4_T6__param_1,
	.param .u32 _ZN3cub18CUB_300001_SM_10006detail6reduce28DeviceReduceSingleTileKernelINS2_10policy_hubIijN4cuda3std3__44plusIiEEE10Policy1000EPiSC_jS9_iiNS7_10__identityEEEvT0_T1_T2_T3_T4_T6__param_2,
	.param .align 1 .b8 _ZN3cub18CUB_300001_SM_10006detail6reduce28DeviceReduceSingleTileKernelINS2_10policy_hubIijN4cuda3std3__44plusIiEEE10Policy1000EPiSC_jS9_iiNS7_10__identityEEEvT0_T1_T2_T3_T4_T6__param_3[1],
	.param .u32 _ZN3cub18CUB_300001_SM_10006detail6reduce28DeviceReduceSingleTileKernelINS2_10policy_hubIijN4cuda3std3__44plusIiEEE10Policy1000EPiSC_jS9_iiNS7_10__identityEEEvT0_T1_T2_T3_T4_T6__param_4,
	.param .align 1 .b8 _ZN3cub18CUB_300001_SM_10006detail6reduce28DeviceReduceSingleTileKernelINS2_10policy_hubIijN4cuda3std3__44plusIiEEE10Policy1000EPiSC_jS9_iiNS7_10__identityEEEvT0_T1_T2_T3_T4_T6__param_5[1]
)
.maxntid 256
.minnctapersm 1
{
	.reg .pred 	%p<97>;
	.reg .b32 	%r<699>;
	.reg .b64 	%rd<122>;
	// demoted variable
	.shared .align 4 .b8 _ZZN3cub18CUB_300001_SM_10006detail6reduce28DeviceReduceSingleTileKernelINS2_10policy_hubIijN4cuda3std3__44plusIiEEE10Policy1000EPiSC_jS9_iiNS7_10__identityEEEvT0_T1_T2_T3_T4_T6_E12temp_storage[44];
	ld.param.u64 	%rd15, [_ZN3cub18CUB_300001_SM_10006detail6reduce28DeviceReduceSingleTileKernelINS2_10policy_hubIijN4cuda3std3__44plusIiEEE10Policy1000EPiSC_jS9_iiNS7_10__identityEEEvT0_T1_T2_T3_T4_T6__param_0];
	ld.param.u64 	%rd16, [_ZN3cub18CUB_300001_SM_10006detail6reduce28DeviceReduceSingleTileKernelINS2_10policy_hubIijN4cuda3std3__44plusIiEEE10Policy1000EPiSC_jS9_iiNS7_10__identityEEEvT0_T1_T2_T3_T4_T6__param_1];
	ld.param.u32 	%r123, [_ZN3cub18CUB_300001_SM_10006detail6reduce28DeviceReduceSingleTileKernelINS2_10policy_hubIijN4cuda3std3__44plusIiEEE10Policy1000EPiSC_jS9_iiNS7_10__identityEEEvT0_T1_T2_T3_T4_T6__param_2];
	ld.param.u32 	%r124, [_ZN3cub18CUB_300001_SM_10006detail6reduce28DeviceReduceSingleTileKernelINS2_10policy_hubIijN4cuda3std3__44plusIiEEE10Policy1000EPiSC_jS9_iiNS7_10__identityEEEvT0_T1_T2_T3_T4_T6__param_4];
	cvta.to.global.u64 	%rd1, %rd16;
	setp.ne.s32 	%p1, %r123, 0;
	@%p1 bra 	$L__BB6_3;
	mov.u32 	%r645, %tid.x;
	setp.ne.s32 	%p96, %r645, 0;
	@%p96 bra 	$L__BB6_76;
	st.global.u32 	[%rd1], %r124;
	bra.uni 	$L__BB6_76;
$L__BB6_3:
	and.b64  	%rd17, %rd15, 15;
	setp.ne.s64 	%p2, %rd17, 0;
	@%p2 bra 	$L__BB6_39;
	setp.gt.u32 	%p49, %r123, 4095;
	@%p49 bra 	$L__BB6_23;
	mov.u32 	%r1, %tid.x;
	setp.ge.u32 	%p66, %r1, %r123;
	mov.b32 	%r656, 0;
	mov.u32 	%r651, %r1;
	@%p66 bra 	$L__BB6_7;
	mul.wide.u32 	%rd110, %r1, 4;
	add.s64 	%rd109, %rd15, %rd110;
	// begin inline asm
	ld.global.nc.u32 %r656, [%rd109];
	// end inline asm
	add.s32 	%r651, %r1, 256;
$L__BB6_7:
	setp.ge.u32 	%p67, %r651, %r123;
	@%p67 bra 	$L__BB6_14;
	not.b32 	%r519, %r651;
	add.s32 	%r6, %r123, %r519;
	and.b32  	%r520, %r6, 768;
	setp.eq.s32 	%p68, %r520, 768;
	@%p68 bra 	$L__BB6_11;
	mul.wide.u32 	%rd111, %r651, 4;
	add.s64 	%rd118, %rd15, %rd111;
	shr.u32 	%r521, %r6, 8;
	add.s32 	%r522, %r521, 1;
	and.b32  	%r523, %r522, 3;
	neg.s32 	%r648, %r523;
$L__BB6_10:
	.pragma "nounroll";
	// begin inline asm
	ld.global.nc.u32 %r524, [%rd118];
	// end inline asm
	add.s32 	%r656, %r524, %r656;
	add.s32 	%r651, %r651, 256;
	add.s64 	%rd118, %rd118, 1024;
	add.s32 	%r648, %r648, 1;
	setp.ne.s32 	%p69, %r648, 0;
	@%p69 bra 	$L__BB6_10;
$L__BB6_11:
	setp.lt.u32 	%p70, %r6, 768;
	@%p70 bra 	$L__BB6_14;
	mul.wide.u32 	%rd113, %r651, 4;
	add.s64 	%rd119, %rd15, %rd113;
$L__BB6_13:
	// begin inline asm
	ld.global.nc.u32 %r525, [%rd119];
	// end inline asm
	add.s32 	%r529, %r525, %r656;
	add.s64 	%rd115, %rd119, 1024;
	// begin inline asm
	ld.global.nc.u32 %r526, [%rd115];
	// end inline asm
	add.s32 	%r530, %r526, %r529;
	add.s64 	%rd116, %rd119, 2048;
	// begin inline asm
	ld.global.nc.u32 %r527, [%rd116];
	// end inline asm
	add.s32 	%r531, %r527, %r530;
	add.s64 	%rd117, %rd119, 3072;
	// begin inline asm
	ld.global.nc.u32 %r528, [%rd117];
	// end inline asm
	add.s32 	%r656, %r528, %r531;
	add.s32 	%r651, %r651, 1024;
	add.s64 	%rd119, %rd119, 4096;
	setp.lt.s32 	%p71, %r651, %r123;
	@%p71 bra 	$L__BB6_13;
$L__BB6_14:
	setp.lt.u32 	%p72, %r123, 256;
	@%p72 bra 	$L__BB6_19;
	// begin inline asm
	mov.u32 %r595, %laneid;
	// end inline asm
	mov.b32 	%r598, 1;
	mov.b32 	%r619, 31;
	mov.b32 	%r620, -1;
	// begin inline asm
	shfl.sync.down.b32 %r596, %r656, %r598, %r619, %r620;
	// end inline asm
	setp.gt.s32 	%p88, %r595, 30;
	selp.b32 	%r621, 0, %r596, %p88;
	add.s32 	%r602, %r621, %r656;
	mov.b32 	%r603, 2;
	// begin inline asm
	shfl.sync.down.b32 %r601, %r602, %r603, %r619, %r620;
	// end inline asm
	setp.gt.s32 	%p89, %r595, 29;
	selp.b32 	%r622, 0, %r601, %p89;
	add.s32 	%r607, %r602, %r622;
	mov.b32 	%r608, 4;
	// begin inline asm
	shfl.sync.down.b32 %r606, %r607, %r608, %r619, %r620;
	// end inline asm
	setp.gt.s32 	%p90, %r595, 27;
	selp.b32 	%r623, 0, %r606, %p90;
	add.s32 	%r612, %r607, %r623;
	mov.b32 	%r613, 8;
	// begin inline asm
	shfl.sync.down.b32 %r611, %r612, %r613, %r619, %r620;
	// end inline asm
	setp.gt.s32 	%p91, %r595, 23;
	selp.b32 	%r624, 0, %r611, %p91;
	add.s32 	%r617, %r612, %r624;
	mov.b32 	%r618, 16;
	// begin inline asm
	shfl.sync.down.b32 %r616, %r617, %r618, %r619, %r620;
	// end inline asm
	setp.gt.s32 	%p92, %r595, 15;
	selp.b32 	%r625, 0, %r616, %p92;
	add.s32 	%r698, %r617, %r625;
	setp.ne.s32 	%p93, %r595, 0;
	@%p93 bra 	$L__BB6_17;
	shr.u32 	%r626, %r1, 3;
	and.b32  	%r627, %r626, 124;
	mov.u32 	%r628, _ZZN3cub18CUB_300001_SM_10006detail6reduce28DeviceReduceSingleTileKernelINS2_10policy_hubIijN4cuda3std3__44plusIiEEE10Policy1000EPiSC_jS9_iiNS7_10__identityEEEvT0_T1_T2_T3_T4_T6_E12temp_storage;
	add.s32 	%r629, %r628, %r627;
	st.shared.u32 	[%r629+8], %r698;
$L__BB6_17:
	bar.sync 	0;
	setp.ne.s32 	%p94, %r1, 0;
	@%p94 bra 	$L__BB6_74;
	ld.shared.u32 	%r630, [_ZZN3cub18CUB_300001_SM_10006detail6reduce28DeviceReduceSingleTileKernelINS2_10policy_hubIijN4cuda3std3__44plusIiEEE10Policy1000EPiSC_jS9_iiNS7_10__identityEEEvT0_T1_T2_T3_T4_T6_E12temp_storage+12];
	add.s32 	%r631, %r630, %r698;
	ld.shared.u32 	%r632, [_ZZN3cub18CUB_300001_SM_10006detail6reduce28DeviceReduceSingleTileKernelINS2_10policy_hubIijN4cuda3std3__44plusIiEEE10Policy1000EPiSC_jS9_iiNS7_10__identityEEEvT0_T1_T2_T3_T4_T6_E12temp_storage+16];
	add.s32 	%r633, %r631, %r632;
	ld.shared.u32 	%r634, [_ZZN3cub18CUB_300001_SM_10006detail6reduce28DeviceReduceSingleTileKernelINS2_10policy_hubIijN4cuda3std3__44plusIiEEE10Policy1000EPiSC_jS9_iiNS7_10__identityEEEvT0_T1_T2_T3_T4_T6_E12temp_storage+20];
	add.s32 	%r635, %r633, %r634;
	ld.shared.u32 	%r636, [_ZZN3cub18CUB_300001_SM_10006detail6reduce28DeviceReduceSingleTileKernelINS2_10policy_hubIijN4cuda3std3__44plusIiEEE10Policy1000EPiSC_jS9_iiNS7_10__identityEEEvT0_T1_T2_T3_T4_T6_E12temp_storage+24];
	add.s32 	%r637, %r635, %r636;
	ld.shared.u32 	%r638, [_ZZN3cub18CUB_300001_SM_10006detail6reduce28DeviceReduceSingleTileKernelINS2_10policy_hubIijN4cuda3std3__44plusIiEEE10Policy1000EPiSC_jS9_iiNS7_10__identityEEEvT0_T1_T2_T3_T4_T6_E12temp_storage+28];
	add.s32 	%r639, %r637, %r638;
	ld.shared.u32 	%r640, [_ZZN3cub18CUB_300001_SM_10006detail6reduce28DeviceReduceSingleTileKernelINS2_10policy_hubIijN4cuda3std3__44plusIiEEE10Policy1000EPiSC_jS9_iiNS7_10__identityEEEvT0_T1_T2_T3_T4_T6_E12temp_storage+32];
	add.s32 	%r641, %r639, %r640;
	ld.shared.u32 	%r642, [_ZZN3cub18CUB_300001_SM_10006detail6reduce28DeviceReduceSingleTileKernelINS2_10policy_hubIijN4cuda3std3__44plusIiEEE10Policy1000EPiSC_jS9_iiNS7_10__identityEEEvT0_T1_T2_T3_T4_T6_E12temp_storage+36];
	add.s32 	%r698, %r641, %r642;
	bra.uni 	$L__BB6_74;
$L__BB6_19:
	// begin inline asm
	mov.u32 %r532, %laneid;
	// end inline asm
	and.b32  	%r558, %r1, 992;
	add.s32 	%r559, %r558, 32;
	setp.gt.u32 	%p73, %r559, %r123;
	not.b32 	%r560, %r558;
	add.s32 	%r561, %r123, %r560;
	selp.b32 	%r556, %r561, 31, %p73;
	mov.b32 	%r535, 1;
	mov.b32 	%r557, -1;
	// begin inline asm
	shfl.sync.down.b32 %r533, %r656, %r535, %r556, %r557;
	// end inline asm
	setp.lt.s32 	%p74, %r532, %r556;
	selp.b32 	%r562, %r533, 0, %p74;
	add.s32 	%r539, %r562, %r656;
	mov.b32 	%r540, 2;
	// begin inline asm
	shfl.sync.down.b32 %r538, %r539, %r540, %r556, %r557;
	// end inline asm
	add.s32 	%r563, %r532, 2;
	setp.gt.s32 	%p75, %r563, %r556;
	selp.b32 	%r564, 0, %r538, %p75;
	add.s32 	%r544, %r539, %r564;
	mov.b32 	%r545, 4;
	// begin inline asm
	shfl.sync.down.b32 %r543, %r544, %r545, %r556, %r557;
	// end inline asm
	add.s32 	%r565, %r532, 4;
	setp.gt.s32 	%p76, %r565, %r556;
	selp.b32 	%r566, 0, %r543, %p76;
	add.s32 	%r549, %r544, %r566;
	mov.b32 	%r550, 8;
	// begin inline asm
	shfl.sync.down.b32 %r548, %r549, %r550, %r556, %r557;
	// end inline asm
	add.s32 	%r567, %r532, 8;
	setp.gt.s32 	%p77, %r567, %r556;
	selp.b32 	%r568, 0, %r548, %p77;
	add.s32 	%r554, %r549, %r568;
	mov.b32 	%r555, 16;
	// begin inline asm
	shfl.sync.down.b32 %r553, %r554, %r555, %r556, %r557;
	// end inline asm
	add.s32 	%r569, %r532, 16;
	setp.gt.s32 	%p78, %r569, %r556;
	selp.b32 	%r570, 0, %r553, %p78;
	add.s32 	%r698, %r554, %r570;
	setp.ne.s32 	%p79, %r532, 0;
	@%p79 bra 	$L__BB6_21;
	shr.u32 	%r571, %r1, 3;
	and.b32  	%r572, %r571, 124;
	mov.u32 	%r573, _ZZN3cub18CUB_300001_SM_10006detail6reduce28DeviceReduceSingleTileKernelINS2_10policy_hubIijN4cuda3std3__44plusIiEEE10Policy1000EPiSC_jS9_iiNS7_10__identityEEEvT0_T1_T2_T3_T4_T6_E12temp_storage;
	add.s32 	%r574, %r573, %r572;
	st.shared.u32 	[%r574+8], %r698;
$L__BB6_21:
	bar.sync 	0;
	setp.ne.s32 	%p80, %r1, 0;
	@%p80 bra 	$L__BB6_74;
	setp.gt.u32 	%p81, %r123, 32;
	ld.shared.u32 	%r575, [_ZZN3cub18CUB_300001_SM_10006detail6reduce28DeviceReduceSingleTileKernelINS2_10policy_hubIijN4cuda3std3__44plusIiEEE10Policy1000EPiSC_jS9_iiNS7_10__identityEEEvT0_T1_T2_T3_T4_T6_E12temp_storage+12];
	selp.b32 	%r576, %r575, 0, %p81;
	add.s32 	%r577, %r576, %r698;
	setp.gt.u32 	%p82, %r123, 64;
	ld.shared.u32 	%r578, [_ZZN3cub18CUB_300001_SM_10006detail6reduce28DeviceReduceSingleTileKernelINS2_10policy_hubIijN4cuda3std3__44plusIiEEE10Policy1000EPiSC_jS9_iiNS7_10__identityEEEvT0_T1_T2_T3_T4_T6_E12temp_storage+16];
	selp.b32 	%r579, %r578, 0, %p82;
	add.s32 	%r580, %r577, %r579;
	setp.gt.u32 	%p83, %r123, 96;
	ld.shared.u32 	%r581, [_ZZN3cub18CUB_300001_SM_10006detail6reduce28DeviceReduceSingleTileKernelINS2_10policy_hubIijN4cuda3std3__44plusIiEEE10Policy1000EPiSC_jS9_iiNS7_10__identityEEEvT0_T1_T2_T3_T4_T6_E12temp_storage+20];
	selp.b32 	%r582, %r581, 0, %p83;
	add.s32 	%r583, %r580, %r582;
	setp.gt.u32 	%p84, %r123, 128;
	ld.shared.u32 	%r584, [_ZZN3cub18CUB_300001_SM_10006detail6reduce28DeviceReduceSingleTileKernelINS2_10policy_hubIijN4cuda3std3__44plusIiEEE10Policy1000EPiSC_jS9_iiNS7_10__identityEEEvT0_T1_T2_T3_T4_T6_E12temp_storage+24];
	selp.b32 	%r585, %r584, 0, %p84;
	add.s32 	%r586, %r583, %r585;
	setp.gt.u32 	%p85, %r123, 160;
	ld.shared.u32 	%r587, [_ZZN3cub18CUB_300001_SM_10006detail6reduce28DeviceReduceSingleTileKernelINS2_10policy_hubIijN4cuda3std3__44plusIiEEE10Policy1000EPiSC_jS9_iiNS7_10__identityEEEvT0_T1_T2_T3_T4_T6_E12temp_storage+28];
	selp.b32 	%r588, %r587, 0, %p85;
	add.s32 	%r589, %r586, %r588;
	setp.gt.u32 	%p86, %r123, 192;
	ld.shared.u32 	%r590, [_ZZN3cub18CUB_300001_SM_10006detail6reduce28DeviceReduceSingleTileKernelINS2_10policy_hubIijN4cuda3std3__44plusIiEEE10Policy1000EPiSC_jS9_iiNS7_10__identityEEEvT0_T1_T2_T3_T4_T6_E12temp_storage+32];
	selp.b32 	%r591, %r590, 0, %p86;
	add.s32 	%r592, %r589, %r591;
	setp.gt.u32 	%p87, %r123, 224;
	ld.shared.u32 	%r593, [_ZZN3cub18CUB_300001_SM_10006detail6reduce28DeviceReduceSingleTileKernelINS2_10policy_hubIijN4cuda3std3__44plusIiEEE10Policy1000EPiSC_jS9_iiNS7_10__identityEEEvT0_T1_T2_T3_T4_T6_E12temp_storage+36];
	selp.b32 	%r594, %r593, 0, %p87;
	add.s32 	%r698, %r592, %r594;
	bra.uni 	$L__BB6_74;
$L__BB6_23:
	mov.u32 	%r26, %tid.x;
	shl.b32 	%r27, %r26, 2;
	mul.wide.u32 	%rd85, %r27, 4;
	add.s64 	%rd75, %rd15, %rd85;
	// begin inline asm
	ld.global.nc.v2.u64 {%rd73, %rd74}, [%rd75];
	// end inline asm
	mov.b64 	{%r385, %r386}, %rd74;
	mov.b64 	{%r387, %r388}, %rd73;
	add.s64 	%rd78, %rd75, 4096;
	// begin inline asm
	ld.global.nc.v2.u64 {%rd76, %rd77}, [%rd78];
	// end inline asm
	mov.b64 	{%r389, %r390}, %rd77;
	mov.b64 	{%r391, %r392}, %rd76;
	add.s64 	%rd81, %rd75, 8192;
	// begin inline asm
	ld.global.nc.v2.u64 {%rd79, %rd80}, [%rd81];
	// end inline asm
	mov.b64 	{%r393, %r394}, %rd80;
	mov.b64 	{%r395, %r396}, %rd79;
	add.s64 	%rd84, %rd75, 12288;
	// begin inline asm
	ld.global.nc.v2.u64 {%rd82, %rd83}, [%rd84];
	// end inline asm
	mov.b64 	{%r397, %r398}, %rd83;
	mov.b64 	{%r399, %r400}, %rd82;
	add.s32 	%r401, %r388, %r387;
	add.s32 	%r402, %r385, %r401;
	add.s32 	%r403, %r386, %r402;
	add.s32 	%r404, %r391, %r403;
	add.s32 	%r405, %r392, %r404;
	add.s32 	%r406, %r389, %r405;
	add.s32 	%r407, %r390, %r406;
	add.s32 	%r408, %r395, %r407;
	add.s32 	%r409, %r396, %r408;
	add.s32 	%r410, %r393, %r409;
	add.s32 	%r411, %r394, %r410;
	add.s32 	%r412, %r399, %r411;
	add.s32 	%r413, %r400, %r412;
	add.s32 	%r414, %r397, %r413;
	add.s32 	%r671, %r398, %r414;
	add.s32 	%r29, %r123, -4096;
	setp.lt.u32 	%p50, %r29, 4096;
	mov.b32 	%r660, 4096;
	@%p50 bra 	$L__BB6_27;
	mov.b32 	%r660, 4096;
$L__BB6_25:
	add.s32 	%r416, %r660, %r27;
	mul.wide.u32 	%rd98, %r416, 4;
	add.s64 	%rd88, %rd15, %rd98;
	// begin inline asm
	ld.global.nc.v2.u64 {%rd86, %rd87}, [%rd88];
	// end inline asm
	mov.b64 	{%r417, %r418}, %rd87;
	mov.b64 	{%r419, %r420}, %rd86;
	add.s64 	%rd91, %rd88, 4096;
	// begin inline asm
	ld.global.nc.v2.u64 {%rd89, %rd90}, [%rd91];
	// end inline asm
	mov.b64 	{%r421, %r422}, %rd90;
	mov.b64 	{%r423, %r424}, %rd89;
	add.s64 	%rd94, %rd88, 8192;
	// begin inline asm
	ld.global.nc.v2.u64 {%rd92, %rd93}, [%rd94];
	// end inline asm
	mov.b64 	{%r425, %r426}, %rd93;
	mov.b64 	{%r427, %r428}, %rd92;
	add.s64 	%rd97, %rd88, 12288;
	// begin inline asm
	ld.global.nc.v2.u64 {%rd95, %rd96}, [%rd97];
	// end inline asm
	mov.b64 	{%r429, %r430}, %rd96;
	mov.b64 	{%r431, %r432}, %rd95;
	add.s32 	%r433, %r419, %r671;
	add.s32 	%r434, %r420, %r433;
	add.s32 	%r435, %r417, %r434;
	add.s32 	%r436, %r418, %r435;
	add.s32 	%r437, %r423, %r436;
	add.s32 	%r438, %r424, %r437;
	add.s32 	%r439, %r421, %r438;
	add.s32 	%r440, %r422, %r439;
	add.s32 	%r441, %r427, %r440;
	add.s32 	%r442, %r428, %r441;
	add.s32 	%r443, %r425, %r442;
	add.s32 	%r444, %r426, %r443;
	add.s32 	%r445, %r431, %r444;
	add.s32 	%r446, %r432, %r445;
	add.s32 	%r447, %r429, %r446;
	add.s32 	%r671, %r430, %r447;
	sub.s32 	%r448, %r123, %r660;
	setp.lt.u32 	%p51, %r448, 4096;
	@%p51 bra 	$L__BB6_35;
	add.s32 	%r660, %r660, 4096;
	setp.le.u32 	%p52, %r660, %r29;
	@%p52 bra 	$L__BB6_25;
$L__BB6_27:
	setp.le.u32 	%p53, %r123, %r660;
	@%p53 bra 	$L__BB6_35;
	sub.s32 	%r36, %r123, %r660;
	setp.ge.s32 	%p54, %r26, %r36;
	@%p54 bra 	$L__BB6_35;
	not.b32 	%r450, %r26;
	add.s32 	%r451, %r123, %r450;
	sub.s32 	%r37, %r451, %r660;
	and.b32  	%r452, %r37, 768;
	setp.eq.s32 	%p55, %r452, 768;
	mov.u32 	%r665, %r26;
	@%p55 bra 	$L__BB6_32;
	add.s32 	%r662, %r26, %r660;
	shr.u32 	%r453, %r37, 8;
	add.s32 	%r454, %r453, 1;
	and.b32  	%r455, %r454, 3;
	neg.s32 	%r661, %r455;
	mov.u32 	%r665, %r26;
$L__BB6_31:
	.pragma "nounroll";
	mul.wide.u32 	%rd100, %r662, 4;
	add.s64 	%rd99, %rd15, %rd100;
	// begin inline asm
	ld.global.nc.u32 %r456, [%rd99];
	// end inline asm
	add.s32 	%r671, %r456, %r671;
	add.s32 	%r665, %r665, 256;
	add.s32 	%r662, %r662, 256;
	add.s32 	%r661, %r661, 1;
	setp.ne.s32 	%p56, %r661, 0;
	@%p56 bra 	$L__BB6_31;
$L__BB6_32:
	setp.lt.u32 	%p57, %r37, 768;
	@%p57 bra 	$L__BB6_35;
	add.s32 	%r669, %r665, 512;
	add.s32 	%r668, %r665, %r660;
$L__BB6_34:
	mul.wide.u32 	%rd105, %r668, 4;
	add.s64 	%rd101, %rd15, %rd105;
	// begin inline asm
	ld.global.nc.u32 %r457, [%rd101];
	// end inline asm
	add.s32 	%r461, %r457, %r671;
	add.s32 	%r462, %r668, 256;
	mul.wide.u32 	%rd106, %r462, 4;
	add.s64 	%rd102, %rd15, %rd106;
	// begin inline asm
	ld.global.nc.u32 %r458, [%rd102];
	// end inline asm
	add.s32 	%r463, %r458, %r461;
	add.s32 	%r464, %r668, 512;
	mul.wide.u32 	%rd107, %r464, 4;
	add.s64 	%rd103, %rd15, %rd107;
	// begin inline asm
	ld.global.nc.u32 %r459, [%rd103];
	// end inline asm
	add.s32 	%r465, %r459, %r463;
	add.s32 	%r466, %r668, 768;
	mul.wide.u32 	%rd108, %r466, 4;
	add.s64 	%rd104, %rd15, %rd108;
	// begin inline asm
	ld.global.nc.u32 %r460, [%rd104];
	// end inline asm
	add.s32 	%r671, %r460, %r465;
	add.s32 	%r57, %r669, 1024;
	add.s32 	%r467, %r669, 512;
	add.s32 	%r668, %r668, 1024;
	setp.lt.s32 	%p58, %r467, %r36;
	mov.u32 	%r669, %r57;
	@%p58 bra 	$L__BB6_34;
$L__BB6_35:
	// begin inline asm
	mov.u32 %r468, %laneid;
	// end inline asm
	mov.b32 	%r471, 1;
	mov.b32 	%r492, 31;
	mov.b32 	%r493, -1;
	// begin inline asm
	shfl.sync.down.b32 %r469, %r671, %r471, %r492, %r493;
	// end inline asm
	setp.gt.s32 	%p59, %r468, 30;
	selp.b32 	%r494, 0, %r469, %p59;
	add.s32 	%r475, %r494, %r671;
	mov.b32 	%r476, 2;
	// begin inline asm
	shfl.sync.down.b32 %r474, %r475, %r476, %r492, %r493;
	// end inline asm
	setp.gt.s32 	%p60, %r468, 29;
	selp.b32 	%r495, 0, %r474, %p60;
	add.s32 	%r480, %r475, %r495;
	mov.b32 	%r481, 4;
	// begin inline asm
	shfl.sync.down.b32 %r479, %r480, %r481, %r492, %r493;
	// end inline asm
	setp.gt.s32 	%p61, %r468, 27;
	selp.b32 	%r496, 0, %r479, %p61;
	add.s32 	%r485, %r480, %r496;
	mov.b32 	%r486, 8;
	// begin inline asm
	shfl.sync.down.b32 %r484, %r485, %r486, %r492, %r493;
	// end inline asm
	setp.gt.s32 	%p62, %r468, 23;
	selp.b32 	%r497, 0, %r484, %p62;
	add.s32 	%r490, %r485, %r497;
	mov.b32 	%r491, 16;
	// begin inline asm
	shfl.sync.down.b32 %r489, %r490, %r491, %r492, %r493;
	// end inline asm
	setp.gt.s32 	%p63, %r468, 15;
	selp.b32 	%r498, 0, %r489, %p63;
	add.s32 	%r698, %r490, %r498;
	setp.ne.s32 	%p64, %r468, 0;
	@%p64 bra 	$L__BB6_37;
	shr.u32 	%r499, %r26, 3;
	and.b32  	%r500, %r499, 124;
	mov.u32 	%r501, _ZZN3cub18CUB_300001_SM_10006detail6reduce28DeviceReduceSingleTileKernelINS2_10policy_hubIijN4cuda3std3__44plusIiEEE10Policy1000EPiSC_jS9_iiNS7_10__identityEEEvT0_T1_T2_T3_T4_T6_E12temp_storage;
	add.s32 	%r502, %r501, %r500;
	st.shared.u32 	[%r502+8], %r698;
$L__BB6_37:
	bar.sync 	0;
	setp.ne.s32 	%p65, %r26, 0;
	@%p65 bra 	$L__BB6_74;
	ld.shared.u32 	%r503, [_ZZN3cub18CUB_300001_SM_10006detail6reduce28DeviceReduceSingleTileKernelINS2_10policy_hubIijN4cuda3std3__44plusIiEEE10Policy1000EPiSC_jS9_iiNS7_10__identityEEEvT0_T1_T2_T3_T4_T6_E12temp_storage+12];
	add.s32 	%r504, %r503, %r698;
	ld.shared.u32 	%r505, [_ZZN3cub18CUB_300001_SM_10006detail6reduce28DeviceReduceSingleTileKernelINS2_10policy_hubIijN4cuda3std3__44plusIiEEE10Policy1000EPiSC_jS9_iiNS7_10__identityEEEvT0_T1_T2_T3_T4_T6_E12temp_storage+16];
	add.s32 	%r506, %r504, %r505;
	ld.shared.u32 	%r507, [_ZZN3cub18CUB_300001_SM_10006detail6reduce28DeviceReduceSingleTileKernelINS2_10policy_hubIijN4cuda3std3__44plusIiEEE10Policy1000EPiSC_jS9_iiNS7_10__identityEEEvT0_T1_T2_T3_T4_T6_E12temp_storage+20];
	add.s32 	%r508, %r506, %r507;
	ld.shared.u32 	%r509, [_ZZN3cub18CUB_300001_SM_10006detail6reduce28DeviceReduceSingleTileKernelINS2_10policy_hubIijN4cuda3std3__44plusIiEEE10Policy1000EPiSC_jS9_iiNS7_10__identityEEEvT0_T1_T2_T3_T4_T6_E12temp_storage+24];
	add.s32 	%r510, %r508, %r509;
	ld.shared.u32 	%r511, [_ZZN3cub18CUB_300001_SM_10006detail6reduce28DeviceReduceSingleTileKernelINS2_10policy_hubIijN4cuda3std3__44plusIiEEE10Policy1000EPiSC_jS9_iiNS7_10__identityEEEvT0_T1_T2_T3_T4_T6_E12temp_storage+28];
	add.s32 	%r512, %r510, %r511;
	ld.shared.u32 	%r513, [_ZZN3cub18CUB_300001_SM_10006detail6reduce28DeviceReduceSingleTileKernelINS2_10policy_hubIijN4cuda3std3__44plusIiEEE10Policy1000EPiSC_jS9_iiNS7_10__identityEEEvT0_T1_T2_T3_T4_T6_E12temp_storage+32];
	add.s32 	%r514, %r512, %r513;
	ld.shared.u32 	%r515, [_ZZN3cub18CUB_300001_SM_10006detail6reduce28DeviceReduceSingleTileKernelINS2_10policy_hubIijN4cuda3std3__44plusIiEEE10Policy1000EPiSC_jS9_iiNS7_10__identityEEEvT0_T1_T2_T3_T4_T6_E12temp_storage+36];
	add.s32 	%r698, %r514, %r515;
	bra.uni 	$L__BB6_74;
$L__BB6_39:
	setp.gt.u32 	%p3, %r123, 4095;
	@%p3 bra 	$L__BB6_58;
	mov.u32 	%r62, %tid.x;
	setp.ge.u32 	%p20, %r62, %r123;
	mov.b32 	%r682, 0;
	mov.u32 	%r677, %r62;
	@%p20 bra 	$L__BB6_42;
	mul.wide.u32 	%rd65, %r62, 4;
	add.s64 	%rd64, %rd15, %rd65;
	// begin inline asm
	ld.global.nc.u32 %r682, [%rd64];
	// end inline asm
	add.s32 	%r677, %r62, 256;
$L__BB6_42:
	setp.ge.u32 	%p21, %r677, %r123;
	@%p21 bra 	$L__BB6_49;
	not.b32 	%r260, %r677;
	add.s32 	%r67, %r123, %r260;
	and.b32  	%r261, %r67, 768;
	setp.eq.s32 	%p22, %r261, 768;
	@%p22 bra 	$L__BB6_46;
	mul.wide.u32 	%rd66, %r677, 4;
	add.s64 	%rd120, %rd15, %rd66;
	shr.u32 	%r262, %r67, 8;
	add.s32 	%r263, %r262, 1;
	and.b32  	%r264, %r263, 3;
	neg.s32 	%r674, %r264;
$L__BB6_45:
	.pragma "nounroll";
	// begin inline asm
	ld.global.nc.u32 %r265, [%rd120];
	// end inline asm
	add.s32 	%r682, %r265, %r682;
	add.s32 	%r677, %r677, 256;
	add.s64 	%rd120, %rd120, 1024;
	add.s32 	%r674, %r674, 1;
	setp.ne.s32 	%p23, %r674, 0;
	@%p23 bra 	$L__BB6_45;
$L__BB6_46:
	setp.lt.u32 	%p24, %r67, 768;
	@%p24 bra 	$L__BB6_49;
	mul.wide.u32 	%rd68, %r677, 4;
	add.s64 	%rd121, %rd15, %rd68;
$L__BB6_48:
	// begin inline asm
	ld.global.nc.u32 %r266, [%rd121];
	// end inline asm
	add.s32 	%r270, %r266, %r682;
	add.s64 	%rd70, %rd121, 1024;
	// begin inline asm
	ld.global.nc.u32 %r267, [%rd70];
	// end inline asm
	add.s32 	%r271, %r267, %r270;
	add.s64 	%rd71, %rd121, 2048;
	// begin inline asm
	ld.global.nc.u32 %r268, [%rd71];
	// end inline asm
	add.s32 	%r272, %r268, %r271;
	add.s64 	%rd72, %rd121, 3072;
	// begin inline asm
	ld.global.nc.u32 %r269, [%rd72];
	// end inline asm
	add.s32 	%r682, %r269, %r272;
	add.s32 	%r677, %r677, 1024;
	add.s64 	%rd121, %rd121, 4096;
	setp.lt.s32 	%p25, %r677, %r123;
	@%p25 bra 	$L__BB6_48;
$L__BB6_49:
	setp.lt.u32 	%p26, %r123, 256;
	@%p26 bra 	$L__BB6_54;
	// begin inline asm
	mov.u32 %r336, %laneid;
	// end inline asm
	mov.b32 	%r339, 1;
	mov.b32 	%r360, 31;
	mov.b32 	%r361, -1;
	// begin inline asm
	shfl.sync.down.b32 %r337, %r682, %r339, %r360, %r361;
	// end inline asm
	setp.gt.s32 	%p42, %r336, 30;
	selp.b32 	%r362, 0, %r337, %p42;
	add.s32 	%r343, %r362, %r682;
	mov.b32 	%r344, 2;
	// begin inline asm
	shfl.sync.down.b32 %r342, %r343, %r344, %r360, %r361;
	// end inline asm
	setp.gt.s32 	%p43, %r336, 29;
	selp.b32 	%r363, 0, %r342, %p43;
	add.s32 	%r348, %r343, %r363;
	mov.b32 	%r349, 4;
	// begin inline asm
	shfl.sync.down.b32 %r347, %r348, %r349, %r360, %r361;
	// end inline asm
	setp.gt.s32 	%p44, %r336, 27;
	selp.b32 	%r364, 0, %r347, %p44;
	add.s32 	%r353, %r348, %r364;
	mov.b32 	%r354, 8;
	// begin inline asm
	shfl.sync.down.b32 %r352, %r353, %r354, %r360, %r361;
	// end inline asm
	setp.gt.s32 	%p45, %r336, 23;
	selp.b32 	%r365, 0, %r352, %p45;
	add.s32 	%r358, %r353, %r365;
	mov.b32 	%r359, 16;
	// begin inline asm
	shfl.sync.down.b32 %r357, %r358, %r359, %r360, %r361;
	// end inline asm
	setp.gt.s32 	%p46, %r336, 15;
	selp.b32 	%r366, 0, %r357, %p46;
	add.s32 	%r698, %r358, %r366;
	setp.ne.s32 	%p47, %r336, 0;
	@%p47 bra 	$L__BB6_52;
	shr.u32 	%r367, %r62, 3;
	and.b32  	%r368, %r367, 124;
	mov.u32 	%r369, _ZZN3cub18CUB_300001_SM_10006detail6reduce28DeviceReduceSingleTileKernelINS2_10policy_hubIijN4cuda3std3__44plusIiEEE10Policy1000EPiSC_jS9_iiNS7_10__identityEEEvT0_T1_T2_T3_T4_T6_E12temp_storage;
	add.s32 	%r370, %r369, %r368;
	st.shared.u32 	[%r370+8], %r698;
$L__BB6_52:
	bar.sync 	0;
	setp.ne.s32 	%p48, %r62, 0;
	@%p48 bra 	$L__BB6_74;
	ld.shared.u32 	%r371, [_ZZN3cub18CUB_300001_SM_10006detail6reduce28DeviceReduceSingleTileKernelINS2_10policy_hubIijN4cuda3std3__44plusIiEEE10Policy1000EPiSC_jS9_iiNS7_10__identityEEEvT0_T1_T2_T3_T4_T6_E12temp_storage+12];
	add.s32 	%r372, %r371, %r698;
	ld.shared.u32 	%r373, [_ZZN3cub18CUB_300001_SM_10006detail6reduce28DeviceReduceSingleTileKernelINS2_10policy_hubIijN4cuda3std3__44plusIiEEE10Policy1000EPiSC_jS9_iiNS7_10__identityEEEvT0_T1_T2_T3_T4_T6_E12temp_storage+16];
	add.s32 	%r374, %r372, %r373;
	ld.shared.u32 	%r375, [_ZZN3cub18CUB_300001_SM_10006detail6reduce28DeviceReduceSingleTileKernelINS2_10policy_hubIijN4cuda3std3__44plusIiEEE10Policy1000EPiSC_jS9_iiNS7_10__identityEEEvT0_T1_T2_T3_T4_T6_E12temp_storage+20];
	add.s32 	%r376, %r374, %r375;
	ld.shared.u32 	%r377, [_ZZN3cub18CUB_300001_SM_10006detail6reduce28DeviceReduceSingleTileKernelINS2_10policy_hubIijN4cuda3std3__44plusIiEEE10Policy1000EPiSC_jS9_iiNS7_10__identityEEEvT0_T1_T2_T3_T4_T6_E12temp_storage+24];
	add.s32 	%r378, %r376, %r377;
	ld.shared.u32 	%r379, [_ZZN3cub18CUB_300001_SM_10006detail6reduce28DeviceReduceSingleTileKernelINS2_10policy_hubIijN4cuda3std3__44plusIiEEE10Policy1000EPiSC_jS9_iiNS7_10__identityEEEvT0_T1_T2_T3_T4_T6_E12temp_storage+28];
	add.s32 	%r380, %r378, %r379;
	ld.shared.u32 	%r381, [_ZZN3cub18CUB_300001_SM_10006detail6reduce28DeviceReduceSingleTileKernelINS2_10policy_hubIijN4cuda3std3__44plusIiEEE10Policy1000EPiSC_jS9_iiNS7_10__identityEEEvT0_T1_T2_T3_T4_T6_E12temp_storage+32];
	add.s32 	%r382, %r380, %r381;
	ld.shared.u32 	%r383, [_ZZN3cub18CUB_300001_SM_10006detail6reduce28DeviceReduceSingleTileKernelINS2_10policy_hubIijN4cuda3std3__44plusIiEEE10Policy1000EPiSC_jS9_iiNS7_10__identityEEEvT0_T1_T2_T3_T4_T6_E12temp_storage+36];
	add.s32 	%r698, %r382, %r383;
	bra.uni 	$L__BB6_74;
$L__BB6_54:
	// begin inline asm
	mov.u32 %r273, %laneid;
	// end inline asm
	and.b32  	%r299, %r62, 992;
	add.s32 	%r300, %r299, 32;
	setp.gt.u32 	%p27, %r300, %r123;
	not.b32 	%r301, %r299;
	add.s32 	%r302, %r123, %r301;
	selp.b32 	%r297, %r302, 31, %p27;
	mov.b32 	%r276, 1;
	mov.b32 	%r298, -1;
	// begin inline asm
	shfl.sync.down.b32 %r274, %r682, %r276, %r297, %r298;
	// end inline asm
	setp.lt.s32 	%p28, %r273, %r297;
	selp.b32 	%r303, %r274, 0, %p28;
	add.s32 	%r280, %r303, %r682;
	mov.b32 	%r281, 2;
	// begin inline asm
	shfl.sync.down.b32 %r279, %r280, %r281, %r297, %r298;
	// end inline asm
	add.s32 	%r304, %r273, 2;
	setp.gt.s32 	%p29, %r304, %r297;
	selp.b32 	%r305, 0, %r279, %p29;
	add.s32 	%r285, %r280, %r305;
	mov.b32 	%r286, 4;
	// begin inline asm
	shfl.sync.down.b32 %r284, %r285, %r286, %r297, %r298;
	// end inline asm
	add.s32 	%r306, %r273, 4;
	setp.gt.s32 	%p30, %r306, %r297;
	selp.b32 	%r307, 0, %r284, %p30;
	add.s32 	%r290, %r285, %r307;
	mov.b32 	%r291, 8;
	// begin inline asm
	shfl.sync.down.b32 %r289, %r290, %r291, %r297, %r298;
	// end inline asm
	add.s32 	%r308, %r273, 8;
	setp.gt.s32 	%p31, %r308, %r297;
	selp.b32 	%r309, 0, %r289, %p31;
	add.s32 	%r295, %r290, %r309;
	mov.b32 	%r296, 16;
	// begin inline asm
	shfl.sync.down.b32 %r294, %r295, %r296, %r297, %r298;
	// end inline asm
	add.s32 	%r310, %r273, 16;
	setp.gt.s32 	%p32, %r310, %r297;
	selp.b32 	%r311, 0, %r294, %p32;
	add.s32 	%r698, %r295, %r311;
	setp.ne.s32 	%p33, %r273, 0;
	@%p33 bra 	$L__BB6_56;
	shr.u32 	%r312, %r62, 3;
	and.b32  	%r313, %r312, 124;
	mov.u32 	%r314, _ZZN3cub18CUB_300001_SM_10006detail6reduce28DeviceReduceSingleTileKernelINS2_10policy_hubIijN4cuda3std3__44plusIiEEE10Policy1000EPiSC_jS9_iiNS7_10__identityEEEvT0_T1_T2_T3_T4_T6_E12temp_storage;
	add.s32 	%r315, %r314, %r313;
	st.shared.u32 	[%r315+8], %r698;
$L__BB6_56:
	bar.sync 	0;
	setp.ne.s32 	%p34, %r62, 0;
	@%p34 bra 	$L__BB6_74;
	setp.gt.u32 	%p35, %r123, 32;
	ld.shared.u32 	%r316, [_ZZN3cub18CUB_300001_SM_10006detail6reduce28DeviceReduceSingleTileKernelINS2_10policy_hubIijN4cuda3std3__44plusIiEEE10Policy1000EPiSC_jS9_iiNS7_10__identityEEEvT0_T1_T2_T3_T4_T6_E12temp_storage+12];
	selp.b32 	%r317, %r316, 0, %p35;
	add.s32 	%r318, %r317, %r698;
	setp.gt.u32 	%p36, %r123, 64;
	ld.shared.u32 	%r319, [_ZZN3cub18CUB_300001_SM_10006detail6reduce28DeviceReduceSingleTileKernelINS2_10policy_hubIijN4cuda3std3__44plusIiEEE10Policy1000EPiSC_jS9_iiNS7_10__identityEEEvT0_T1_T2_T3_T4_T6_E12temp_storage+16];
	selp.b32 	%r320, %r319, 0, %p36;
	add.s32 	%r321, %r318, %r320;
	setp.gt.u32 	%p37, %r123, 96;
	ld.shared.u32 	%r322, [_ZZN3cub18CUB_300001_SM_10006detail6reduce28DeviceReduceSingleTileKernelINS2_10policy_hubIijN4cuda3std3__44plusIiEEE10Policy1000EPiSC_jS9_iiNS7_10__identityEEEvT0_T1_T2_T3_T4_T6_E12temp_storage+20];
	selp.b32 	%r323, %r322, 0, %p37;
	add.s32 	%r324, %r321, %r323;
	setp.gt.u32 	%p38, %r123, 128;
	ld.shared.u32 	%r325, [_ZZN3cub18CUB_300001_SM_10006detail6reduce28DeviceReduceSingleTileKernelINS2_10policy_hubIijN4cuda3std3__44plusIiEEE10Policy1000EPiSC_jS9_iiNS7_10__identityEEEvT0_T1_T2_T3_T4_T6_E12temp_storage+24];
	selp.b32 	%r326, %r325, 0, %p38;
	add.s32 	%r327, %r324, %r326;
	setp.gt.u32 	%p39, %r123, 160;
	ld.shared.u32 	%r328, [_ZZN3cub18CUB_300001_SM_10006detail6reduce28DeviceReduceSingleTileKernelINS2_10policy_hubIijN4cuda3std3__44plusIiEEE10Policy1000EPiSC_jS9_iiNS7_10__identityEEEvT0_T1_T2_T3_T4_T6_E12temp_storage+28];
	selp.b32 	%r329, %r328, 0, %p39;
	add.s32 	%r330, %r327, %r329;
	setp.gt.u32 	%p40, %r123, 192;
	ld.shared.u32 	%r331, [_ZZN3cub18CUB_300001_SM_10006detail6reduce28DeviceReduceSingleTileKernelINS2_10policy_hubIijN4cuda3std3__44plusIiEEE10Policy1000EPiSC_jS9_iiNS7_10__identityEEEvT0_T1_T2_T3_T4_T6_E12temp_storage+32];
	selp.b32 	%r332, %r331, 0, %p40;
	add.s32 	%r333, %r330, %r332;
	setp.gt.u32 	%p41, %r123, 224;
	ld.shared.u32 	%r334, [_ZZN3cub18CUB_300001_SM_10006detail6reduce28DeviceReduceSingleTileKernelINS2_10policy_hubIijN4cuda3std3__44plusIiEEE10Policy1000EPiSC_jS9_iiNS7_10__identityEEEvT0_T1_T2_T3_T4_T6_E12temp_storage+36];
	selp.b32 	%r335, %r334, 0, %p41;
	add.s32 	%r698, %r333, %r335;
	bra.uni 	$L__BB6_74;
$L__BB6_58:
	mov.u32 	%r87, %tid.x;
	mul.wide.u32 	%rd34, %r87, 4;
	add.s64 	%rd18, %rd15, %rd34;
	// begin inline asm
	ld.global.nc.u32 %r125, [%rd18];
	// end inline asm
	add.s64 	%rd19, %rd18, 1024;
	// begin inline asm
	ld.global.nc.u32 %r126, [%rd19];
	// end inline asm
	add.s64 	%rd20, %rd18, 2048;
	// begin inline asm
	ld.global.nc.u32 %r127, [%rd20];
	// end inline asm
	add.s64 	%rd21, %rd18, 3072;
	// begin inline asm
	ld.global.nc.u32 %r128, [%rd21];
	// end inline asm
	add.s64 	%rd22, %rd18, 4096;
	// begin inline asm
	ld.global.nc.u32 %r129, [%rd22];
	// end inline asm
	add.s64 	%rd23, %rd18, 5120;
	// begin inline asm
	ld.global.nc.u32 %r130, [%rd23];
	// end inline asm
	add.s64 	%rd24, %rd18, 6144;
	// begin inline asm
	ld.global.nc.u32 %r131, [%rd24];
	// end inline asm
	add.s64 	%rd25, %rd18, 7168;
	// begin inline asm
	ld.global.nc.u32 %r132, [%rd25];
	// end inline asm
	add.s64 	%rd26, %rd18, 8192;
	// begin inline asm
	ld.global.nc.u32 %r133, [%rd26];
	// end inline asm
	add.s64 	%rd27, %rd18, 9216;
	// begin inline asm
	ld.global.nc.u32 %r134, [%rd27];
	// end inline asm
	add.s64 	%rd28, %rd18, 10240;
	// begin inline asm
	ld.global.nc.u32 %r135, [%rd28];
	// end inline asm
	add.s64 	%rd29, %rd18, 11264;
	// begin inline asm
	ld.global.nc.u32 %r136, [%rd29];
	// end inline asm
	add.s64 	%rd30, %rd18, 12288;
	// begin inline asm
	ld.global.nc.u32 %r137, [%rd30];
	// end inline asm
	add.s64 	%rd31, %rd18, 13312;
	// begin inline asm
	ld.global.nc.u32 %r138, [%rd31];
	// end inline asm
	add.s64 	%rd32, %rd18, 14336;
	// begin inline asm
	ld.global.nc.u32 %r139, [%rd32];
	// end inline asm
	add.s64 	%rd33, %rd18, 15360;
	// begin inline asm
	ld.global.nc.u32 %r140, [%rd33];
	// end inline asm
	add.s32 	%r142, %r126, %r125;
	add.s32 	%r143, %r127, %r142;
	add.s32 	%r144, %r128, %r143;
	add.s32 	%r145, %r129, %r144;
	add.s32 	%r146, %r130, %r145;
	add.s32 	%r147, %r131, %r146;
	add.s32 	%r148, %r132, %r147;
	add.s32 	%r149, %r133, %r148;
	add.s32 	%r150, %r134, %r149;
	add.s32 	%r151, %r135, %r150;
	add.s32 	%r152, %r136, %r151;
	add.s32 	%r153, %r137, %r152;
	add.s32 	%r154, %r138, %r153;
	add.s32 	%r155, %r139, %r154;
	add.s32 	%r697, %r140, %r155;
	add.s32 	%r89, %r123, -4096;
	setp.lt.u32 	%p4, %r89, 4096;
	mov.b32 	%r686, 4096;
	@%p4 bra 	$L__BB6_62;
	mov.b32 	%r686, 4096;
$L__BB6_60:
	add.s32 	%r173, %r87, %r686;
	mul.wide.u32 	%rd51, %r173, 4;
	add.s64 	%rd35, %rd15, %rd51;
	// begin inline asm
	ld.global.nc.u32 %r157, [%rd35];
	// end inline asm
	mul.wide.u32 	%rd52, %r686, 4;
	add.s64 	%rd53, %rd18, %rd52;
	add.s64 	%rd36, %rd53, 1024;
	// begin inline asm
	ld.global.nc.u32 %r158, [%rd36];
	// end inline asm
	add.s64 	%rd37, %rd53, 2048;
	// begin inline asm
	ld.global.nc.u32 %r159, [%rd37];
	// end inline asm
	add.s64 	%rd38, %rd53, 3072;
	// begin inline asm
	ld.global.nc.u32 %r160, [%rd38];
	// end inline asm
	add.s64 	%rd39, %rd53, 4096;
	// begin inline asm
	ld.global.nc.u32 %r161, [%rd39];
	// end inline asm
	add.s64 	%rd40, %rd53, 5120;
	// begin inline asm
	ld.global.nc.u32 %r162, [%rd40];
	// end inline asm
	add.s64 	%rd41, %rd53, 6144;
	// begin inline asm
	ld.global.nc.u32 %r163, [%rd41];
	// end inline asm
	add.s64 	%rd42, %rd53, 7168;
	// begin inline asm
	ld.global.nc.u32 %r164, [%rd42];
	// end inline asm
	add.s64 	%rd43, %rd53, 8192;
	// begin inline asm
	ld.global.nc.u32 %r165, [%rd43];
	// end inline asm
	add.s64 	%rd44, %rd53, 9216;
	// begin inline asm
	ld.global.nc.u32 %r166, [%rd44];
	// end inline asm
	add.s64 	%rd45, %rd53, 10240;
	// begin inline asm
	ld.global.nc.u32 %r167, [%rd45];
	// end inline asm
	add.s64 	%rd46, %rd53, 11264;
	// begin inline asm
	ld.global.nc.u32 %r168, [%rd46];
	// end inline asm
	add.s64 	%rd47, %rd53, 12288;
	// begin inline asm
	ld.global.nc.u32 %r169, [%rd47];
	// end inline asm
	add.s64 	%rd48, %rd53, 13312;
	// begin inline asm
	ld.global.nc.u32 %r170, [%rd48];
	// end inline asm
	add.s64 	%rd49, %rd53, 14336;
	// begin inline asm
	ld.global.nc.u32 %r171, [%rd49];
	// end inline asm
	add.s64 	%rd50, %rd53, 15360;
	// begin inline asm
	ld.global.nc.u32 %r172, [%rd50];
	// end inline asm
	add.s32 	%r174, %r157, %r697;
	add.s32 	%r175, %r158, %r174;
	add.s32 	%r176, %r159, %r175;
	add.s32 	%r177, %r160, %r176;
	add.s32 	%r178, %r161, %r177;
	add.s32 	%r179, %r162, %r178;
	add.s32 	%r180, %r163, %r179;
	add.s32 	%r181, %r164, %r180;
	add.s32 	%r182, %r165, %r181;
	add.s32 	%r183, %r166, %r182;
	add.s32 	%r184, %r167, %r183;
	add.s32 	%r185, %r168, %r184;
	add.s32 	%r186, %r169, %r185;
	add.s32 	%r187, %r170, %r186;
	add.s32 	%r188, %r171, %r187;
	add.s32 	%r697, %r172, %r188;
	sub.s32 	%r189, %r123, %r686;
	setp.lt.u32 	%p5, %r189, 4096;
	@%p5 bra 	$L__BB6_70;
	add.s32 	%r686, %r686, 4096;
	setp.le.u32 	%p6, %r686, %r89;
	@%p6 bra 	$L__BB6_60;
$L__BB6_62:
	setp.le.u32 	%p7, %r123, %r686;
	@%p7 bra 	$L__BB6_70;
	sub.s32 	%r96, %r123, %r686;
	setp.ge.s32 	%p8, %r87, %r96;
	@%p8 bra 	$L__BB6_70;
	not.b32 	%r191, %r87;
	add.s32 	%r192, %r123, %r191;
	sub.s32 	%r97, %r192, %r686;
	and.b32  	%r193, %r97, 768;
	setp.eq.s32 	%p9, %r193, 768;
	mov.u32 	%r691, %r87;
	@%p9 bra 	$L__BB6_67;
	add.s32 	%r688, %r87, %r686;
	shr.u32 	%r194, %r97, 8;
	add.s32 	%r195, %r194, 1;
	and.b32  	%r196, %r195, 3;
	neg.s32 	%r687, %r196;
	mov.u32 	%r691, %r87;
$L__BB6_66:
	.pragma "nounroll";
	mul.wide.u32 	%rd55, %r688, 4;
	add.s64 	%rd54, %rd15, %rd55;
	// begin inline asm
	ld.global.nc.u32 %r197, [%rd54];
	// end inline asm
	add.s32 	%r697, %r197, %r697;
	add.s32 	%r691, %r691, 256;
	add.s32 	%r688, %r688, 256;
	add.s32 	%r687, %r687, 1;
	setp.ne.s32 	%p10, %r687, 0;
	@%p10 bra 	$L__BB6_66;
$L__BB6_67:
	setp.lt.u32 	%p11, %r97, 768;
	@%p11 bra 	$L__BB6_70;
	add.s32 	%r695, %r691, 512;
	add.s32 	%r694, %r691, %r686;
$L__BB6_69:
	mul.wide.u32 	%rd60, %r694, 4;
	add.s64 	%rd56, %rd15, %rd60;
	// begin inline asm
	ld.global.nc.u32 %r198, [%rd56];
	// end inline asm
	add.s32 	%r202, %r198, %r697;
	add.s32 	%r203, %r694, 256;
	mul.wide.u32 	%rd61, %r203, 4;
	add.s64 	%rd57, %rd15, %rd61;
	// begin inline asm
	ld.global.nc.u32 %r199, [%rd57];
	// end inline asm
	add.s32 	%r204, %r199, %r202;
	add.s32 	%r205, %r694, 512;
	mul.wide.u32 	%rd62, %r205, 4;
	add.s64 	%rd58, %rd15, %rd62;
	// begin inline asm
	ld.global.nc.u32 %r200, [%rd58];
	// end inline asm
	add.s32 	%r206, %r200, %r204;
	add.s32 	%r207, %r694, 768;
	mul.wide.u32 	%rd63, %r207, 4;
	add.s64 	%rd59, %rd15, %rd63;
	// begin inline asm
	ld.global.nc.u32 %r201, [%rd59];
	// end inline asm
	add.s32 	%r697, %r201, %r206;
	add.s32 	%r117, %r695, 1024;
	add.s32 	%r208, %r695, 512;
	add.s32 	%r694, %r694, 1024;
	setp.lt.s32 	%p12, %r208, %r96;
	mov.u32 	%r695, %r117;
	@%p12 bra 	$L__BB6_69;
$L__BB6_70:
	// begin inline asm
	mov.u32 %r209, %laneid;
	// end inline asm
	mov.b32 	%r212, 1;
	mov.b32 	%r233, 31;
	mov.b32 	%r234, -1;
	// begin inline asm
	shfl.sync.down.b32 %r210, %r697, %r212, %r233, %r234;
	// end inline asm
	setp.gt.s32 	%p13, %r209, 30;
	selp.b32 	%r235, 0, %r210, %p13;
	add.s32 	%r216, %r235, %r697;
	mov.b32 	%r217, 2;
	// begin inline asm
	shfl.sync.down.b32 %r215, %r216, %r217, %r233, %r234;
	// end inline asm
	setp.gt.s32 	%p14, %r209, 29;
	selp.b32 	%r236, 0, %r215, %p14;
	add.s32 	%r221, %r216, %r236;
	mov.b32 	%r222, 4;
	// begin inline asm
	shfl.sync.down.b32 %r220, %r221, %r222, %r233, %r234;
	// end inline asm
	setp.gt.s32 	%p15, %r209, 27;
	selp.b32 	%r237, 0, %r220, %p15;
	add.s32 	%r226, %r221, %r237;
	mov.b32 	%r227, 8;
	// begin inline asm
	shfl.sync.down.b32 %r225, %r226, %r227, %r233, %r234;
	// end inline asm
	setp.gt.s32 	%p16, %r209, 23;
	selp.b32 	%r238, 0, %r225, %p16;
	add.s32 	%r231, %r226, %r238;
	mov.b32 	%r232, 16;
	// begin inline asm
	shfl.sync.down.b32 %r230, %r231, %r232, %r233, %r234;
	// end inline asm
	setp.gt.s32 	%p17, %r209, 15;
	selp.b32 	%r239, 0, %r230, %p17;
	add.s32 	%r698, %r231, %r239;
	setp.ne.s32 	%p18, %r209, 0;
	@%p18 bra 	$L__BB6_72;
	shr.u32 	%r240, %r87, 3;
	and.b32  	%r241, %r240, 124;
	mov.u32 	%r242, _ZZN3cub18CUB_300001_SM_10006detail6reduce28DeviceReduceSingleTileKernelINS2_10policy_hubIijN4cuda3std3__44plusIiEEE10Policy1000EPiSC_jS9_iiNS7_10__identityEEEvT0_T1_T2_T3_T4_T6_E12temp_storage;
	add.s32 	%r243, %r242, %r241;
	st.shared.u32 	[%r243+8], %r698;
$L__BB6_72:
	bar.sync 	0;
	setp.ne.s32 	%p19, %r87, 0;
	@%p19 bra 	$L__BB6_74;
	ld.shared.u32 	%r244, [_ZZN3cub18CUB_300001_SM_10006detail6reduce28DeviceReduceSingleTileKernelINS2_10policy_hubIijN4cuda3std3__44plusIiEEE10Policy1000EPiSC_jS9_iiNS7_10__identityEEEvT0_T1_T2_T3_T4_T6_E12temp_storage+12];
	add.s32 	%r245, %r244, %r698;
	ld.shared.u32 	%r246, [_ZZN3cub18CUB_300001_SM_10006detail6reduce28DeviceReduceSingleTileKernelINS2_10policy_hubIijN4cuda3std3__44plusIiEEE10Policy1000EPiSC_jS9_iiNS7_10__identityEEEvT0_T1_T2_T3_T4_T6_E12temp_storage+16];
	add.s32 	%r247, %r245, %r246;
	ld.shared.u32 	%r248, [_ZZN3cub18CUB_300001_SM_10006detail6reduce28DeviceReduceSingleTileKernelINS2_10policy_hubIijN4cuda3std3__44plusIiEEE10Policy1000EPiSC_jS9_iiNS7_10__identityEEEvT0_T1_T2_T3_T4_T6_E12temp_storage+20];
	add.s32 	%r249, %r247, %r248;
	ld.shared.u32 	%r250, [_ZZN3cub18CUB_300001_SM_10006detail6reduce28DeviceReduceSingleTileKernelINS2_10policy_hubIijN4cuda3std3__44plusIiEEE10Policy1000EPiSC_jS9_iiNS7_10__identityEEEvT0_T1_T2_T3_T4_T6_E12temp_storage+24];
	add.s32 	%r251, %r249, %r250;
	ld.shared.u32 	%r252, [_ZZN3cub18CUB_300001_SM_10006detail6reduce28DeviceReduceSingleTileKernelINS2_10policy_hubIijN4cuda3std3__44plusIiEEE10Policy1000EPiSC_jS9_iiNS7_10__identityEEEvT0_T1_T2_T3_T4_T6_E12temp_storage+28];
	add.s32 	%r253, %r251, %r252;
	ld.shared.u32 	%r254, [_ZZN3cub18CUB_300001_SM_10006detail6reduce28DeviceReduceSingleTileKernelINS2_10policy_hubIijN4cuda3std3__44plusIiEEE10Policy1000EPiSC_jS9_iiNS7_10__identityEEEvT0_T1_T2_T3_T4_T6_E12temp_storage+32];
	add.s32 	%r255, %r253, %r254;
	ld.shared.u32 	%r256, [_ZZN3cub18CUB_300001_SM_10006detail6reduce28DeviceReduceSingleTileKernelINS2_10policy_hubIijN4cuda3std3__44plusIiEEE10Policy1000EPiSC_jS9_iiNS7_10__identityEEEvT0_T1_T2_T3_T4_T6_E12temp_storage+36];
	add.s32 	%r698, %r255, %r256;
$L__BB6_74:
	mov.u32 	%r643, %tid.x;
	setp.ne.s32 	%p95, %r643, 0;
	@%p95 bra 	$L__BB6_76;
	add.s32 	%r644, %r698, %r124;
	st.global.u32 	[%rd1], %r644;
$L__BB6_76:
	ret;

}
	// .globl	_ZN3cub18CUB_300001_SM_10006detail6reduce18DeviceReduceKernelINS2_10policy_hubIijN4cuda3std3__44plusIiEEE10Policy1000EPijS9_iNS7_10__identityEEEvT0_PT3_T1_NS0_13GridEvenShareISH_EET2_T4_
.visible .entry _ZN3cub18CUB_300001_SM_10006detail6reduce18DeviceReduceKernelINS2_10policy_hubIijN4cuda3std3__44plusIiEEE10Policy1000EPijS9_iNS7_10__identityEEEvT0_PT3_T1_NS0_13GridEvenShareISH_EET2_T4_(
	.param .u64 .ptr .align 1 _ZN3cub18CUB_300001_SM_10006detail6reduce18DeviceReduceKernelINS2_10policy_hubIijN4cuda3std3__44plusIiEEE10Policy1000EPijS9_iNS7_10__identityEEEvT0_PT3_T1_NS0_13GridEvenShareISH_EET2_T4__param_0,
	.param .u64 .ptr .align 1 _ZN3cub18CUB_300001_SM_10006detail6reduce18DeviceReduceKernelINS2_10policy_hubIijN4cuda3std3__44plusIiEEE10Policy1000EPijS9_iNS7_10__identityEEEvT0_PT3_T1_NS0_13GridEvenShareISH_EET2_T4__param_1,
	.param .u32 _ZN3cub18CUB_300001_SM_10006detail6reduce18DeviceReduceKernelINS2_10policy_hubIijN4cuda3std3__44plusIiEEE10Policy1000EPijS9_iNS7_10__identityEEEvT0_PT3_T1_NS0_13GridEvenShareISH_EET2_T4__param_2,
	.param .align 4 .b8 _ZN3cub18CUB_300001_SM_10006detail6reduce18DeviceReduceKernelINS2_10policy_hubIijN4cuda3std3__44plusIiEEE10Policy1000EPijS9_iNS7_10__identityEEEvT0_PT3_T1_NS0_13GridEvenShareISH_EET2_T4__param_3[40],
	.param .align 1 .b8 _ZN3cub18CUB_300001_SM_10006detail6reduce18DeviceReduceKernelINS2_10policy_hubIijN4cuda3std3__44plusIiEEE10Policy1000EPijS9_iNS7_10__identityEEEvT0_PT3_T1_NS0_13GridEvenShareISH_EET2_T4__param_4[1],
	.param .align 1 .b8 _ZN3cub18CUB_300001_SM_10006detail6reduce18DeviceReduceKernelINS2_10policy_hubIijN4cuda3std3__44plusIiEEE10Policy1000EPijS9_iNS7_10__identityEEEvT0_PT3_T1_NS0_13GridEvenShareISH_EET2_T4__param_5[1]
)
.maxntid 256
{
	.reg .pred 	%p<95>;
	.reg .b32 	%r<752>;
	.reg .b64 	%rd<112>;
	// demoted variable
	.shared .align 4 .b8 _ZZN3cub18CUB_300001_SM_10006detail6reduce18DeviceReduceKernelINS2_10policy_hubIijN4cuda3std3__44plusIiEEE10Policy1000EPijS9_iNS7_10__identityEEEvT0_PT3_T1_NS0_13GridEvenShareISH_EET2_T4_E12temp_storage[44];
	ld.param.u32 	%r1, [_ZN3cub18CUB_300001_SM_10006detail6reduce18DeviceReduceKernelINS2_10policy_hubIijN4cuda3std3__44plusIiEEE10Policy1000EPijS9_iNS7_10__identityEEEvT0_PT3_T1_NS0_13GridEvenShareISH_EET2_T4__param_3+20];
	ld.param.u64 	%rd1, [_ZN3cub18CUB_300001_SM_10006detail6reduce18DeviceReduceKernelINS2_10policy_hubIijN4cuda3std3__44plusIiEEE10Policy1000EPijS9_iNS7_10__identityEEEvT0_PT3_T1_NS0_13GridEvenShareISH_EET2_T4__param_0];
	ld.param.u32 	%r2, [_ZN3cub18CUB_300001_SM_10006detail6reduce18DeviceReduceKernelINS2_10policy_hubIijN4cuda3std3__44plusIiEEE10Policy1000EPijS9_iNS7_10__identityEEEvT0_PT3_T1_NS0_13GridEvenShareISH_EET2_T4__param_3+24];
	mov.u32 	%r3, %ctaid.x;
	shl.b32 	%r4, %r2, 12;
	shl.b32 	%r5, %r3, 12;
	and.b64  	%rd3, %rd1, 15;
	setp.ne.s64 	%p1, %rd3, 0;
	@%p1 bra 	$L__BB7_36;
	sub.s32 	%r6, %r1, %r5;
	setp.gt.u32 	%p48, %r6, 4095;
	@%p48 bra 	$L__BB7_20;
	mov.u32 	%r7, %tid.x;
	setp.ge.u32 	%p65, %r7, %r6;
	mov.b32 	%r705, 0;
	mov.u32 	%r699, %r7;
	@%p65 bra 	$L__BB7_4;
	add.s32 	%r561, %r5, %r7;
	mul.wide.u32 	%rd97, %r561, 4;
	add.s64 	%rd96, %rd1, %rd97;
	// begin inline asm
	ld.global.nc.u32 %r705, [%rd96];
	// end inline asm
	add.s32 	%r699, %r7, 256;
$L__BB7_4:
	setp.ge.u32 	%p66, %r699, %r6;
	@%p66 bra 	$L__BB7_11;
	not.b32 	%r563, %r699;
	add.s32 	%r12, %r1, %r563;
	and.b32  	%r564, %r12, 768;
	setp.eq.s32 	%p67, %r564, 768;
	@%p67 bra 	$L__BB7_8;
	add.s32 	%r696, %r699, %r5;
	shr.u32 	%r565, %r12, 8;
	add.s32 	%r566, %r565, 1;
	and.b32  	%r567, %r566, 3;
	neg.s32 	%r695, %r567;
$L__BB7_7:
	.pragma "nounroll";
	mul.wide.u32 	%rd99, %r696, 4;
	add.s64 	%rd98, %rd1, %rd99;
	// begin inline asm
	ld.global.nc.u32 %r568, [%rd98];
	// end inline asm
	add.s32 	%r705, %r568, %r705;
	add.s32 	%r699, %r699, 256;
	add.s32 	%r696, %r696, 256;
	add.s32 	%r695, %r695, 1;
	setp.ne.s32 	%p68, %r695, 0;
	@%p68 bra 	$L__BB7_7;
$L__BB7_8:
	sub.s32 	%r569, %r12, %r5;
	setp.lt.u32 	%p69, %r569, 768;
	@%p69 bra 	$L__BB7_11;
	add.s32 	%r703, %r699, 512;
	add.s32 	%r702, %r699, %r5;
$L__BB7_10:
	mul.wide.u32 	%rd104, %r702, 4;
	add.s64 	%rd100, %rd1, %rd104;
	// begin inline asm
	ld.global.nc.u32 %r570, [%rd100];
	// end inline asm
	add.s32 	%r574, %r570, %r705;
	add.s32 	%r575, %r702, 256;
	mul.wide.u32 	%rd105, %r575, 4;
	add.s64 	%rd101, %rd1, %rd105;
	// begin inline asm
	ld.global.nc.u32 %r571, [%rd101];
	// end inline asm
	add.s32 	%r576, %r571, %r574;
	add.s32 	%r577, %r702, 512;
	mul.wide.u32 	%rd106, %r577, 4;
	add.s64 	%rd102, %rd1, %rd106;
	// begin inline asm
	ld.global.nc.u32 %r572, [%rd102];
	// end inline asm
	add.s32 	%r578, %r572, %r576;
	add.s32 	%r579, %r702, 768;
	mul.wide.u32 	%rd107, %r579, 4;
	add.s64 	%rd103, %rd1, %rd107;
	// begin inline asm
	ld.global.nc.u32 %r573, [%rd103];
	// end inline asm
	add.s32 	%r705, %r573, %r578;
	add.s32 	%r32, %r703, 1024;
	add.s32 	%r580, %r703, 512;
	add.s32 	%r702, %r702, 1024;
	setp.lt.s32 	%p70, %r580, %r6;
	mov.u32 	%r703, %r32;
	@%p70 bra 	$L__BB7_10;
$L__BB7_11:
	setp.lt.u32 	%p71, %r6, 256;
	@%p71 bra 	$L__BB7_16;
	// begin inline asm
	mov.u32 %r644, %laneid;
	// end inline asm
	mov.b32 	%r647, 1;
	mov.b32 	%r668, 31;
	mov.b32 	%r669, -1;
	// begin inline asm
	shfl.sync.down.b32 %r645, %r705, %r647, %r668, %r669;
	// end inline asm
	setp.gt.s32 	%p87, %r644, 30;
	selp.b32 	%r670, 0, %r645, %p87;
	add.s32 	%r651, %r670, %r705;
	mov.b32 	%r652, 2;
	// begin inline asm
	shfl.sync.down.b32 %r650, %r651, %r652, %r668, %r669;
	// end inline asm
	setp.gt.s32 	%p88, %r644, 29;
	selp.b32 	%r671, 0, %r650, %p88;
	add.s32 	%r656, %r651, %r671;
	mov.b32 	%r657, 4;
	// begin inline asm
	shfl.sync.down.b32 %r655, %r656, %r657, %r668, %r669;
	// end inline asm
	setp.gt.s32 	%p89, %r644, 27;
	selp.b32 	%r672, 0, %r655, %p89;
	add.s32 	%r661, %r656, %r672;
	mov.b32 	%r662, 8;
	// begin inline asm
	shfl.sync.down.b32 %r660, %r661, %r662, %r668, %r669;
	// end inline asm
	setp.gt.s32 	%p90, %r644, 23;
	selp.b32 	%r673, 0, %r660, %p90;
	add.s32 	%r666, %r661, %r673;
	mov.b32 	%r667, 16;
	// begin inline asm
	shfl.sync.down.b32 %r665, %r666, %r667, %r668, %r669;
	// end inline asm
	setp.gt.s32 	%p91, %r644, 15;
	selp.b32 	%r674, 0, %r665, %p91;
	add.s32 	%r751, %r666, %r674;
	setp.ne.s32 	%p92, %r644, 0;
	@%p92 bra 	$L__BB7_14;
	shr.u32 	%r675, %r7, 3;
	and.b32  	%r676, %r675, 124;
	mov.u32 	%r677, _ZZN3cub18CUB_300001_SM_10006detail6reduce18DeviceReduceKernelINS2_10policy_hubIijN4cuda3std3__44plusIiEEE10Policy1000EPijS9_iNS7_10__identityEEEvT0_PT3_T1_NS0_13GridEvenShareISH_EET2_T4_E12temp_storage;
	add.s32 	%r678, %r677, %r676;
	st.shared.u32 	[%r678+8], %r751;
$L__BB7_14:
	bar.sync 	0;
	setp.ne.s32 	%p93, %r7, 0;
	@%p93 bra 	$L__BB7_71;
	ld.shared.u32 	%r679, [_ZZN3cub18CUB_300001_SM_10006detail6reduce18DeviceReduceKernelINS2_10policy_hubIijN4cuda3std3__44plusIiEEE10Policy1000EPijS9_iNS7_10__identityEEEvT0_PT3_T1_NS0_13GridEvenShareISH_EET2_T4_E12temp_storage+12];
	add.s32 	%r680, %r679, %r751;
	ld.shared.u32 	%r681, [_ZZN3cub18CUB_300001_SM_10006detail6reduce18DeviceReduceKernelINS2_10policy_hubIijN4cuda3std3__44plusIiEEE10Policy1000EPijS9_iNS7_10__identityEEEvT0_PT3_T1_NS0_13GridEvenShareISH_EET2_T4_E12temp_storage+16];
	add.s32 	%r682, %r680, %r681;
	ld.shared.u32 	%r683, [_ZZN3cub18CUB_300001_SM_10006detail6reduce18DeviceReduceKernelINS2_10policy_hubIijN4cuda3std3__44plusIiEEE10Policy1000EPijS9_iNS7_10__identityEEEvT0_PT3_T1_NS0_13GridEvenShareISH_EET2_T4_E12temp_storage+20];
	add.s32 	%r684, %r682, %r683;
	ld.shared.u32 	%r685, [_ZZN3cub18CUB_300001_SM_10006detail6reduce18DeviceReduceKernelINS2_10policy_hubIijN4cuda3std3__44plusIiEEE10Policy1000EPijS9_iNS7_10__identityEEEvT0_PT3_T1_NS0_13GridEvenShareISH_EET2_T4_E12temp_storage+24];
	add.s32 	%r686, %r684, %r685;
	ld.shared.u32 	%r687, [_ZZN3cub18CUB_300001_SM_10006detail6reduce18DeviceReduceKernelINS2_10policy_hubIijN4cuda3std3__44plusIiEEE10Policy1000EPijS9_iNS7_10__identityEEEvT0_PT3_T1_NS0_13GridEvenShareISH_EET2_T4_E12temp_storage+28];
	add.s32 	%r688, %r686, %r687;
	ld.shared.u32 	%r689, [_ZZN3cub18CUB_300001_SM_10006detail6reduce18DeviceReduceKernelINS2_10policy_hubIijN4cuda3std3__44plusIiEEE10Policy1000EPijS9_iNS7_10__identityEEEvT0_PT3_T1_NS0_13GridEvenShareISH_EET2_T4_E12temp_storage+32];
	add.s32 	%r690, %r688, %r689;
	ld.shared.u32 	%r691, [_ZZN3cub18CUB_300001_SM_10006detail6reduce18DeviceReduceKernelINS2_10policy_hubIijN4cuda3std3__44plusIiEEE10Policy1000EPijS9_iNS7_10__identityEEEvT0_PT3_T1_NS0_13GridEvenShareISH_EET2_T4_E12temp_storage+36];
	add.s32 	%r751, %r690, %r691;
	bra.uni 	$L__BB7_71;
$L__BB7_16:
	// begin inline asm
	mov.u32 %r581, %laneid;
	// end inline asm
	and.b32  	%r607, %r7, 992;
	add.s32 	%r608, %r607, 32;
	setp.gt.u32 	%p72, %r608, %r6;
	not.b32 	%r609, %r607;
	add.s32 	%r610, %r6, %r609;
	selp.b32 	%r605, %r610, 31, %p72;
	mov.b32 	%r584, 1;
	mov.b32 	%r606, -1;
	// begin inline asm
	shfl.sync.down.b32 %r582, %r705, %r584, %r605, %r606;
	// end inline asm
	setp.lt.s32 	%p73, %r581, %r605;
	selp.b32 	%r611, %r582, 0, %p73;
	add.s32 	%r588, %r611, %r705;
	mov.b32 	%r589, 2;
	// begin inline asm
	shfl.sync.down.b32 %r587, %r588, %r589, %r605, %r606;
	// end inline asm
	add.s32 	%r612, %r581, 2;
	setp.gt.s32 	%p74, %r612, %r605;
	selp.b32 	%r613, 0, %r587, %p74;
	add.s32 	%r593, %r588, %r613;
	mov.b32 	%r594, 4;
	// begin inline asm
	shfl.sync.down.b32 %r592, %r593, %r594, %r605, %r606;
	// end inline asm
	add.s32 	%r614, %r581, 4;
	setp.gt.s32 	%p75, %r614, %r605;
	selp.b32 	%r615, 0, %r592, %p75;
	add.s32 	%r598, %r593, %r615;
	mov.b32 	%r599, 8;
	// begin inline asm
	shfl.sync.down.b32 %r597, %r598, %r599, %r605, %r606;
	// end inline asm
	add.s32 	%r616, %r581, 8;
	setp.gt.s32 	%p76, %r616, %r605;
	selp.b32 	%r617, 0, %r597, %p76;
	add.s32 	%r603, %r598, %r617;
	mov.b32 	%r604, 16;
	// begin inline asm
	shfl.sync.down.b32 %r602, %r603, %r604, %r605, %r606;
	// end inline asm
	add.s32 	%r618, %r581, 16;
	setp.gt.s32 	%p77, %r618, %r605;
	selp.b32 	%r619, 0, %r602, %p77;
	add.s32 	%r751, %r603, %r619;
	setp.ne.s32 	%p78, %r581, 0;
	@%p78 bra 	$L__BB7_18;
	shr.u32 	%r620, %r7, 3;
	and.b32  	%r621, %r620, 124;
	mov.u32 	%r622, _ZZN3cub18CUB_300001_SM_10006detail6reduce18DeviceReduceKernelINS2_10policy_hubIijN4cuda3std3__44plusIiEEE10Policy1000EPijS9_iNS7_10__identityEEEvT0_PT3_T1_NS0_13GridEvenShareISH_EET2_T4_E12temp_storage;
	add.s32 	%r623, %r622, %r621;
	st.shared.u32 	[%r623+8], %r751;
$L__BB7_18:
	bar.sync 	0;
	setp.ne.s32 	%p79, %r7, 0;
	@%p79 bra 	$L__BB7_71;
	setp.gt.u32 	%p80, %r6, 32;
	ld.shared.u32 	%r624, [_ZZN3cub18CUB_300001_SM_10006detail6reduce18DeviceReduceKernelINS2_10policy_hubIijN4cuda3std3__44plusIiEEE10Policy1000EPijS9_iNS7_10__identityEEEvT0_PT3_T1_NS0_13GridEvenShareISH_EET2_T4_E12temp_storage+12];
	selp.b32 	%r625, %r624, 0, %p80;
	add.s32 	%r626, %r625, %r751;
	setp.gt.u32 	%p81, %r6, 64;
	ld.shared.u32 	%r627, [_ZZN3cub18CUB_300001_SM_10006detail6reduce18DeviceReduceKernelINS2_10policy_hubIijN4cuda3std3__44plusIiEEE10Policy1000EPijS9_iNS7_10__identityEEEvT0_PT3_T1_NS0_13GridEvenShareISH_EET2_T4_E12temp_storage+16];
	selp.b32 	%r628, %r627, 0, %p81;
	add.s32 	%r629, %r626, %r628;
	setp.gt.u32 	%p82, %r6, 96;
	ld.shared.u32 	%r630, [_ZZN3cub18CUB_300001_SM_10006detail6reduce18DeviceReduceKernelINS2_10policy_hubIijN4cuda3std3__44plusIiEEE10Policy1000EPijS9_iNS7_10__identityEEEvT0_PT3_T1_NS0_13GridEvenShareISH_EET2_T4_E12temp_storage+20];
	selp.b32 	%r631, %r630, 0, %p82;
	add.s32 	%r632, %r629, %r631;
	setp.gt.u32 	%p83, %r6, 128;
	ld.shared.u32 	%r633, [_ZZN3cub18CUB_300001_SM_10006detail6reduce18DeviceReduceKernelINS2_10policy_hubIijN4cuda3std3__44plusIiEEE10Policy1000EPijS9_iNS7_10__identityEEEvT0_PT3_T1_NS0_13GridEvenShareISH_EET2_T4_E12temp_storage+24];
	selp.b32 	%r634, %r633, 0, %p83;
	add.s32 	%r635, %r632, %r634;
	setp.gt.u32 	%p84, %r6, 160;
	ld.shared.u32 	%r636, [_ZZN3cub18CUB_300001_SM_10006detail6reduce18DeviceReduceKernelINS2_10policy_hubIijN4cuda3std3__44plusIiEEE10Policy1000EPijS9_iNS7_10__identityEEEvT0_PT3_T1_NS0_13GridEvenShareISH_EET2_T4_E12temp_storage+28];
	selp.b32 	%r637, %r636, 0, %p84;
	add.s32 	%r638, %r635, %r637;
	setp.gt.u32 	%p85, %r6, 192;
	ld.shared.u32 	%r639, [_ZZN3cub18CUB_300001_SM_10006detail6reduce18DeviceReduceKernelINS2_10policy_hubIijN4cuda3std3__44plusIiEEE10Policy1000EPijS9_iNS7_10__identityEEEvT0_PT3_T1_NS0_13GridEvenShareISH_EET2_T4_E12temp_storage+32];
	selp.b32 	%r640, %r639, 0, %p85;
	add.s32 	%r641, %r638, %r640;
	setp.gt.u32 	%p86, %r6, 224;
	ld.shared.u32 	%r642, [_ZZN3cub18CUB_300001_SM_10006detail6reduce18DeviceReduceKernelINS2_10policy_hubIijN4cuda3std3__44plusIiEEE10Policy1000EPijS9_iNS7_10__identityEEEvT0_PT3_T1_NS0_13GridEvenShareISH_EET2_T4_E12temp_storage+36];
	selp.b32 	%r643, %r642, 0, %p86;
	add.s32 	%r751, %r641, %r643;
	bra.uni 	$L__BB7_71;
$L__BB7_20:
	mov.u32 	%r39, %tid.x;
	shl.b32 	%r40, %r39, 2;
	add.s32 	%r424, %r5, %r40;
	mul.wide.u32 	%rd72, %r424, 4;
	add.s64 	%rd62, %rd1, %rd72;
	// begin inline asm
	ld.global.nc.v2.u64 {%rd60, %rd61}, [%rd62];
	// end inline asm
	mov.b64 	{%r425, %r426}, %rd61;
	mov.b64 	{%r427, %r428}, %rd60;
	add.s64 	%rd65, %rd62, 4096;
	// begin inline asm
	ld.global.nc.v2.u64 {%rd63, %rd64}, [%rd65];
	// end inline asm
	mov.b64 	{%r429, %r430}, %rd64;
	mov.b64 	{%r431, %r432}, %rd63;
	add.s64 	%rd68, %rd62, 8192;
	// begin inline asm
	ld.global.nc.v2.u64 {%rd66, %rd67}, [%rd68];
	// end inline asm
	mov.b64 	{%r433, %r434}, %rd67;
	mov.b64 	{%r435, %r436}, %rd66;
	add.s64 	%rd71, %rd62, 12288;
	// begin inline asm
	ld.global.nc.v2.u64 {%rd69, %rd70}, [%rd71];
	// end inline asm
	mov.b64 	{%r437, %r438}, %rd70;
	mov.b64 	{%r439, %r440}, %rd69;
	add.s32 	%r441, %r428, %r427;
	add.s32 	%r442, %r425, %r441;
	add.s32 	%r443, %r426, %r442;
	add.s32 	%r444, %r431, %r443;
	add.s32 	%r445, %r432, %r444;
	add.s32 	%r446, %r429, %r445;
	add.s32 	%r447, %r430, %r446;
	add.s32 	%r448, %r435, %r447;
	add.s32 	%r449, %r436, %r448;
	add.s32 	%r450, %r433, %r449;
	add.s32 	%r451, %r434, %r450;
	add.s32 	%r452, %r439, %r451;
	add.s32 	%r453, %r440, %r452;
	add.s32 	%r454, %r437, %r453;
	add.s32 	%r721, %r438, %r454;
	setp.lt.u32 	%p49, %r6, %r4;
	@%p49 bra 	$L__BB7_32;
	add.s32 	%r42, %r4, %r5;
	add.s32 	%r707, %r42, 256;
	add.s32 	%r706, %r42, %r39;
	mov.b32 	%r708, 0;
$L__BB7_22:
	add.s32 	%r5, %r5, %r4;
	add.s32 	%r456, %r1, -4096;
	setp.gt.u32 	%p50, %r5, %r456;
	@%p50 bra 	$L__BB7_24;
	add.s32 	%r457, %r5, %r40;
	mul.wide.u32 	%rd85, %r457, 4;
	add.s64 	%rd75, %rd1, %rd85;
	// begin inline asm
	ld.global.nc.v2.u64 {%rd73, %rd74}, [%rd75];
	// end inline asm
	mov.b64 	{%r458, %r459}, %rd74;
	mov.b64 	{%r460, %r461}, %rd73;
	add.s64 	%rd78, %rd75, 4096;
	// begin inline asm
	ld.global.nc.v2.u64 {%rd76, %rd77}, [%rd78];
	// end inline asm
	mov.b64 	{%r462, %r463}, %rd77;
	mov.b64 	{%r464, %r465}, %rd76;
	add.s64 	%rd81, %rd75, 8192;
	// begin inline asm
	ld.global.nc.v2.u64 {%rd79, %rd80}, [%rd81];
	// end inline asm
	mov.b64 	{%r466, %r467}, %rd80;
	mov.b64 	{%r468, %r469}, %rd79;
	add.s64 	%rd84, %rd75, 12288;
	// begin inline asm
	ld.global.nc.v2.u64 {%rd82, %rd83}, [%rd84];
	// end inline asm
	mov.b64 	{%r470, %r471}, %rd83;
	mov.b64 	{%r472, %r473}, %rd82;
	add.s32 	%r474, %r460, %r721;
	add.s32 	%r475, %r461, %r474;
	add.s32 	%r476, %r458, %r475;
	add.s32 	%r477, %r459, %r476;
	add.s32 	%r478, %r464, %r477;
	add.s32 	%r479, %r465, %r478;
	add.s32 	%r480, %r462, %r479;
	add.s32 	%r481, %r463, %r480;
	add.s32 	%r482, %r468, %r481;
	add.s32 	%r483, %r469, %r482;
	add.s32 	%r484, %r466, %r483;
	add.s32 	%r485, %r467, %r484;
	add.s32 	%r486, %r472, %r485;
	add.s32 	%r487, %r473, %r486;
	add.s32 	%r488, %r470, %r487;
	add.s32 	%r721, %r471, %r488;
	sub.s32 	%r489, %r1, %r5;
	setp.lt.u32 	%p51, %r489, %r4;
	add.s32 	%r708, %r708, 1;
	add.s32 	%r707, %r707, %r4;
	add.s32 	%r706, %r706, %r4;
	@%p51 bra 	$L__BB7_32;
	bra.uni 	$L__BB7_22;
$L__BB7_24:
	setp.le.u32 	%p52, %r1, %r5;
	@%p52 bra 	$L__BB7_32;
	sub.s32 	%r55, %r1, %r5;
	setp.ge.s32 	%p53, %r39, %r55;
	@%p53 bra 	$L__BB7_32;
	not.b32 	%r491, %r39;
	add.s32 	%r492, %r1, %r491;
	sub.s32 	%r493, %r492, %r42;
	mul.lo.s32 	%r494, %r2, %r708;
	shl.b32 	%r495, %r494, 12;
	sub.s32 	%r56, %r493, %r495;
	shr.u32 	%r496, %r492, 8;
	add.s32 	%r57, %r496, 1;
	and.b32  	%r497, %r492, 768;
	setp.eq.s32 	%p54, %r497, 768;
	mov.u32 	%r715, %r39;
	@%p54 bra 	$L__BB7_29;
	and.b32  	%r498, %r57, 3;
	neg.s32 	%r711, %r498;
	mov.u32 	%r715, %r39;
$L__BB7_28:
	.pragma "nounroll";
	mul.wide.u32 	%rd87, %r706, 4;
	add.s64 	%rd86, %rd1, %rd87;
	// begin inline asm
	ld.global.nc.u32 %r499, [%rd86];
	// end inline asm
	add.s32 	%r721, %r499, %r721;
	add.s32 	%r715, %r715, 256;
	add.s32 	%r706, %r706, 256;
	add.s32 	%r711, %r711, 1;
	setp.ne.s32 	%p55, %r711, 0;
	@%p55 bra 	$L__BB7_28;
$L__BB7_29:
	setp.lt.u32 	%p56, %r56, 768;
	@%p56 bra 	$L__BB7_32;
	add.s32 	%r719, %r715, 512;
	add.s32 	%r718, %r715, %r707;
$L__BB7_31:
	add.s32 	%r504, %r718, -256;
	mul.wide.u32 	%rd92, %r504, 4;
	add.s64 	%rd88, %rd1, %rd92;
	// begin inline asm
	ld.global.nc.u32 %r500, [%rd88];
	// end inline asm
	add.s32 	%r505, %r500, %r721;
	mul.wide.u32 	%rd93, %r718, 4;
	add.s64 	%rd89, %rd1, %rd93;
	// begin inline asm
	ld.global.nc.u32 %r501, [%rd89];
	// end inline asm
	add.s32 	%r506, %r501, %r505;
	add.s32 	%r507, %r718, 256;
	mul.wide.u32 	%rd94, %r507, 4;
	add.s64 	%rd90, %rd1, %rd94;
	// begin inline asm
	ld.global.nc.u32 %r502, [%rd90];
	// end inline asm
	add.s32 	%r508, %r502, %r506;
	add.s32 	%r509, %r718, 512;
	mul.wide.u32 	%rd95, %r509, 4;
	add.s64 	%rd91, %rd1, %rd95;
	// begin inline asm
	ld.global.nc.u32 %r503, [%rd91];
	// end inline asm
	add.s32 	%r721, %r503, %r508;
	add.s32 	%r76, %r719, 1024;
	add.s32 	%r510, %r719, 512;
	add.s32 	%r718, %r718, 1024;
	setp.lt.s32 	%p57, %r510, %r55;
	mov.u32 	%r719, %r76;
	@%p57 bra 	$L__BB7_31;
$L__BB7_32:
	// begin inline asm
	mov.u32 %r511, %laneid;
	// end inline asm
	mov.b32 	%r514, 1;
	mov.b32 	%r535, 31;
	mov.b32 	%r536, -1;
	// begin inline asm
	shfl.sync.down.b32 %r512, %r721, %r514, %r535, %r536;
	// end inline asm
	setp.gt.s32 	%p58, %r511, 30;
	selp.b32 	%r537, 0, %r512, %p58;
	add.s32 	%r518, %r537, %r721;
	mov.b32 	%r519, 2;
	// begin inline asm
	shfl.sync.down.b32 %r517, %r518, %r519, %r535, %r536;
	// end inline asm
	setp.gt.s32 	%p59, %r511, 29;
	selp.b32 	%r538, 0, %r517, %p59;
	add.s32 	%r523, %r518, %r538;
	mov.b32 	%r524, 4;
	// begin inline asm
	shfl.sync.down.b32 %r522, %r523, %r524, %r535, %r536;
	// end inline asm
	setp.gt.s32 	%p60, %r511, 27;
	selp.b32 	%r539, 0, %r522, %p60;
	add.s32 	%r528, %r523, %r539;
	mov.b32 	%r529, 8;
	// begin inline asm
	shfl.sync.down.b32 %r527, %r528, %r529, %r535, %r536;
	// end inline asm
	setp.gt.s32 	%p61, %r511, 23;
	selp.b32 	%r540, 0, %r527, %p61;
	add.s32 	%r533, %r528, %r540;
	mov.b32 	%r534, 16;
	// begin inline asm
	shfl.sync.down.b32 %r532, %r533, %r534, %r535, %r536;
	// end inline asm
	setp.gt.s32 	%p62, %r511, 15;
	selp.b32 	%r541, 0, %r532, %p62;
	add.s32 	%r751, %r533, %r541;
	setp.ne.s32 	%p63, %r511, 0;
	@%p63 bra 	$L__BB7_34;
	shr.u32 	%r542, %r39, 3;
	and.b32  	%r543, %r542, 124;
	mov.u32 	%r544, _ZZN3cub18CUB_300001_SM_10006detail6reduce18DeviceReduceKernelINS2_10policy_hubIijN4cuda3std3__44plusIiEEE10Policy1000EPijS9_iNS7_10__identityEEEvT0_PT3_T1_NS0_13GridEvenShareISH_EET2_T4_E12temp_storage;
	add.s32 	%r545, %r544, %r543;
	st.shared.u32 	[%r545+8], %r751;
$L__BB7_34:
	bar.sync 	0;
	setp.ne.s32 	%p64, %r39, 0;
	@%p64 bra 	$L__BB7_71;
	ld.shared.u32 	%r546, [_ZZN3cub18CUB_300001_SM_10006detail6reduce18DeviceReduceKernelINS2_10policy_hubIijN4cuda3std3__44plusIiEEE10Policy1000EPijS9_iNS7_10__identityEEEvT0_PT3_T1_NS0_13GridEvenShareISH_EET2_T4_E12temp_storage+12];
	add.s32 	%r547, %r546, %r751;
	ld.shared.u32 	%r548, [_ZZN3cub18CUB_300001_SM_10006detail6reduce18DeviceReduceKernelINS2_10policy_hubIijN4cuda3std3__44plusIiEEE10Policy1000EPijS9_iNS7_10__identityEEEvT0_PT3_T1_NS0_13GridEvenShareISH_EET2_T4_E12temp_storage+16];
	add.s32 	%r549, %r547, %r548;
	ld.shared.u32 	%r550, [_ZZN3cub18CUB_300001_SM_10006detail6reduce18DeviceReduceKernelINS2_10policy_hubIijN4cuda3std3__44plusIiEEE10Policy1000EPijS9_iNS7_10__identityEEEvT0_PT3_T1_NS0_13GridEvenShareISH_EET2_T4_E12temp_storage+20];
	add.s32 	%r551, %r549, %r550;
	ld.shared.u32 	%r552, [_ZZN3cub18CUB_300001_SM_10006detail6reduce18DeviceReduceKernelINS2_10policy_hubIijN4cuda3std3__44plusIiEEE10Policy1000EPijS9_iNS7_10__identityEEEvT0_PT3_T1_NS0_13GridEvenShareISH_EET2_T4_E12temp_storage+24];
	add.s32 	%r553, %r551, %r552;
	ld.shared.u32 	%r554, [_ZZN3cub18CUB_300001_SM_10006detail6reduce18DeviceReduceKernelINS2_10policy_hubIijN4cuda3std3__44plusIiEEE10Policy1000EPijS9_iNS7_10__identityEEEvT0_PT3_T1_NS0_13GridEvenShareISH_EET2_T4_E12temp_storage+28];
	add.s32 	%r555, %r553, %r554;
	ld.shared.u32 	%r556, [_ZZN3cub18CUB_300001_SM_10006detail6reduce18DeviceReduceKernelINS2_10policy_hubIijN4cuda3std3__44plusIiEEE10Policy1000EPijS9_iNS7_10__identityEEEvT0_PT3_T1_NS0_13GridEvenShareISH_EET2_T4_E12temp_storage+32];
	add.s32 	%r557, %r555, %r556;
	ld.shared.u32 	%r558, [_ZZN3cub18CUB_300001_SM_10006detail6reduce18DeviceReduceKernelINS2_10policy_hubIijN4cuda3std3__44plusIiEEE10Policy1000EPijS9_iNS7_10__identityEEEvT0_PT3_T1_NS0_13GridEvenShareISH_EET2_T4_E12temp_storage+36];
	add.s32 	%r751, %r557, %r558;
	bra.uni 	$L__BB7_71;
$L__BB7_36:
	sub.s32 	%r81, %r1, %r5;
	setp.gt.u32 	%p2, %r81, 4095;
	@%p2 bra 	$L__BB7_55;
	mov.u32 	%r82, %tid.x;
	setp.ge.u32 	%p19, %r82, %r81;
	mov.b32 	%r734, 0;
	mov.u32 	%r728, %r82;
	@%p19 bra 	$L__BB7_39;
	add.s32 	%r293, %r5, %r82;
	mul.wide.u32 	%rd49, %r293, 4;
	add.s64 	%rd48, %rd1, %rd49;
	// begin inline asm
	ld.global.nc.u32 %r734, [%rd48];
	// end inline asm
	add.s32 	%r728, %r82, 256;
$L__BB7_39:
	setp.ge.u32 	%p20, %r728, %r81;
	@%p20 bra 	$L__BB7_46;
	not.b32 	%r295, %r728;
	add.s32 	%r87, %r1, %r295;
	and.b32  	%r296, %r87, 768;
	setp.eq.s32 	%p21, %r296, 768;
	@%p21 bra 	$L__BB7_43;
	add.s32 	%r725, %r728, %r5;
	shr.u32 	%r297, %r87, 8;
	add.s32 	%r298, %r297, 1;
	and.b32  	%r299, %r298, 3;
	neg.s32 	%r724, %r299;
$L__BB7_42:
	.pragma "nounroll";
	mul.wide.u32 	%rd51, %r725, 4;
	add.s64 	%rd50, %rd1, %rd51;
	// begin inline asm
	ld.global.nc.u32 %r300, [%rd50];
	// end inline asm
	add.s32 	%r734, %r300, %r734;
	add.s32 	%r728, %r728, 256;
	add.s32 	%r725, %r725, 256;
	add.s32 	%r724, %r724, 1;
	setp.ne.s32 	%p22, %r724, 0;
	@%p22 bra 	$L__BB7_42;
$L__BB7_43:
	sub.s32 	%r301, %r87, %r5;
	setp.lt.u32 	%p23, %r301, 768;
	@%p23 bra 	$L__BB7_46;
	add.s32 	%r732, %r728, 512;
	add.s32 	%r731, %r728, %r5;
$L__BB7_45:
	mul.wide.u32 	%rd56, %r731, 4;
	add.s64 	%rd52, %rd1, %rd56;
	// begin inline asm
	ld.global.nc.u32 %r302, [%rd52];
	// end inline asm
	add.s32 	%r306, %r302, %r734;
	add.s32 	%r307, %r731, 256;
	mul.wide.u32 	%rd57, %r307, 4;
	add.s64 	%rd53, %rd1, %rd57;
	// begin inline asm
	ld.global.nc.u32 %r303, [%rd53];
	// end inline asm
	add.s32 	%r308, %r303, %r306;
	add.s32 	%r309, %r731, 512;
	mul.wide.u32 	%rd58, %r309, 4;
	add.s64 	%rd54, %rd1, %rd58;
	// begin inline asm
	ld.global.nc.u32 %r304, [%rd54];
	// end inline asm
	add.s32 	%r310, %r304, %r308;
	add.s32 	%r311, %r731, 768;
	mul.wide.u32 	%rd59, %r311, 4;
	add.s64 	%rd55, %rd1, %rd59;
	// begin inline asm
	ld.global.nc.u32 %r305, [%rd55];
	// end inline asm
	add.s32 	%r734, %r305, %r310;
	add.s32 	%r107, %r732, 1024;
	add.s32 	%r312, %r732, 512;
	add.s32 	%r731, %r731, 1024;
	setp.lt.s32 	%p24, %r312, %r81;
	mov.u32 	%r732, %r107;
	@%p24 bra 	$L__BB7_45;
$L__BB7_46:
	setp.lt.u32 	%p25, %r81, 256;
	@%p25 bra 	$L__BB7_51;
	// begin inline asm
	mov.u32 %r376, %laneid;
	// end inline asm
	mov.b32 	%r379, 1;
	mov.b32 	%r400, 31;
	mov.b32 	%r401, -1;
	// begin inline asm
	shfl.sync.down.b32 %r377, %r734, %r379, %r400, %r401;
	// end inline asm
	setp.gt.s32 	%p41, %r376, 30;
	selp.b32 	%r402, 0, %r377, %p41;
	add.s32 	%r383, %r402, %r734;
	mov.b32 	%r384, 2;
	// begin inline asm
	shfl.sync.down.b32 %r382, %r383, %r384, %r400, %r401;
	// end inline asm
	setp.gt.s32 	%p42, %r376, 29;
	selp.b32 	%r403, 0, %r382, %p42;
	add.s32 	%r388, %r383, %r403;
	mov.b32 	%r389, 4;
	// begin inline asm
	shfl.sync.down.b32 %r387, %r388, %r389, %r400, %r401;
	// end inline asm
	setp.gt.s32 	%p43, %r376, 27;
	selp.b32 	%r404, 0, %r387, %p43;
	add.s32 	%r393, %r388, %r404;
	mov.b32 	%r394, 8;
	// begin inline asm
	shfl.sync.down.b32 %r392, %r393, %r394, %r400, %r401;
	// end inline asm
	setp.gt.s32 	%p44, %r376, 23;
	selp.b32 	%r405, 0, %r392, %p44;
	add.s32 	%r398, %r393, %r405;
	mov.b32 	%r399, 16;
	// begin inline asm
	shfl.sync.down.b32 %r397, %r398, %r399, %r400, %r401;
	// end inline asm
	setp.gt.s32 	%p45, %r376, 15;
	selp.b32 	%r406, 0, %r397, %p45;
	add.s32 	%r751, %r398, %r406;
	setp.ne.s32 	%p46, %r376, 0;
	@%p46 bra 	$L__BB7_49;
	shr.u32 	%r407, %r82, 3;
	and.b32  	%r408, %r407, 124;
	mov.u32 	%r409, _ZZN3cub18CUB_300001_SM_10006detail6reduce18DeviceReduceKernelINS2_10policy_hubIijN4cuda3std3__44plusIiEEE10Policy1000EPijS9_iNS7_10__identityEEEvT0_PT3_T1_NS0_13GridEvenShareISH_EET2_T4_E12temp_storage;
	add.s32 	%r410, %r409, %r408;
	st.shared.u32 	[%r410+8], %r751;
$L__BB7_49:
	bar.sync 	0;
	setp.ne.s32 	%p47, %r82, 0;
	@%p47 bra 	$L__BB7_71;
	ld.shared.u32 	%r411, [_ZZN3cub18CUB_300001_SM_10006detail6reduce18DeviceReduceKernelINS2_10policy_hubIijN4cuda3std3__44plusIiEEE10Policy1000EPijS9_iNS7_10__identityEEEvT0_PT3_T1_NS0_13GridEvenShareISH_EET2_T4_E12temp_storage+12];
	add.s32 	%r412, %r411, %r751;
	ld.shared.u32 	%r413, [_ZZN3cub18CUB_300001_SM_10006detail6reduce18DeviceReduceKernelINS2_10policy_hubIijN4cuda3std3__44plusIiEEE10Policy1000EPijS9_iNS7_10__identityEEEvT0_PT3_T1_NS0_13GridEvenShareISH_EET2_T4_E12temp_storage+16];
	add.s32 	%r414, %r412, %r413;
	ld.shared.u32 	%r415, [_ZZN3cub18CUB_300001_SM_10006detail6reduce18DeviceReduceKernelINS2_10policy_hubIijN4cuda3std3__44plusIiEEE10Policy1000EPijS9_iNS7_10__identityEEEvT0_PT3_T1_NS0_13GridEvenShareISH_EET2_T4_E12temp_storage+20];
	add.s32 	%r416, %r414, %r415;
	ld.shared.u32 	%r417, [_ZZN3cub18CUB_300001_SM_10006detail6reduce18DeviceReduceKernelINS2_10policy_hubIijN4cuda3std3__44plusIiEEE10Policy1000EPijS9_iNS7_10__identityEEEvT0_PT3_T1_NS0_13GridEvenShareISH_EET2_T4_E12temp_storage+24];
	add.s32 	%r418, %r416, %r417;
	ld.shared.u32 	%r419, [_ZZN3cub18CUB_300001_SM_10006detail6reduce18DeviceReduceKernelINS2_10policy_hubIijN4cuda3std3__44plusIiEEE10Policy1000EPijS9_iNS7_10__identityEEEvT0_PT3_T1_NS0_13GridEvenShareISH_EET2_T4_E12temp_storage+28];
	add.s32 	%r420, %r418, %r419;
	ld.shared.u32 	%r421, [_ZZN3cub18CUB_300001_SM_10006detail6reduce18DeviceReduceKernelINS2_10policy_hubIijN4cuda3std3__44plusIiEEE10Policy1000EPijS9_iNS7_10__identityEEEvT0_PT3_T1_NS0_13GridEvenShareISH_EET2_T4_E12temp_storage+32];
	add.s32 	%r422, %r420, %r421;
	ld.shared.u32 	%r423, [_ZZN3cub18CUB_300001_SM_10006detail6reduce18DeviceReduceKernelINS2_10policy_hubIijN4cuda3std3__44plusIiEEE10Policy1000EPijS9_iNS7_10__identityEEEvT0_PT3_T1_NS0_13GridEvenShareISH_EET2_T4_E12temp_storage+36];
	add.s32 	%r751, %r422, %r423;
	bra.uni 	$L__BB7_71;
$L__BB7_51:
	// begin inline asm
	mov.u32 %r313, %laneid;
	// end inline asm
	and.b32  	%r339, %r82, 992;
	add.s32 	%r340, %r339, 32;
	setp.gt.u32 	%p26, %r340, %r81;
	not.b32 	%r341, %r339;
	add.s32 	%r342, %r81, %r341;
	selp.b32 	%r337, %r342, 31, %p26;
	mov.b32 	%r316, 1;
	mov.b32 	%r338, -1;
	// begin inline asm
	shfl.sync.down.b32 %r314, %r734, %r316, %r337, %r338;
	// end inline asm
	setp.lt.s32 	%p27, %r313, %r337;
	selp.b32 	%r343, %r314, 0, %p27;
	add.s32 	%r320, %r343, %r734;
	mov.b32 	%r321, 2;
	// begin inline asm
	shfl.sync.down.b32 %r319, %r320, %r321, %r337, %r338;
	// end inline asm
	add.s32 	%r344, %r313, 2;
	setp.gt.s32 	%p28, %r344, %r337;
	selp.b32 	%r345, 0, %r319, %p28;
	add.s32 	%r325, %r320, %r345;
	mov.b32 	%r326, 4;
	// begin inline asm
	shfl.sync.down.b32 %r324, %r325, %r326, %r337, %r338;
	// end inline asm
	add.s32 	%r346, %r313, 4;
	setp.gt.s32 	%p29, %r346, %r337;
	selp.b32 	%r347, 0, %r324, %p29;
	add.s32 	%r330, %r325, %r347;
	mov.b32 	%r331, 8;
	// begin inline asm
	shfl.sync.down.b32 %r329, %r330, %r331, %r337, %r338;
	// end inline asm
	add.s32 	%r348, %r313, 8;
	setp.gt.s32 	%p30, %r348, %r337;
	selp.b32 	%r349, 0, %r329, %p30;
	add.s32 	%r335, %r330, %r349;
	mov.b32 	%r336, 16;
	// begin inline asm
	shfl.sync.down.b32 %r334, %r335, %r336, %r337, %r338;
	// end inline asm
	add.s32 	%r350, %r313, 16;
	setp.gt.s32 	%p31, %r350, %r337;
	selp.b32 	%r351, 0, %r334, %p31;
	add.s32 	%r751, %r335, %r351;
	setp.ne.s32 	%p32, %r313, 0;
	@%p32 bra 	$L__BB7_53;
	shr.u32 	%r352, %r82, 3;
	and.b32  	%r353, %r352, 124;
	mov.u32 	%r354, _ZZN3cub18CUB_300001_SM_10006detail6reduce18DeviceReduceKernelINS2_10policy_hubIijN4cuda3std3__44plusIiEEE10Policy1000EPijS9_iNS7_10__identityEEEvT0_PT3_T1_NS0_13GridEvenShareISH_EET2_T4_E12temp_storage;
	add.s32 	%r355, %r354, %r353;
	st.shared.u32 	[%r355+8], %r751;
$L__BB7_53:
	bar.sync 	0;
	setp.ne.s32 	%p33, %r82, 0;
	@%p33 bra 	$L__BB7_71;
	setp.gt.u32 	%p34, %r81, 32;
	ld.shared.u32 	%r356, [_ZZN3cub18CUB_300001_SM_10006detail6reduce18DeviceReduceKernelINS2_10policy_hubIijN4cuda3std3__44plusIiEEE10Policy1000EPijS9_iNS7_10__identityEEEvT0_PT3_T1_NS0_13GridEvenShareISH_EET2_T4_E12temp_storage+12];
	selp.b32 	%r357, %r356, 0, %p34;
	add.s32 	%r358, %r357, %r751;
	setp.gt.u32 	%p35, %r81, 64;
	ld.shared.u32 	%r359, [_ZZN3cub18CUB_300001_SM_10006detail6reduce18DeviceReduceKernelINS2_10policy_hubIijN4cuda3std3__44plusIiEEE10Policy1000EPijS9_iNS7_10__identityEEEvT0_PT3_T1_NS0_13GridEvenShareISH_EET2_T4_E12temp_storage+16];
	selp.b32 	%r360, %r359, 0, %p35;
	add.s32 	%r361, %r358, %r360;
	setp.gt.u32 	%p36, %r81, 96;
	ld.shared.u32 	%r362, [_ZZN3cub18CUB_300001_SM_10006detail6reduce18DeviceReduceKernelINS2_10policy_hubIijN4cuda3std3__44plusIiEEE10Policy1000EPijS9_iNS7_10__identityEEEvT0_PT3_T1_NS0_13GridEvenShareISH_EET2_T4_E12temp_storage+20];
	selp.b32 	%r363, %r362, 0, %p36;
	add.s32 	%r364, %r361, %r363;
	setp.gt.u32 	%p37, %r81, 128;
	ld.shared.u32 	%r365, [_ZZN3cub18CUB_300001_SM_10006detail6reduce18DeviceReduceKernelINS2_10policy_hubIijN4cuda3std3__44plusIiEEE10Policy1000EPijS9_iNS7_10__identityEEEvT0_PT3_T1_NS0_13GridEvenShareISH_EET2_T4_E12temp_storage+24];
	selp.b32 	%r366, %r365, 0, %p37;
	add.s32 	%r367, %r364, %r366;
	setp.gt.u32 	%p38, %r81, 160;
	ld.shared.u32 	%r368, [_ZZN3cub18CUB_300001_SM_10006detail6reduce18DeviceReduceKernelINS2_10policy_hubIijN4cuda3std3__44plusIiEEE10Policy1000EPijS9_iNS7_10__identityEEEvT0_PT3_T1_NS0_13GridEvenShareISH_EET2_T4_E12temp_storage+28];
	selp.b32 	%r369, %r368, 0, %p38;
	add.s32 	%r370, %r367, %r369;
	setp.gt.u32 	%p39, %r81, 192;
	ld.shared.u32 	%r371, [_ZZN3cub18CUB_300001_SM_10006detail6reduce18DeviceReduceKernelINS2_10policy_hubIijN4cuda3std3__44plusIiEEE10Policy1000EPijS9_iNS7_10__identityEEEvT0_PT3_T1_NS0_13GridEvenShareISH_EET2_T4_E12temp_storage+32];
	selp.b32 	%r372, %r371, 0, %p39;
	add.s32 	%r373, %r370, %r372;
	setp.gt.u32 	%p40, %r81, 224;
	ld.shared.u32 	%r374, [_ZZN3cub18CUB_300001_SM_10006detail6reduce18DeviceReduceKernelINS2_10policy_hubIijN4cuda3std3__44plusIiEEE10Policy1000EPijS9_iNS7_10__identityEEEvT0_PT3_T1_NS0_13GridEvenShareISH_EET2_T4_E12temp_storage+36];
	selp.b32 	%r375, %r374, 0, %p40;
	add.s32 	%r751, %r373, %r375;
	bra.uni 	$L__BB7_71;
$L__BB7_55:
	mov.u32 	%r114, %tid.x;
	add.s32 	%r172, %r114, %r5;
	mul.wide.u32 	%rd20, %r172, 4;
	add.s64 	%rd4, %rd1, %rd20;
	// begin inline asm
	ld.global.nc.u32 %r156, [%rd4];
	// end inline asm
	add.s64 	%rd5, %rd4, 1024;
	// begin inline asm
	ld.global.nc.u32 %r157, [%rd5];
	// end inline asm
	add.s64 	%rd6, %rd4, 2048;
	// begin inline asm
	ld.global.nc.u32 %r158, [%rd6];
	// end inline asm
	add.s64 	%rd7, %rd4, 3072;
	// begin inline asm
	ld.global.nc.u32 %r159, [%rd7];
	// end inline asm
	add.s64 	%rd8, %rd4, 4096;
	// begin inline asm
	ld.global.nc.u32 %r160, [%rd8];
	// end inline asm
	add.s64 	%rd9, %rd4, 5120;
	// begin inline asm
	ld.global.nc.u32 %r161, [%rd9];
	// end inline asm
	add.s64 	%rd10, %rd4, 6144;
	// begin inline asm
	ld.global.nc.u32 %r162, [%rd10];
	// end inline asm
	add.s64 	%rd11, %rd4, 7168;
	// begin inline asm
	ld.global.nc.u32 %r163, [%rd11];
	// end inline asm
	add.s64 	%rd12, %rd4, 8192;
	// begin inline asm
	ld.global.nc.u32 %r164, [%rd12];
	// end inline asm
	add.s64 	%rd13, %rd4, 9216;
	// begin inline asm
	ld.global.nc.u32 %r165, [%rd13];
	// end inline asm
	add.s64 	%rd14, %rd4, 10240;
	// begin inline asm
	ld.global.nc.u32 %r166, [%rd14];
	// end inline asm
	add.s64 	%rd15, %rd4, 11264;
	// begin inline asm
	ld.global.nc.u32 %r167, [%rd15];
	// end inline asm
	add.s64 	%rd16, %rd4, 12288;
	// begin inline asm
	ld.global.nc.u32 %r168, [%rd16];
	// end inline asm
	add.s64 	%rd17, %rd4, 13312;
	// begin inline asm
	ld.global.nc.u32 %r169, [%rd17];
	// end inline asm
	add.s64 	%rd18, %rd4, 14336;
	// begin inline asm
	ld.global.nc.u32 %r170, [%rd18];
	// end inline asm
	add.s64 	%rd19, %rd4, 15360;
	// begin inline asm
	ld.global.nc.u32 %r171, [%rd19];
	// end inline asm
	add.s32 	%r173, %r157, %r156;
	add.s32 	%r174, %r158, %r173;
	add.s32 	%r175, %r159, %r174;
	add.s32 	%r176, %r160, %r175;
	add.s32 	%r177, %r161, %r176;
	add.s32 	%r178, %r162, %r177;
	add.s32 	%r179, %r163, %r178;
	add.s32 	%r180, %r164, %r179;
	add.s32 	%r181, %r165, %r180;
	add.s32 	%r182, %r166, %r181;
	add.s32 	%r183, %r167, %r182;
	add.s32 	%r184, %r168, %r183;
	add.s32 	%r185, %r169, %r184;
	add.s32 	%r186, %r170, %r185;
	add.s32 	%r750, %r171, %r186;
	setp.lt.u32 	%p3, %r81, %r4;
	@%p3 bra 	$L__BB7_67;
	add.s32 	%r116, %r4, %r5;
	add.s32 	%r736, %r116, 256;
	add.s32 	%r735, %r116, %r114;
	mov.b32 	%r737, 0;
$L__BB7_57:
	add.s32 	%r5, %r5, %r4;
	add.s32 	%r188, %r1, -4096;
	setp.gt.u32 	%p4, %r5, %r188;
	@%p4 bra 	$L__BB7_59;
	add.s32 	%r205, %r114, %r5;
	mul.wide.u32 	%rd37, %r205, 4;
	add.s64 	%rd21, %rd1, %rd37;
	// begin inline asm
	ld.global.nc.u32 %r189, [%rd21];
	// end inline asm
	add.s64 	%rd22, %rd21, 1024;
	// begin inline asm
	ld.global.nc.u32 %r190, [%rd22];
	// end inline asm
	add.s64 	%rd23, %rd21, 2048;
	// begin inline asm
	ld.global.nc.u32 %r191, [%rd23];
	// end inline asm
	add.s64 	%rd24, %rd21, 3072;
	// begin inline asm
	ld.global.nc.u32 %r192, [%rd24];
	// end inline asm
	add.s64 	%rd25, %rd21, 4096;
	// begin inline asm
	ld.global.nc.u32 %r193, [%rd25];
	// end inline asm
	add.s64 	%rd26, %rd21, 5120;
	// begin inline asm
	ld.global.nc.u32 %r194, [%rd26];
	// end inline asm
	add.s64 	%rd27, %rd21, 6144;
	// begin inline asm
	ld.global.nc.u32 %r195, [%rd27];
	// end inline asm
	add.s64 	%rd28, %rd21, 7168;
	// begin inline asm
	ld.global.nc.u32 %r196, [%rd28];
	// end inline asm
	add.s64 	%rd29, %rd21, 8192;
	// begin inline asm
	ld.global.nc.u32 %r197, [%rd29];
	// end inline asm
	add.s64 	%rd30, %rd21, 9216;
	// begin inline asm
	ld.global.nc.u32 %r198, [%rd30];
	// end inline asm
	add.s64 	%rd31, %rd21, 10240;
	// begin inline asm
	ld.global.nc.u32 %r199, [%rd31];
	// end inline asm
	add.s64 	%rd32, %rd21, 11264;
	// begin inline asm
	ld.global.nc.u32 %r200, [%rd32];
	// end inline asm
	add.s64 	%rd33, %rd21, 12288;
	// begin inline asm
	ld.global.nc.u32 %r201, [%rd33];
	// end inline asm
	add.s64 	%rd34, %rd21, 13312;
	// begin inline asm
	ld.global.nc.u32 %r202, [%rd34];
	// end inline asm
	add.s64 	%rd35, %rd21, 14336;
	// begin inline asm
	ld.global.nc.u32 %r203, [%rd35];
	// end inline asm
	add.s64 	%rd36, %rd21, 15360;
	// begin inline asm
	ld.global.nc.u32 %r204, [%rd36];
	// end inline asm
	add.s32 	%r206, %r189, %r750;
	add.s32 	%r207, %r190, %r206;
	add.s32 	%r208, %r191, %r207;
	add.s32 	%r209, %r192, %r208;
	add.s32 	%r210, %r193, %r209;
	add.s32 	%r211, %r194, %r210;
	add.s32 	%r212, %r195, %r211;
	add.s32 	%r213, %r196, %r212;
	add.s32 	%r214, %r197, %r213;
	add.s32 	%r215, %r198, %r214;
	add.s32 	%r216, %r199, %r215;
	add.s32 	%r217, %r200, %r216;
	add.s32 	%r218, %r201, %r217;
	add.s32 	%r219, %r202, %r218;
	add.s32 	%r220, %r203, %r219;
	add.s32 	%r750, %r204, %r220;
	sub.s32 	%r221, %r1, %r5;
	setp.lt.u32 	%p5, %r221, %r4;
	add.s32 	%r737, %r737, 1;
	add.s32 	%r736, %r736, %r4;
	add.s32 	%r735, %r735, %r4;
	@%p5 bra 	$L__BB7_67;
	bra.uni 	$L__BB7_57;
$L__BB7_59:
	setp.le.u32 	%p6, %r1, %r5;
	@%p6 bra 	$L__BB7_67;
	sub.s32 	%r129, %r1, %r5;
	setp.ge.s32 	%p7, %r114, %r129;
	@%p7 bra 	$L__BB7_67;
	not.b32 	%r223, %r114;
	add.s32 	%r224, %r1, %r223;
	sub.s32 	%r225, %r224, %r116;
	mul.lo.s32 	%r226, %r2, %r737;
	shl.b32 	%r227, %r226, 12;
	sub.s32 	%r130, %r225, %r227;
	shr.u32 	%r228, %r224, 8;
	add.s32 	%r131, %r228, 1;
	and.b32  	%r229, %r224, 768;
	setp.eq.s32 	%p8, %r229, 768;
	mov.u32 	%r744, %r114;
	@%p8 bra 	$L__BB7_64;
	and.b32  	%r230, %r131, 3;
	neg.s32 	%r740, %r230;
	mov.u32 	%r744, %r114;
$L__BB7_63:
	.pragma "nounroll";
	mul.wide.u32 	%rd39, %r735, 4;
	add.s64 	%rd38, %rd1, %rd39;
	// begin inline asm
	ld.global.nc.u32 %r231, [%rd38];
	// end inline asm
	add.s32 	%r750, %r231, %r750;
	add.s32 	%r744, %r744, 256;
	add.s32 	%r735, %r735, 256;
	add.s32 	%r740, %r740, 1;
	setp.ne.s32 	%p9, %r740, 0;
	@%p9 bra 	$L__BB7_63;
$L__BB7_64:
	setp.lt.u32 	%p10, %r130, 768;
	@%p10 bra 	$L__BB7_67;
	add.s32 	%r748, %r744, 512;
	add.s32 	%r747, %r744, %r736;
$L__BB7_66:
	add.s32 	%r236, %r747, -256;
	mul.wide.u32 	%rd44, %r236, 4;
	add.s64 	%rd40, %rd1, %rd44;
	// begin inline asm
	ld.global.nc.u32 %r232, [%rd40];
	// end inline asm
	add.s32 	%r237, %r232, %r750;
	mul.wide.u32 	%rd45, %r747, 4;
	add.s64 	%rd41, %rd1, %rd45;
	// begin inline asm
	ld.global.nc.u32 %r233, [%rd41];
	// end inline asm
	add.s32 	%r238, %r233, %r237;
	add.s32 	%r239, %r747, 256;
	mul.wide.u32 	%rd46, %r239, 4;
	add.s64 	%rd42, %rd1, %rd46;
	// begin inline asm
	ld.global.nc.u32 %r234, [%rd42];
	// end inline asm
	add.s32 	%r240, %r234, %r238;
	add.s32 	%r241, %r747, 512;
	mul.wide.u32 	%rd47, %r241, 4;
	add.s64 	%rd43, %rd1, %rd47;
	// begin inline asm
	ld.global.nc.u32 %r235, [%rd43];
	// end inline asm
	add.s32 	%r750, %r235, %r240;
	add.s32 	%r150, %r748, 1024;
	add.s32 	%r242, %r748, 512;
	add.s32 	%r747, %r747, 1024;
	setp.lt.s32 	%p11, %r242, %r129;
	mov.u32 	%r748, %r150;
	@%p11 bra 	$L__BB7_66;
$L__BB7_67:
	// begin inline asm
	mov.u32 %r243, %laneid;
	// end inline asm
	mov.b32 	%r246, 1;
	mov.b32 	%r267, 31;
	mov.b32 	%r268, -1;
	// begin inline asm
	shfl.sync.down.b32 %r244, %r750, %r246, %r267, %r268;
	// end inline asm
	setp.gt.s32 	%p12, %r243, 30;
	selp.b32 	%r269, 0, %r244, %p12;
	add.s32 	%r250, %r269, %r750;
	mov.b32 	%r251, 2;
	// begin inline asm
	shfl.sync.down.b32 %r249, %r250, %r251, %r267, %r268;
	// end inline asm
	setp.gt.s32 	%p13, %r243, 29;
	selp.b32 	%r270, 0, %r249, %p13;
	add.s32 	%r255, %r250, %r270;
	mov.b32 	%r256, 4;
	// begin inline asm
	shfl.sync.down.b32 %r254, %r255, %r256, %r267, %r268;
	// end inline asm
	setp.gt.s32 	%p14, %r243, 27;
	selp.b32 	%r271, 0, %r254, %p14;
	add.s32 	%r260, %r255, %r271;
	mov.b32 	%r261, 8;
	// begin inline asm
	shfl.sync.down.b32 %r259, %r260, %r261, %r267, %r268;
	// end inline asm
	setp.gt.s32 	%p15, %r243, 23;
	selp.b32 	%r272, 0, %r259, %p15;
	add.s32 	%r265, %r260, %r272;
	mov.b32 	%r266, 16;
	// begin inline asm
	shfl.sync.down.b32 %r264, %r265, %r266, %r267, %r268;
	// end inline asm
	setp.gt.s32 	%p16, %r243, 15;
	selp.b32 	%r273, 0, %r264, %p16;
	add.s32 	%r751, %r265, %r273;
	setp.ne.s32 	%p17, %r243, 0;
	@%p17 bra 	$L__BB7_69;
	shr.u32 	%r274, %r114, 3;
	and.b32  	%r275, %r274, 124;
	mov.u32 	%r276, _ZZN3cub18CUB_300001_SM_10006detail6reduce18DeviceReduceKernelINS2_10policy_hubIijN4cuda3std3__44plusIiEEE10Policy1000EPijS9_iNS7_10__identityEEEvT0_PT3_T1_NS0_13GridEvenShareISH_EET2_T4_E12temp_storage;
	add.s32 	%r277, %r276, %r275;
	st.shared.u32 	[%r277+8], %r751;
$L__BB7_69:
	bar.sync 	0;
	setp.ne.s32 	%p18, %r114, 0;
	@%p18 bra 	$L__BB7_71;
	ld.shared.u32 	%r278, [_ZZN3cub18CUB_300001_SM_10006detail6reduce18DeviceReduceKernelINS2_10policy_hubIijN4cuda3std3__44plusIiEEE10Policy1000EPijS9_iNS7_10__identityEEEvT0_PT3_T1_NS0_13GridEvenShareISH_EET2_T4_E12temp_storage+12];
	add.s32 	%r279, %r278, %r751;
	ld.shared.u32 	%r280, [_ZZN3cub18CUB_300001_SM_10006detail6reduce18DeviceReduceKernelINS2_10policy_hubIijN4cuda3std3__44plusIiEEE10Policy1000EPijS9_iNS7_10__identityEEEvT0_PT3_T1_NS0_13GridEvenShareISH_EET2_T4_E12temp_storage+16];
	add.s32 	%r281, %r279, %r280;
	ld.shared.u32 	%r282, [_ZZN3cub18CUB_300001_SM_10006detail6reduce18DeviceReduceKernelINS2_10policy_hubIijN4cuda3std3__44plusIiEEE10Policy1000EPijS9_iNS7_10__identityEEEvT0_PT3_T1_NS0_13GridEvenShareISH_EET2_T4_E12temp_storage+20];
	add.s32 	%r283, %r281, %r282;
	ld.shared.u32 	%r284, [_ZZN3cub18CUB_300001_SM_10006detail6reduce18DeviceReduceKernelINS2_10policy_hubIijN4cuda3std3__44plusIiEEE10Policy1000EPijS9_iNS7_10__identityEEEvT0_PT3_T1_NS0_13GridEvenShareISH_EET2_T4_E12temp_storage+24];
	add.s32 	%r285, %r283, %r284;
	ld.shared.u32 	%r286, [_ZZN3cub18CUB_300001_SM_10006detail6reduce18DeviceReduceKernelINS2_10policy_hubIijN4cuda3std3__44plusIiEEE10Policy1000EPijS9_iNS7_10__identityEEEvT0_PT3_T1_NS0_13GridEvenShareISH_EET2_T4_E12temp_storage+28];
	add.s32 	%r287, %r285, %r286;
	ld.shared.u32 	%r288, [_ZZN3cub18CUB_300001_SM_10006detail6reduce18DeviceReduceKernelINS2_10policy_hubIijN4cuda3std3__44plusIiEEE10Policy1000EPijS9_iNS7_10__identityEEEvT0_PT3_T1_NS0_13GridEvenShareISH_EET2_T4_E12temp_storage+32];
	add.s32 	%r289, %r287, %r288;
	ld.shared.u32 	%r290, [_ZZN3cub18CUB_300001_SM_10006detail6reduce18DeviceReduceKernelINS2_10policy_hubIijN4cuda3std3__44plusIiEEE10Policy1000EPijS9_iNS7_10__identityEEEvT0_PT3_T1_NS0_13GridEvenShareISH_EET2_T4_E12temp_storage+36];
	add.s32 	%r751, %r289, %r290;
$L__BB7_71:
	mov.u32 	%r692, %tid.x;
	setp.ne.s32 	%p94, %r692, 0;
	@%p94 bra 	$L__BB7_73;
	ld.param.u64 	%rd111, [_ZN3cub18CUB_300001_SM_10006detail6reduce18DeviceReduceKernelINS2_10policy_hubIijN4cuda3std3__44plusIiEEE10Policy1000EPijS9_iNS7_10__identityEEEvT0_PT3_T1_NS0_13GridEvenShareISH_EET2_T4__param_1];
	cvta.to.global.u64 	%rd108, %rd111;
	mul.wide.u32 	%rd109, %r3, 4;
	add.s64 	%rd110, %rd108, %rd109;
	st.global.u32 	[%rd110], %r751;
$L__BB7_73:
	ret;

}
	// .globl	_ZN3cub18CUB_300001_SM_10006detail6reduce28DeviceReduceSingleTileKernelINS2_10policy_hubIijN4cuda3std3__44plusIiEEE10Policy1000EPiSC_iS9_iiNS7_10__identityEEEvT0_T1_T2_T3_T4_T6_
.visible .entry _ZN3cub18CUB_300001_SM_10006detail6reduce28DeviceReduceSingleTileKernelINS2_10policy_hubIijN4cuda3std3__44plusIiEEE10Policy1000EPiSC_iS9_iiNS7_10__identityEEEvT0_T1_T2_T3_T4_T6_(
	.param .u64 .ptr .align 1 _ZN3cub18CUB_300001_SM_10006detail6reduce28DeviceReduceSingleTileKernelINS2_10policy_hubIijN4cuda3std3__44plusIiEEE10Policy1000EPiSC_iS9_iiNS7_10__identityEEEvT0_T1_T2_T3_T4_T6__param_0,
	.param .u64 .ptr .align 1 _ZN3cub18CUB_300001_SM_10006detail6reduce28DeviceReduceSingleTileKernelINS2_10policy_hubIijN4cuda3std3__44plusIiEEE10Policy1000EPiSC_iS9_iiNS7_10__identityEEEvT0_T1_T2_T3_T4_T6__param_1,
	.param .u32 _ZN3cub18CUB_300001_SM_10006detail6reduce28DeviceReduceSingleTileKernelINS2_10policy_hubIijN4cuda3std3__44plusIiEEE10Policy1000EPiSC_iS9_iiNS7_10__identityEEEvT0_T1_T2_T3_T4_T6__param_2,
	.param .align 1 .b8 _ZN3cub18CUB_300001_SM_10006detail6reduce28DeviceReduceSingleTileKernelINS2_10policy_hubIijN4cuda3std3__44plusIiEEE10Policy1000EPiSC_iS9_iiNS7_10__identityEEEvT0_T1_T2_T3_T4_T6__param_3[1],
	.param .u32 _ZN3cub18CUB_300001_SM_10006detail6reduce28DeviceReduceSingleTileKernelINS2_10policy_hubIijN4cuda3std3__44plusIiEEE10Policy1000EPiSC_iS9_iiNS7_10__identityEEEvT0_T1_T2_T3_T4_T6__param_4,
	.param .align 1 .b8 _ZN3cub18CUB_300001_SM_10006detail6reduce28DeviceReduceSingleTileKernelINS2_10policy_hubIijN4cuda3std3__44plusIiEEE10Policy1000EPiSC_iS9_iiNS7_10__identityEEEvT0_T1_T2_T3_T4_T6__param_5[1]
)
.maxntid 256
.minnctapersm 1
{
	.reg .pred 	%p<97>;
	.reg .b32 	%r<687>;
	.reg .b64 	%rd<125>;
	// demoted variable
	.shared .align 4 .b8 _ZZN3cub18CUB_300001_SM_10006detail6reduce28DeviceReduceSingleTileKernelINS2_10policy_hubIijN4cuda3std3__44plusIiEEE10Policy1000EPiSC_iS9_iiNS7_10__identityEEEvT0_T1_T2_T3_T4_T6_E12temp_storage[44];
	ld.param.u64 	%rd16, [_ZN3cub18CUB_300001_SM_10006detail6reduce28DeviceReduceSingleTileKernelINS2_10policy_hubIijN4cuda3std3__44plusIiEEE10Policy1000EPiSC_iS9_iiNS7_10__identityEEEvT0_T1_T2_T3_T4_T6__param_0];
	ld.param.u64 	%rd17, [_ZN3cub18CUB_300001_SM_10006detail6reduce28DeviceReduceSingleTileKernelINS2_10policy_hubIijN4cuda3std3__44plusIiEEE10Policy1000EPiSC_iS9_iiNS7_10__identityEEEvT0_T1_T2_T3_T4_T6__param_1];
	ld.param.u32 	%r120, [_ZN3cub18CUB_300001_SM_10006detail6reduce28DeviceReduceSingleTileKernelINS2_10policy_hubIijN4cuda3std3__44plusIiEEE10Policy1000EPiSC_iS9_iiNS7_10__identityEEEvT0_T1_T2_T3_T4_T6__param_2];
	ld.param.u32 	%r121, [_ZN3cub18CUB_300001_SM_10006detail6reduce28DeviceReduceSingleTileKernelINS2_10policy_hubIijN4cuda3std3__44plusIiEEE10Policy1000EPiSC_iS9_iiNS7_10__identityEEEvT0_T1_T2_T3_T4_T6__param_4];
	cvta.to.global.u64 	%rd1, %rd17;
	setp.ne.s32 	%p1, %r120, 0;
	@%p1 bra 	$L__BB8_3;
	mov.u32 	%r633, %tid.x;
	setp.ne.s32 	%p96, %r633, 0;
	@%p96 bra 	$L__BB8_74;
	st.global.u32 	[%rd1], %r121;
	bra.uni 	$L__BB8_74;
$L__BB8_3:
	and.b64  	%rd18, %rd16, 15;
	setp.ne.s64 	%p2, %rd18, 0;
	@%p2 bra 	$L__BB8_38;
	setp.gt.s32 	%p49, %r120, 4095;
	@%p49 bra 	$L__BB8_22;
	mov.u32 	%r1, %tid.x;
	setp.ge.s32 	%p66, %r1, %r120;
	mov.b32 	%r644, 0;
	mov.u32 	%r639, %r1;
	@%p66 bra 	$L__BB8_7;
	mul.wide.u32 	%rd113, %r1, 4;
	add.s64 	%rd112, %rd16, %rd113;
	// begin inline asm
	ld.global.nc.u32 %r644, [%rd112];
	// end inline asm
	add.s32 	%r639, %r1, 256;
$L__BB8_7:
	setp.ge.s32 	%p67, %r639, %r120;
	@%p67 bra 	$L__BB8_13;
	not.b32 	%r507, %r639;
	add.s32 	%r6, %r120, %r507;
	and.b32  	%r508, %r6, 768;
	setp.eq.s32 	%p68, %r508, 768;
	@%p68 bra 	$L__BB8_11;
	mul.wide.u32 	%rd114, %r639, 4;
	add.s64 	%rd121, %rd16, %rd114;
	shr.u32 	%r509, %r6, 8;
	add.s32 	%r510, %r509, 1;
	and.b32  	%r511, %r510, 3;
	neg.s32 	%r636, %r511;
$L__BB8_10:
	.pragma "nounroll";
	// begin inline asm
	ld.global.nc.u32 %r512, [%rd121];
	// end inline asm
	add.s32 	%r644, %r512, %r644;
	add.s32 	%r639, %r639, 256;
	add.s64 	%rd121, %rd121, 1024;
	add.s32 	%r636, %r636, 1;
	setp.ne.s32 	%p69, %r636, 0;
	@%p69 bra 	$L__BB8_10;
$L__BB8_11:
	setp.lt.u32 	%p70, %r6, 768;
	@%p70 bra 	$L__BB8_13;
$L__BB8_12:
	mul.wide.s32 	%rd120, %r639, 4;
	add.s64 	%rd116, %rd16, %rd120;
	// begin inline asm
	ld.global.nc.u32 %r513, [%rd116];
	// end inline asm
	add.s32 	%r517, %r513, %r644;
	add.s64 	%rd117, %rd116, 1024;
	// begin inline asm
	ld.global.nc.u32 %r514, [%rd117];
	// end inline asm
	add.s32 	%r518, %r514, %r517;
	add.s64 	%rd118, %rd116, 2048;
	// begin inline asm
	ld.global.nc.u32 %r515, [%rd118];
	// end inline asm
	add.s32 	%r519, %r515, %r518;
	add.s64 	%rd119, %rd116, 3072;
	// begin inline asm
	ld.global.nc.u32 %r516, [%rd119];
	// end inline asm
	add.s32 	%r644, %r516, %r519;
	add.s32 	%r639, %r639, 1024;
	setp.lt.s32 	%p71, %r639, %r120;
	@%p71 bra 	$L__BB8_12;
$L__BB8_13:
	setp.lt.s32 	%p72, %r120, 256;
	@%p72 bra 	$L__BB8_18;
	// begin inline asm
	mov.u32 %r583, %laneid;
	// end inline asm
	mov.b32 	%r586, 1;
	mov.b32 	%r607, 31;
	mov.b32 	%r608, -1;
	// begin inline asm
	shfl.sync.down.b32 %r584, %r644, %r586, %r607, %r608;
	// end inline asm
	setp.gt.s32 	%p88, %r583, 30;
	selp.b32 	%r609, 0, %r584, %p88;
	add.s32 	%r590, %r609, %r644;
	mov.b32 	%r591, 2;
	// begin inline asm
	shfl.sync.down.b32 %r589, %r590, %r591, %r607, %r608;
	// end inline asm
	setp.gt.s32 	%p89, %r583, 29;
	selp.b32 	%r610, 0, %r589, %p89;
	add.s32 	%r595, %r590, %r610;
	mov.b32 	%r596, 4;
	// begin inline asm
	shfl.sync.down.b32 %r594, %r595, %r596, %r607, %r608;
	// end inline asm
	setp.gt.s32 	%p90, %r583, 27;
	selp.b32 	%r611, 0, %r594, %p90;
	add.s32 	%r600, %r595, %r611;
	mov.b32 	%r601, 8;
	// begin inline asm
	shfl.sync.down.b32 %r599, %r600, %r601, %r607, %r608;
	// end inline asm
	setp.gt.s32 	%p91, %r583, 23;
	selp.b32 	%r612, 0, %r599, %p91;
	add.s32 	%r605, %r600, %r612;
	mov.b32 	%r606, 16;
	// begin inline asm
	shfl.sync.down.b32 %r604, %r605, %r606, %r607, %r608;
	// end inline asm
	setp.gt.s32 	%p92, %r583, 15;
	selp.b32 	%r613, 0, %r604, %p92;
	add.s32 	%r686, %r605, %r613;
	setp.ne.s32 	%p93, %r583, 0;
	@%p93 bra 	$L__BB8_16;
	shr.u32 	%r614, %r1, 3;
	and.b32  	%r615, %r614, 124;
	mov.u32 	%r616, _ZZN3cub18CUB_300001_SM_10006detail6reduce28DeviceReduceSingleTileKernelINS2_10policy_hubIijN4cuda3std3__44plusIiEEE10Policy1000EPiSC_iS9_iiNS7_10__identityEEEvT0_T1_T2_T3_T4_T6_E12temp_storage;
	add.s32 	%r617, %r616, %r615;
	st.shared.u32 	[%r617+8], %r686;
$L__BB8_16:
	bar.sync 	0;
	setp.ne.s32 	%p94, %r1, 0;
	@%p94 bra 	$L__BB8_72;
	ld.shared.u32 	%r618, [_ZZN3cub18CUB_300001_SM_10006detail6reduce28DeviceReduceSingleTileKernelINS2_10policy_hubIijN4cuda3std3__44plusIiEEE10Policy1000EPiSC_iS9_iiNS7_10__identityEEEvT0_T1_T2_T3_T4_T6_E12temp_storage+12];
	add.s32 	%r619, %r618, %r686;
	ld.shared.u32 	%r620, [_ZZN3cub18CUB_300001_SM_10006detail6reduce28DeviceReduceSingleTileKernelINS2_10policy_hubIijN4cuda3std3__44plusIiEEE10Policy1000EPiSC_iS9_iiNS7_10__identityEEEvT0_T1_T2_T3_T4_T6_E12temp_storage+16];
	add.s32 	%r621, %r619, %r620;
	ld.shared.u32 	%r622, [_ZZN3cub18CUB_300001_SM_10006detail6reduce28DeviceReduceSingleTileKernelINS2_10policy_hubIijN4cuda3std3__44plusIiEEE10Policy1000EPiSC_iS9_iiNS7_10__identityEEEvT0_T1_T2_T3_T4_T6_E12temp_storage+20];
	add.s32 	%r623, %r621, %r622;
	ld.shared.u32 	%r624, [_ZZN3cub18CUB_300001_SM_10006detail6reduce28DeviceReduceSingleTileKernelINS2_10policy_hubIijN4cuda3std3__44plusIiEEE10Policy1000EPiSC_iS9_iiNS7_10__identityEEEvT0_T1_T2_T3_T4_T6_E12temp_storage+24];
	add.s32 	%r625, %r623, %r624;
	ld.shared.u32 	%r626, [_ZZN3cub18CUB_300001_SM_10006detail6reduce28DeviceReduceSingleTileKernelINS2_10policy_hubIijN4cuda3std3__44plusIiEEE10Policy1000EPiSC_iS9_iiNS7_10__identityEEEvT0_T1_T2_T3_T4_T6_E12temp_storage+28];
	add.s32 	%r627, %r625, %r626;
	ld.shared.u32 	%r628, [_ZZN3cub18CUB_300001_SM_10006detail6reduce28DeviceReduceSingleTileKernelINS2_10policy_hubIijN4cuda3std3__44plusIiEEE10Policy1000EPiSC_iS9_iiNS7_10__identityEEEvT0_T1_T2_T3_T4_T6_E12temp_storage+32];
	add.s32 	%r629, %r627, %r628;
	ld.shared.u32 	%r630, [_ZZN3cub18CUB_300001_SM_10006detail6reduce28DeviceReduceSingleTileKernelINS2_10policy_hubIijN4cuda3std3__44plusIiEEE10Policy1000EPiSC_iS9_iiNS7_10__identityEEEvT0_T1_T2_T3_T4_T6_E12temp_storage+36];
	add.s32 	%r686, %r629, %r630;
	bra.uni 	$L__BB8_72;
$L__BB8_18:
	// begin inline asm
	mov.u32 %r520, %laneid;
	// end inline asm
	and.b32  	%r546, %r1, 992;
	add.s32 	%r547, %r546, 32;
	setp.gt.s32 	%p73, %r547, %r120;
	not.b32 	%r548, %r546;
	add.s32 	%r549, %r120, %r548;
	selp.b32 	%r544, %r549, 31, %p73;
	mov.b32 	%r523, 1;
	mov.b32 	%r545, -1;
	// begin inline asm
	shfl.sync.down.b32 %r521, %r644, %r523, %r544, %r545;
	// end inline asm
	setp.lt.s32 	%p74, %r520, %r544;
	selp.b32 	%r550, %r521, 0, %p74;
	add.s32 	%r527, %r550, %r644;
	mov.b32 	%r528, 2;
	// begin inline asm
	shfl.sync.down.b32 %r526, %r527, %r528, %r544, %r545;
	// end inline asm
	add.s32 	%r551, %r520, 2;
	setp.gt.s32 	%p75, %r551, %r544;
	selp.b32 	%r552, 0, %r526, %p75;
	add.s32 	%r532, %r527, %r552;
	mov.b32 	%r533, 4;
	// begin inline asm
	shfl.sync.down.b32 %r531, %r532, %r533, %r544, %r545;
	// end inline asm
	add.s32 	%r553, %r520, 4;
	setp.gt.s32 	%p76, %r553, %r544;
	selp.b32 	%r554, 0, %r531, %p76;
	add.s32 	%r537, %r532, %r554;
	mov.b32 	%r538, 8;
	// begin inline asm
	shfl.sync.down.b32 %r536, %r537, %r538, %r544, %r545;
	// end inline asm
	add.s32 	%r555, %r520, 8;
	setp.gt.s32 	%p77, %r555, %r544;
	selp.b32 	%r556, 0, %r536, %p77;
	add.s32 	%r542, %r537, %r556;
	mov.b32 	%r543, 16;
	// begin inline asm
	shfl.sync.down.b32 %r541, %r542, %r543, %r544, %r545;
	// end inline asm
	add.s32 	%r557, %r520, 16;
	setp.gt.s32 	%p78, %r557, %r544;
	selp.b32 	%r558, 0, %r541, %p78;
	add.s32 	%r686, %r542, %r558;
	setp.ne.s32 	%p79, %r520, 0;
	@%p79 bra 	$L__BB8_20;
	shr.u32 	%r559, %r1, 3;
	and.b32  	%r560, %r559, 124;
	mov.u32 	%r561, _ZZN3cub18CUB_300001_SM_10006detail6reduce28DeviceReduceSingleTileKernelINS2_10policy_hubIijN4cuda3std3__44plusIiEEE10Policy1000EPiSC_iS9_iiNS7_10__identityEEEvT0_T1_T2_T3_T4_T6_E12temp_storage;
	add.s32 	%r562, %r561, %r560;
	st.shared.u32 	[%r562+8], %r686;
$L__BB8_20:
	bar.sync 	0;
	setp.ne.s32 	%p80, %r1, 0;
	@%p80 bra 	$L__BB8_72;
	setp.gt.s32 	%p81, %r120, 32;
	ld.shared.u32 	%r563, [_ZZN3cub18CUB_300001_SM_10006detail6reduce28DeviceReduceSingleTileKernelINS2_10policy_hubIijN4cuda3std3__44plusIiEEE10Policy1000EPiSC_iS9_iiNS7_10__identityEEEvT0_T1_T2_T3_T4_T6_E12temp_storage+12];
	selp.b32 	%r564, %r563, 0, %p81;
	add.s32 	%r565, %r564, %r686;
	setp.gt.s32 	%p82, %r120, 64;
	ld.shared.u32 	%r566, [_ZZN3cub18CUB_300001_SM_10006detail6reduce28DeviceReduceSingleTileKernelINS2_10policy_hubIijN4cuda3std3__44plusIiEEE10Policy1000EPiSC_iS9_iiNS7_10__identityEEEvT0_T1_T2_T3_T4_T6_E12temp_storage+16];
	selp.b32 	%r567, %r566, 0, %p82;
	add.s32 	%r568, %r565, %r567;
	setp.gt.s32 	%p83, %r120, 96;
	ld.shared.u32 	%r569, [_ZZN3cub18CUB_300001_SM_10006detail6reduce28DeviceReduceSingleTileKernelINS2_10policy_hubIijN4cuda3std3__44plusIiEEE10Policy1000EPiSC_iS9_iiNS7_10__identityEEEvT0_T1_T2_T3_T4_T6_E12temp_storage+20];
	selp.b32 	%r570, %r569, 0, %p83;
	add.s32 	%r571, %r568, %r570;
	setp.gt.s32 	%p84, %r120, 128;
	ld.shared.u32 	%r572, [_ZZN3cub18CUB_300001_SM_10006detail6reduce28DeviceReduceSingleTileKernelINS2_10policy_hubIijN4cuda3std3__44plusIiEEE10Policy1000EPiSC_iS9_iiNS7_10__identityEEEvT0_T1_T2_T3_T4_T6_E12temp_storage+24];
	selp.b32 	%r573, %r572, 0, %p84;
	add.s32 	%r574, %r571, %r573;
	setp.gt.s32 	%p85, %r120, 160;
	ld.shared.u32 	%r575, [_ZZN3cub18CUB_300001_SM_10006detail6reduce28DeviceReduceSingleTileKernelINS2_10policy_hubIijN4cuda3std3__44plusIiEEE10Policy1000EPiSC_iS9_iiNS7_10__identityEEEvT0_T1_T2_T3_T4_T6_E12temp_storage+28];
	selp.b32 	%r576, %r575, 0, %p85;
	add.s32 	%r577, %r574, %r576;
	setp.gt.s32 	%p86, %r120, 192;
	ld.shared.u32 	%r578, [_ZZN3cub18CUB_300001_SM_10006detail6reduce28DeviceReduceSingleTileKernelINS2_10policy_hubIijN4cuda3std3__44plusIiEEE10Policy1000EPiSC_iS9_iiNS7_10__identityEEEvT0_T1_T2_T3_T4_T6_E12temp_storage+32];
	selp.b32 	%r579, %r578, 0, %p86;
	add.s32 	%r580, %r577, %r579;
	setp.gt.s32 	%p87, %r120, 224;
	ld.shared.u32 	%r581, [_ZZN3cub18CUB_300001_SM_10006detail6reduce28DeviceReduceSingleTileKernelINS2_10policy_hubIijN4cuda3std3__44plusIiEEE10Policy1000EPiSC_iS9_iiNS7_10__identityEEEvT0_T1_T2_T3_T4_T6_E12temp_storage+36];
	selp.b32 	%r582, %r581, 0, %p87;
	add.s32 	%r686, %r580, %r582;
	bra.uni 	$L__BB8_72;
$L__BB8_22:
	mov.u32 	%r26, %tid.x;
	shl.b32 	%r377, %r26, 2;
	mul.wide.u32 	%rd86, %r377, 4;
	add.s64 	%rd76, %rd16, %rd86;
	// begin inline asm
	ld.global.nc.v2.u64 {%rd74, %rd75}, [%rd76];
	// end inline asm
	mov.b64 	{%r378, %r379}, %rd75;
	mov.b64 	{%r380, %r381}, %rd74;
	add.s64 	%rd79, %rd76, 4096;
	// begin inline asm
	ld.global.nc.v2.u64 {%rd77, %rd78}, [%rd79];
	// end inline asm
	mov.b64 	{%r382, %r383}, %rd78;
	mov.b64 	{%r384, %r385}, %rd77;
	add.s64 	%rd82, %rd76, 8192;
	// begin inline asm
	ld.global.nc.v2.u64 {%rd80, %rd81}, [%rd82];
	// end inline asm
	mov.b64 	{%r386, %r387}, %rd81;
	mov.b64 	{%r388, %r389}, %rd80;
	add.s64 	%rd85, %rd76, 12288;
	// begin inline asm
	ld.global.nc.v2.u64 {%rd83, %rd84}, [%rd85];
	// end inline asm
	mov.b64 	{%r390, %r391}, %rd84;
	mov.b64 	{%r392, %r393}, %rd83;
	add.s32 	%r394, %r381, %r380;
	add.s32 	%r395, %r378, %r394;
	add.s32 	%r396, %r379, %r395;
	add.s32 	%r397, %r384, %r396;
	add.s32 	%r398, %r385, %r397;
	add.s32 	%r399, %r382, %r398;
	add.s32 	%r400, %r383, %r399;
	add.s32 	%r401, %r388, %r400;
	add.s32 	%r402, %r389, %r401;
	add.s32 	%r403, %r386, %r402;
	add.s32 	%r404, %r387, %r403;
	add.s32 	%r405, %r392, %r404;
	add.s32 	%r406, %r393, %r405;
	add.s32 	%r407, %r390, %r406;
	add.s32 	%r659, %r391, %r407;
	setp.lt.u32 	%p50, %r120, 8192;
	mov.b32 	%r648, 4096;
	@%p50 bra 	$L__BB8_26;
	add.s32 	%r28, %r120, -4096;
	mov.b32 	%r648, 4096;
$L__BB8_24:
	mul.wide.s32 	%rd99, %r648, 4;
	add.s64 	%rd89, %rd76, %rd99;
	// begin inline asm
	ld.global.nc.v2.u64 {%rd87, %rd88}, [%rd89];
	// end inline asm
	mov.b64 	{%r409, %r410}, %rd88;
	mov.b64 	{%r411, %r412}, %rd87;
	add.s64 	%rd92, %rd89, 4096;
	// begin inline asm
	ld.global.nc.v2.u64 {%rd90, %rd91}, [%rd92];
	// end inline asm
	mov.b64 	{%r413, %r414}, %rd91;
	mov.b64 	{%r415, %r416}, %rd90;
	add.s64 	%rd95, %rd89, 8192;
	// begin inline asm
	ld.global.nc.v2.u64 {%rd93, %rd94}, [%rd95];
	// end inline asm
	mov.b64 	{%r417, %r418}, %rd94;
	mov.b64 	{%r419, %r420}, %rd93;
	add.s64 	%rd98, %rd89, 12288;
	// begin inline asm
	ld.global.nc.v2.u64 {%rd96, %rd97}, [%rd98];
	// end inline asm
	mov.b64 	{%r421, %r422}, %rd97;
	mov.b64 	{%r423, %r424}, %rd96;
	add.s32 	%r425, %r411, %r659;
	add.s32 	%r426, %r412, %r425;
	add.s32 	%r427, %r409, %r426;
	add.s32 	%r428, %r410, %r427;
	add.s32 	%r429, %r415, %r428;
	add.s32 	%r430, %r416, %r429;
	add.s32 	%r431, %r413, %r430;
	add.s32 	%r432, %r414, %r431;
	add.s32 	%r433, %r419, %r432;
	add.s32 	%r434, %r420, %r433;
	add.s32 	%r435, %r417, %r434;
	add.s32 	%r436, %r418, %r435;
	add.s32 	%r437, %r423, %r436;
	add.s32 	%r438, %r424, %r437;
	add.s32 	%r439, %r421, %r438;
	add.s32 	%r659, %r422, %r439;
	sub.s32 	%r440, %r120, %r648;
	setp.lt.s32 	%p51, %r440, 4096;
	@%p51 bra 	$L__BB8_34;
	add.s32 	%r648, %r648, 4096;
	setp.le.s32 	%p52, %r648, %r28;
	@%p52 bra 	$L__BB8_24;
$L__BB8_26:
	setp.le.s32 	%p53, %r120, %r648;
	@%p53 bra 	$L__BB8_34;
	sub.s32 	%r35, %r120, %r648;
	setp.ge.s32 	%p54, %r26, %r35;
	@%p54 bra 	$L__BB8_34;
	not.b32 	%r442, %r26;
	add.s32 	%r443, %r120, %r442;
	sub.s32 	%r36, %r443, %r648;
	and.b32  	%r444, %r36, 768;
	setp.eq.s32 	%p55, %r444, 768;
	mov.u32 	%r653, %r26;
	@%p55 bra 	$L__BB8_31;
	add.s32 	%r650, %r26, %r648;
	shr.u32 	%r445, %r36, 8;
	add.s32 	%r446, %r445, 1;
	and.b32  	%r447, %r446, 3;
	neg.s32 	%r649, %r447;
	mov.u32 	%r653, %r26;
$L__BB8_30:
	.pragma "nounroll";
	mul.wide.u32 	%rd101, %r650, 4;
	add.s64 	%rd100, %rd16, %rd101;
	// begin inline asm
	ld.global.nc.u32 %r448, [%rd100];
	// end inline asm
	add.s32 	%r659, %r448, %r659;
	add.s32 	%r653, %r653, 256;
	add.s32 	%r650, %r650, 256;
	add.s32 	%r649, %r649, 1;
	setp.ne.s32 	%p56, %r649, 0;
	@%p56 bra 	$L__BB8_30;
$L__BB8_31:
	setp.lt.u32 	%p57, %r36, 768;
	@%p57 bra 	$L__BB8_34;
	cvt.u64.u32 	%rd102, %r653;
	cvt.u64.u32 	%rd103, %r648;
	add.s64 	%rd104, %rd102, %rd103;
	shl.b64 	%rd105, %rd104, 2;
	add.s64 	%rd106, %rd105, %rd16;
	add.s64 	%rd122, %rd106, 2048;
	add.s32 	%r656, %r653, %r648;
$L__BB8_33:
	mul.wide.u32 	%rd111, %r656, 4;
	add.s64 	%rd107, %rd16, %rd111;
	// begin inline asm
	ld.global.nc.u32 %r449, [%rd107];
	// end inline asm
	add.s32 	%r453, %r449, %r659;
	add.s64 	%rd108, %rd122, -1024;
	// begin inline asm
	ld.global.nc.u32 %r450, [%rd108];
	// end inline asm
	add.s32 	%r454, %r450, %r453;
	// begin inline asm
	ld.global.nc.u32 %r451, [%rd122];
	// end inline asm
	add.s32 	%r455, %r451, %r454;
	add.s64 	%rd110, %rd122, 1024;
	// begin inline asm
	ld.global.nc.u32 %r452, [%rd110];
	// end inline asm
	add.s32 	%r659, %r452, %r455;
	add.s32 	%r653, %r653, 1024;
	add.s64 	%rd122, %rd122, 4096;
	add.s32 	%r656, %r656, 1024;
	setp.lt.s32 	%p58, %r653, %r35;
	@%p58 bra 	$L__BB8_33;
$L__BB8_34:
	// begin inline asm
	mov.u32 %r456, %laneid;
	// end inline asm
	mov.b32 	%r459, 1;
	mov.b32 	%r480, 31;
	mov.b32 	%r481, -1;
	// begin inline asm
	shfl.sync.down.b32 %r457, %r659, %r459, %r480, %r481;
	// end inline asm
	setp.gt.s32 	%p59, %r456, 30;
	selp.b32 	%r482, 0, %r457, %p59;
	add.s32 	%r463, %r482, %r659;
	mov.b32 	%r464, 2;
	// begin inline asm
	shfl.sync.down.b32 %r462, %r463, %r464, %r480, %r481;
	// end inline asm
	setp.gt.s32 	%p60, %r456, 29;
	selp.b32 	%r483, 0, %r462, %p60;
	add.s32 	%r468, %r463, %r483;
	mov.b32 	%r469, 4;
	// begin inline asm
	shfl.sync.down.b32 %r467, %r468, %r469, %r480, %r481;
	// end inline asm
	setp.gt.s32 	%p61, %r456, 27;
	selp.b32 	%r484, 0, %r467, %p61;
	add.s32 	%r473, %r468, %r484;
	mov.b32 	%r474, 8;
	// begin inline asm
	shfl.sync.down.b32 %r472, %r473, %r474, %r480, %r481;
	// end inline asm
	setp.gt.s32 	%p62, %r456, 23;
	selp.b32 	%r485, 0, %r472, %p62;
	add.s32 	%r478, %r473, %r485;
	mov.b32 	%r479, 16;
	// begin inline asm
	shfl.sync.down.b32 %r477, %r478, %r479, %r480, %r481;
	// end inline asm
	setp.gt.s32 	%p63, %r456, 15;
	selp.b32 	%r486, 0, %r477, %p63;
	add.s32 	%r686, %r478, %r486;
	setp.ne.s32 	%p64, %r456, 0;
	@%p64 bra 	$L__BB8_36;
	shr.u32 	%r487, %r26, 3;
	and.b32  	%r488, %r487, 124;
	mov.u32 	%r489, _ZZN3cub18CUB_300001_SM_10006detail6reduce28DeviceReduceSingleTileKernelINS2_10policy_hubIijN4cuda3std3__44plusIiEEE10Policy1000EPiSC_iS9_iiNS7_10__identityEEEvT0_T1_T2_T3_T4_T6_E12temp_storage;
	add.s32 	%r490, %r489, %r488;
	st.shared.u32 	[%r490+8], %r686;
$L__BB8_36:
	bar.sync 	0;
	setp.ne.s32 	%p65, %r26, 0;
	@%p65 bra 	$L__BB8_72;
	ld.shared.u32 	%r491, [_ZZN3cub18CUB_300001_SM_10006detail6reduce28DeviceReduceSingleTileKernelINS2_10policy_hubIijN4cuda3std3__44plusIiEEE10Policy1000EPiSC_iS9_iiNS7_10__identityEEEvT0_T1_T2_T3_T4_T6_E12temp_storage+12];
	add.s32 	%r492, %r491, %r686;
	ld.shared.u32 	%r493, [_ZZN3cub18CUB_300001_SM_10006detail6reduce28DeviceReduceSingleTileKernelINS2_10policy_hubIijN4cuda3std3__44plusIiEEE10Policy1000EPiSC_iS9_iiNS7_10__identityEEEvT0_T1_T2_T3_T4_T6_E12temp_storage+16];
	add.s32 	%r494, %r492, %r493;
	ld.shared.u32 	%r495, [_ZZN3cub18CUB_300001_SM_10006detail6reduce28DeviceReduceSingleTileKernelINS2_10policy_hubIijN4cuda3std3__44plusIiEEE10Policy1000EPiSC_iS9_iiNS7_10__identityEEEvT0_T1_T2_T3_T4_T6_E12temp_storage+20];
	add.s32 	%r496, %r494, %r495;
	ld.shared.u32 	%r497, [_ZZN3cub18CUB_300001_SM_10006detail6reduce28DeviceReduceSingleTileKernelINS2_10policy_hubIijN4cuda3std3__44plusIiEEE10Policy1000EPiSC_iS9_iiNS7_10__identityEEEvT0_T1_T2_T3_T4_T6_E12temp_storage+24];
	add.s32 	%r498, %r496, %r497;
	ld.shared.u32 	%r499, [_ZZN3cub18CUB_300001_SM_10006detail6reduce28DeviceReduceSingleTileKernelINS2_10policy_hubIijN4cuda3std3__44plusIiEEE10Policy1000EPiSC_iS9_iiNS7_10__identityEEEvT0_T1_T2_T3_T4_T6_E12temp_storage+28];
	add.s32 	%r500, %r498, %r499;
	ld.shared.u32 	%r501, [_ZZN3cub18CUB_300001_SM_10006detail6reduce28DeviceReduceSingleTileKernelINS2_10policy_hubIijN4cuda3std3__44plusIiEEE10Policy1000EPiSC_iS9_iiNS7_10__identityEEEvT0_T1_T2_T3_T4_T6_E12temp_storage+32];
	add.s32 	%r502, %r500, %r501;
	ld.shared.u32 	%r503, [_ZZN3cub18CUB_300001_SM_10006detail6reduce28DeviceReduceSingleTileKernelINS2_10policy_hubIijN4cuda3std3__44plusIiEEE10Policy1000EPiSC_iS9_iiNS7_10__identityEEEvT0_T1_T2_T3_T4_T6_E12temp_storage+36];
	add.s32 	%r686, %r502, %r503;
	bra.uni 	$L__BB8_72;
$L__BB8_38:
	setp.gt.s32 	%p3, %r120, 4095;
	@%p3 bra 	$L__BB8_56;
	mov.u32 	%r60, %tid.x;
	setp.ge.s32 	%p20, %r60, %r120;
	mov.b32 	%r670, 0;
	mov.u32 	%r665, %r60;
	@%p20 bra 	$L__BB8_41;
	mul.wide.u32 	%rd66, %r60, 4;
	add.s64 	%rd65, %rd16, %rd66;
	// begin inline asm
	ld.global.nc.u32 %r670, [%rd65];
	// end inline asm
	add.s32 	%r665, %r60, 256;
$L__BB8_41:
	setp.ge.s32 	%p21, %r665, %r120;
	@%p21 bra 	$L__BB8_47;
	not.b32 	%r252, %r665;
	add.s32 	%r65, %r120, %r252;
	and.b32  	%r253, %r65, 768;
	setp.eq.s32 	%p22, %r253, 768;
	@%p22 bra 	$L__BB8_45;
	mul.wide.u32 	%rd67, %r665, 4;
	add.s64 	%rd123, %rd16, %rd67;
	shr.u32 	%r254, %r65, 8;
	add.s32 	%r255, %r254, 1;
	and.b32  	%r256, %r255, 3;
	neg.s32 	%r662, %r256;
$L__BB8_44:
	.pragma "nounroll";
	// begin inline asm
	ld.global.nc.u32 %r257, [%rd123];
	// end inline asm
	add.s32 	%r670, %r257, %r670;
	add.s32 	%r665, %r665, 256;
	add.s64 	%rd123, %rd123, 1024;
	add.s32 	%r662, %r662, 1;
	setp.ne.s32 	%p23, %r662, 0;
	@%p23 bra 	$L__BB8_44;
$L__BB8_45:
	setp.lt.u32 	%p24, %r65, 768;
	@%p24 bra 	$L__BB8_47;
$L__BB8_46:
	mul.wide.s32 	%rd73, %r665, 4;
	add.s64 	%rd69, %rd16, %rd73;
	// begin inline asm
	ld.global.nc.u32 %r258, [%rd69];
	// end inline asm
	add.s32 	%r262, %r258, %r670;
	add.s64 	%rd70, %rd69, 1024;
	// begin inline asm
	ld.global.nc.u32 %r259, [%rd70];
	// end inline asm
	add.s32 	%r263, %r259, %r262;
	add.s64 	%rd71, %rd69, 2048;
	// begin inline asm
	ld.global.nc.u32 %r260, [%rd71];
	// end inline asm
	add.s32 	%r264, %r260, %r263;
	add.s64 	%rd72, %rd69, 3072;
	// begin inline asm
	ld.global.nc.u32 %r261, [%rd72];
	// end inline asm
	add.s32 	%r670, %r261, %r264;
	add.s32 	%r665, %r665, 1024;
	setp.lt.s32 	%p25, %r665, %r120;
	@%p25 bra 	$L__BB8_46;
$L__BB8_47:
	setp.lt.s32 	%p26, %r120, 256;
	@%p26 bra 	$L__BB8_52;
	// begin inline asm
	mov.u32 %r328, %laneid;
	// end inline asm
	mov.b32 	%r331, 1;
	mov.b32 	%r352, 31;
	mov.b32 	%r353, -1;
	// begin inline asm
	shfl.sync.down.b32 %r329, %r670, %r331, %r352, %r353;
	// end inline asm
	setp.gt.s32 	%p42, %r328, 30;
	selp.b32 	%r354, 0, %r329, %p42;
	add.s32 	%r335, %r354, %r670;
	mov.b32 	%r336, 2;
	// begin inline asm
	shfl.sync.down.b32 %r334, %r335, %r336, %r352, %r353;
	// end inline asm
	setp.gt.s32 	%p43, %r328, 29;
	selp.b32 	%r355, 0, %r334, %p43;
	add.s32 	%r340, %r335, %r355;
	mov.b32 	%r341, 4;
	// begin inline asm
	shfl.sync.down.b32 %r339, %r340, %r341, %r352, %r353;
	// end inline asm
	setp.gt.s32 	%p44, %r328, 27;
	selp.b32 	%r356, 0, %r339, %p44;
	add.s32 	%r345, %r340, %r356;
	mov.b32 	%r346, 8;
	// begin inline asm
	shfl.sync.down.b32 %r344, %r345, %r346, %r352, %r353;
	// end inline asm
	setp.gt.s32 	%p45, %r328, 23;
	selp.b32 	%r357, 0, %r344, %p45;
	add.s32 	%r350, %r345, %r357;
	mov.b32 	%r351, 16;
	// begin inline asm
	shfl.sync.down.b32 %r349, %r350, %r351, %r352, %r353;
	// end inline asm
	setp.gt.s32 	%p46, %r328, 15;
	selp.b32 	%r358, 0, %r349, %p46;
	add.s32 	%r686, %r350, %r358;
	setp.ne.s32 	%p47, %r328, 0;
	@%p47 bra 	$L__BB8_50;
	shr.u32 	%r359, %r60, 3;
	and.b32  	%r360, %r359, 124;
	mov.u32 	%r361, _ZZN3cub18CUB_300001_SM_10006detail6reduce28DeviceReduceSingleTileKernelINS2_10policy_hubIijN4cuda3std3__44plusIiEEE10Policy1000EPiSC_iS9_iiNS7_10__identityEEEvT0_T1_T2_T3_T4_T6_E12temp_storage;
	add.s32 	%r362, %r361, %r360;
	st.shared.u32 	[%r362+8], %r686;
$L__BB8_50:
	bar.sync 	0;
	setp.ne.s32 	%p48, %r60, 0;
	@%p48 bra 	$L__BB8_72;
	ld.shared.u32 	%r363, [_ZZN3cub18CUB_300001_SM_10006detail6reduce28DeviceReduceSingleTileKernelINS2_10policy_hubIijN4cuda3std3__44plusIiEEE10Policy1000EPiSC_iS9_iiNS7_10__identityEEEvT0_T1_T2_T3_T4_T6_E12temp_storage+12];
	add.s32 	%r364, %r363, %r686;
	ld.shared.u32 	%r365, [_ZZN3cub18CUB_300001_SM_10006detail6reduce28DeviceReduceSingleTileKernelINS2_10policy_hubIijN4cuda3std3__44plusIiEEE10Policy1000EPiSC_iS9_iiNS7_10__identityEEEvT0_T1_T2_T3_T4_T6_E12temp_storage+16];
	add.s32 	%r366, %r364, %r365;
	ld.shared.u32 	%r367, [_ZZN3cub18CUB_300001_SM_10006detail6reduce28DeviceReduceSingleTileKernelINS2_10policy_hubIijN4cuda3std3__44plusIiEEE10Policy1000EPiSC_iS9_iiNS7_10__identityEEEvT0_T1_T2_T3_T4_T6_E12temp_storage+20];
	add.s32 	%r368, %r366, %r367;
	ld.shared.u32 	%r369, [_ZZN3cub18CUB_300001_SM_10006detail6reduce28DeviceReduceSingleTileKernelINS2_10policy_hubIijN4cuda3std3__44plusIiEEE10Policy1000EPiSC_iS9_iiNS7_10__identityEEEvT0_T1_T2_T3_T4_T6_E12temp_storage+24];
	add.s32 	%r370, %r368, %r369;
	ld.shared.u32 	%r371, [_ZZN3cub18CUB_300001_SM_10006detail6reduce28DeviceReduceSingleTileKernelINS2_10policy_hubIijN4cuda3std3__44plusIiEEE10Policy1000EPiSC_iS9_iiNS7_10__identityEEEvT0_T1_T2_T3_T4_T6_E12temp_storage+28];
	add.s32 	%r372, %r370, %r371;
	ld.shared.u32 	%r373, [_ZZN3cub18CUB_300001_SM_10006detail6reduce28DeviceReduceSingleTileKernelINS2_10policy_hubIijN4cuda3std3__44plusIiEEE10Policy1000EPiSC_iS9_iiNS7_10__identityEEEvT0_T1_T2_T3_T4_T6_E12temp_storage+32];
	add.s32 	%r374, %r372, %r373;
	ld.shared.u32 	%r375, [_ZZN3cub18CUB_300001_SM_10006detail6reduce28DeviceReduceSingleTileKernelINS2_10policy_hubIijN4cuda3std3__44plusIiEEE10Policy1000EPiSC_iS9_iiNS7_10__identityEEEvT0_T1_T2_T3_T4_T6_E12temp_storage+36];
	add.s32 	%r686, %r374, %r375;
	bra.uni 	$L__BB8_72;
$L__BB8_52:
	// begin inline asm
	mov.u32 %r265, %laneid;
	// end inline asm
	and.b32  	%r291, %r60, 992;
	add.s32 	%r292, %r291, 32;
	setp.gt.s32 	%p27, %r292, %r120;
	not.b32 	%r293, %r291;
	add.s32 	%r294, %r120, %r293;
	selp.b32 	%r289, %r294, 31, %p27;
	mov.b32 	%r268, 1;
	mov.b32 	%r290, -1;
	// begin inline asm
	shfl.sync.down.b32 %r266, %r670, %r268, %r289, %r290;
	// end inline asm
	setp.lt.s32 	%p28, %r265, %r289;
	selp.b32 	%r295, %r266, 0, %p28;
	add.s32 	%r272, %r295, %r670;
	mov.b32 	%r273, 2;
	// begin inline asm
	shfl.sync.down.b32 %r271, %r272, %r273, %r289, %r290;
	// end inline asm
	add.s32 	%r296, %r265, 2;
	setp.gt.s32 	%p29, %r296, %r289;
	selp.b32 	%r297, 0, %r271, %p29;
	add.s32 	%r277, %r272, %r297;
	mov.b32 	%r278, 4;
	// begin inline asm
	shfl.sync.down.b32 %r276, %r277, %r278, %r289, %r290;
	// end inline asm
	add.s32 	%r298, %r265, 4;
	setp.gt.s32 	%p30, %r298, %r289;
	selp.b32 	%r299, 0, %r276, %p30;
	add.s32 	%r282, %r277, %r299;
	mov.b32 	%r283, 8;
	// begin inline asm
	shfl.sync.down.b32 %r281, %r282, %r283, %r289, %r290;
	// end inline asm
	add.s32 	%r300, %r265, 8;
	setp.gt.s32 	%p31, %r300, %r289;
	selp.b32 	%r301, 0, %r281, %p31;
	add.s32 	%r287, %r282, %r301;
	mov.b32 	%r288, 16;
	// begin inline asm
	shfl.sync.down.b32 %r286, %r287, %r288, %r289, %r290;
	// end inline asm
	add.s32 	%r302, %r265, 16;
	setp.gt.s32 	%p32, %r302, %r289;
	selp.b32 	%r303, 0, %r286, %p32;
	add.s32 	%r686, %r287, %r303;
	setp.ne.s32 	%p33, %r265, 0;
	@%p33 bra 	$L__BB8_54;
	shr.u32 	%r304, %r60, 3;
	and.b32  	%r305, %r304, 124;
	mov.u32 	%r306, _ZZN3cub18CUB_300001_SM_10006detail6reduce28DeviceReduceSingleTileKernelINS2_10policy_hubIijN4cuda3std3__44plusIiEEE10Policy1000EPiSC_iS9_iiNS7_10__identityEEEvT0_T1_T2_T3_T4_T6_E12temp_storage;
	add.s32 	%r307, %r306, %r305;
	st.shared.u32 	[%r307+8], %r686;
$L__BB8_54:
	bar.sync 	0;
	setp.ne.s32 	%p34, %r60, 0;
	@%p34 bra 	$L__BB8_72;
	setp.gt.s32 	%p35, %r120, 32;
	ld.shared.u32 	%r308, [_ZZN3cub18CUB_300001_SM_10006detail6reduce28DeviceReduceSingleTileKernelINS2_10policy_hubIijN4cuda3std3__44plusIiEEE10Policy1000EPiSC_iS9_iiNS7_10__identityEEEvT0_T1_T2_T3_T4_T6_E12temp_storage+12];
	selp.b32 	%r309, %r308, 0, %p35;
	add.s32 	%r310, %r309, %r686;
	setp.gt.s32 	%p36, %r120, 64;
	ld.shared.u32 	%r311, [_ZZN3cub18CUB_300001_SM_10006detail6reduce28DeviceReduceSingleTileKernelINS2_10policy_hubIijN4cuda3std3__44plusIiEEE10Policy1000EPiSC_iS9_iiNS7_10__identityEEEvT0_T1_T2_T3_T4_T6_E12temp_storage+16];
	selp.b32 	%r312, %r311, 0, %p36;
	add.s32 	%r313, %r310, %r312;
	setp.gt.s32 	%p37, %r120, 96;
	ld.shared.u32 	%r314, [_ZZN3cub18CUB_300001_SM_10006detail6reduce28DeviceReduceSingleTileKernelINS2_10policy_hubIijN4cuda3std3__44plusIiEEE10Policy1000EPiSC_iS9_iiNS7_10__identityEEEvT0_T1_T2_T3_T4_T6_E12temp_storage+20];
	selp.b32 	%r315, %r314, 0, %p37;
	add.s32 	%r316, %r313, %r315;
	setp.gt.s32 	%p38, %r120, 128;
	ld.shared.u32 	%r317, [_ZZN3cub18CUB_300001_SM_10006detail6reduce28DeviceReduceSingleTileKernelINS2_10policy_hubIijN4cuda3std3__44plusIiEEE10Policy1000EPiSC_iS9_iiNS7_10__identityEEEvT0_T1_T2_T3_T4_T6_E12temp_storage+24];
	selp.b32 	%r318, %r317, 0, %p38;
	add.s32 	%r319, %r316, %r318;
	setp.gt.s32 	%p39, %r120, 160;
	ld.shared.u32 	%r320, [_ZZN3cub18CUB_300001_SM_10006detail6reduce28DeviceReduceSingleTileKernelINS2_10policy_hubIijN4cuda3std3__44plusIiEEE10Policy1000EPiSC_iS9_iiNS7_10__identityEEEvT0_T1_T2_T3_T4_T6_E12temp_storage+28];
	selp.b32 	%r321, %r320, 0, %p39;
	add.s32 	%r322, %r319, %r321;
	setp.gt.s32 	%p40, %r120, 192;
	ld.shared.u32 	%r323, [_ZZN3cub18CUB_300001_SM_10006detail6reduce28DeviceReduceSingleTileKernelINS2_10policy_hubIijN4cuda3std3__44plusIiEEE10Policy1000EPiSC_iS9_iiNS7_10__identityEEEvT0_T1_T2_T3_T4_T6_E12temp_storage+32];
	selp.b32 	%r324, %r323, 0, %p40;
	add.s32 	%r325, %r322, %r324;
	setp.gt.s32 	%p41, %r120, 224;
	ld.shared.u32 	%r326, [_ZZN3cub18CUB_300001_SM_10006detail6reduce28DeviceReduceSingleTileKernelINS2_10policy_hubIijN4cuda3std3__44plusIiEEE10Policy1000EPiSC_iS9_iiNS7_10__identityEEEvT0_T1_T2_T3_T4_T6_E12temp_storage+36];
	selp.b32 	%r327, %r326, 0, %p41;
	add.s32 	%r686, %r325, %r327;
	bra.uni 	$L__BB8_72;
$L__BB8_56:
	mov.u32 	%r85, %tid.x;
	mul.wide.u32 	%rd35, %r85, 4;
	add.s64 	%rd19, %rd16, %rd35;
	// begin inline asm
	ld.global.nc.u32 %r122, [%rd19];
	// end inline asm
	add.s64 	%rd20, %rd19, 1024;
	// begin inline asm
	ld.global.nc.u32 %r123, [%rd20];
	// end inline asm
	add.s64 	%rd21, %rd19, 2048;
	// begin inline asm
	ld.global.nc.u32 %r124, [%rd21];
	// end inline asm
	add.s64 	%rd22, %rd19, 3072;
	// begin inline asm
	ld.global.nc.u32 %r125, [%rd22];
	// end inline asm
	add.s64 	%rd23, %rd19, 4096;
	// begin inline asm
	ld.global.nc.u32 %r126, [%rd23];
	// end inline asm
	add.s64 	%rd24, %rd19, 5120;
	// begin inline asm
	ld.global.nc.u32 %r127, [%rd24];
	// end inline asm
	add.s64 	%rd25, %rd19, 6144;
	// begin inline asm
	ld.global.nc.u32 %r128, [%rd25];
	// end inline asm
	add.s64 	%rd26, %rd19, 7168;
	// begin inline asm
	ld.global.nc.u32 %r129, [%rd26];
	// end inline asm
	add.s64 	%rd27, %rd19, 8192;
	// begin inline asm
	ld.global.nc.u32 %r130, [%rd27];
	// end inline asm
	add.s64 	%rd28, %rd19, 9216;
	// begin inline asm
	ld.global.nc.u32 %r131, [%rd28];
	// end inline asm
	add.s64 	%rd29, %rd19, 10240;
	// begin inline asm
	ld.global.nc.u32 %r132, [%rd29];
	// end inline asm
	add.s64 	%rd30, %rd19, 11264;
	// begin inline asm
	ld.global.nc.u32 %r133, [%rd30];
	// end inline asm
	add.s64 	%rd31, %rd19, 12288;
	// begin inline asm
	ld.global.nc.u32 %r134, [%rd31];
	// end inline asm
	add.s64 	%rd32, %rd19, 13312;
	// begin inline asm
	ld.global.nc.u32 %r135, [%rd32];
	// end inline asm
	add.s64 	%rd33, %rd19, 14336;
	// begin inline asm
	ld.global.nc.u32 %r136, [%rd33];
	// end inline asm
	add.s64 	%rd34, %rd19, 15360;
	// begin inline asm
	ld.global.nc.u32 %r137, [%rd34];
	// end inline asm
	add.s32 	%r139, %r123, %r122;
	add.s32 	%r140, %r124, %r139;
	add.s32 	%r141, %r125, %r140;
	add.s32 	%r142, %r126, %r141;
	add.s32 	%r143, %r127, %r142;
	add.s32 	%r144, %r128, %r143;
	add.s32 	%r145, %r129, %r144;
	add.s32 	%r146, %r130, %r145;
	add.s32 	%r147, %r131, %r146;
	add.s32 	%r148, %r132, %r147;
	add.s32 	%r149, %r133, %r148;
	add.s32 	%r150, %r134, %r149;
	add.s32 	%r151, %r135, %r150;
	add.s32 	%r152, %r136, %r151;
	add.s32 	%r685, %r137, %r152;
	setp.lt.u32 	%p4, %r120, 8192;
	mov.b32 	%r674, 4096;
	@%p4 bra 	$L__BB8_60;
	add.s32 	%r87, %r120, -4096;
	mov.b32 	%r674, 4096;
$L__BB8_58:
	mul.wide.s32 	%rd52, %r674, 4;
	add.s64 	%rd36, %rd19, %rd52;
	// begin inline asm
	ld.global.nc.u32 %r154, [%rd36];
	// end inline asm
	add.s64 	%rd37, %rd36, 1024;
	// begin inline asm
	ld.global.nc.u32 %r155, [%rd37];
	// end inline asm
	add.s64 	%rd38, %rd36, 2048;
	// begin inline asm
	ld.global.nc.u32 %r156, [%rd38];
	// end inline asm
	add.s64 	%rd39, %rd36, 3072;
	// begin inline asm
	ld.global.nc.u32 %r157, [%rd39];
	// end inline asm
	add.s64 	%rd40, %rd36, 4096;
	// begin inline asm
	ld.global.nc.u32 %r158, [%rd40];
	// end inline asm
	add.s64 	%rd41, %rd36, 5120;
	// begin inline asm
	ld.global.nc.u32 %r159, [%rd41];
	// end inline asm
	add.s64 	%rd42, %rd36, 6144;
	// begin inline asm
	ld.global.nc.u32 %r160, [%rd42];
	// end inline asm
	add.s64 	%rd43, %rd36, 7168;
	// begin inline asm
	ld.global.nc.u32 %r161, [%rd43];
	// end inline asm
	add.s64 	%rd44, %rd36, 8192;
	// begin inline asm
	ld.global.nc.u32 %r162, [%rd44];
	// end inline asm
	add.s64 	%rd45, %rd36, 9216;
	// begin inline asm
	ld.global.nc.u32 %r163, [%rd45];
	// end inline asm
	add.s64 	%rd46, %rd36, 10240;
	// begin inline asm
	ld.global.nc.u32 %r164, [%rd46];
	// end inline asm
	add.s64 	%rd47, %rd36, 11264;
	// begin inline asm
	ld.global.nc.u32 %r165, [%rd47];
	// end inline asm
	add.s64 	%rd48, %rd36, 12288;
	// begin inline asm
	ld.global.nc.u32 %r166, [%rd48];
	// end inline asm
	add.s64 	%rd49, %rd36, 13312;
	// begin inline asm
	ld.global.nc.u32 %r167, [%rd49];
	// end inline asm
	add.s64 	%rd50, %rd36, 14336;
	// begin inline asm
	ld.global.nc.u32 %r168, [%rd50];
	// end inline asm
	add.s64 	%rd51, %rd36, 15360;
	// begin inline asm
	ld.global.nc.u32 %r169, [%rd51];
	// end inline asm
	add.s32 	%r170, %r154, %r685;
	add.s32 	%r171, %r155, %r170;
	add.s32 	%r172, %r156, %r171;
	add.s32 	%r173, %r157, %r172;
	add.s32 	%r174, %r158, %r173;
	add.s32 	%r175, %r159, %r174;
	add.s32 	%r176, %r160, %r175;
	add.s32 	%r177, %r161, %r176;
	add.s32 	%r178, %r162, %r177;
	add.s32 	%r179, %r163, %r178;
	add.s32 	%r180, %r164, %r179;
	add.s32 	%r181, %r165, %r180;
	add.s32 	%r182, %r166, %r181;
	add.s32 	%r183, %r167, %r182;
	add.s32 	%r184, %r168, %r183;
	add.s32 	%r685, %r169, %r184;
	sub.s32 	%r185, %r120, %r674;
	setp.lt.s32 	%p5, %r185, 4096;
	@%p5 bra 	$L__BB8_68;
	add.s32 	%r674, %r674, 4096;
	setp.le.s32 	%p6, %r674, %r87;
	@%p6 bra 	$L__BB8_58;
$L__BB8_60:
	setp.le.s32 	%p7, %r120, %r674;
	@%p7 bra 	$L__BB8_68;
	sub.s32 	%r94, %r120, %r674;
	setp.ge.s32 	%p8, %r85, %r94;
	@%p8 bra 	$L__BB8_68;
	not.b32 	%r187, %r85;
	add.s32 	%r188, %r120, %r187;
	sub.s32 	%r95, %r188, %r674;
	and.b32  	%r189, %r95, 768;
	setp.eq.s32 	%p9, %r189, 768;
	mov.u32 	%r679, %r85;
	@%p9 bra 	$L__BB8_65;
	add.s32 	%r676, %r85, %r674;
	shr.u32 	%r190, %r95, 8;
	add.s32 	%r191, %r190, 1;
	and.b32  	%r192, %r191, 3;
	neg.s32 	%r675, %r192;
	mov.u32 	%r679, %r85;
$L__BB8_64:
	.pragma "nounroll";
	mul.wide.u32 	%rd54, %r676, 4;
	add.s64 	%rd53, %rd16, %rd54;
	// begin inline asm
	ld.global.nc.u32 %r193, [%rd53];
	// end inline asm
	add.s32 	%r685, %r193, %r685;
	add.s32 	%r679, %r679, 256;
	add.s32 	%r676, %r676, 256;
	add.s32 	%r675, %r675, 1;
	setp.ne.s32 	%p10, %r675, 0;
	@%p10 bra 	$L__BB8_64;
$L__BB8_65:
	setp.lt.u32 	%p11, %r95, 768;
	@%p11 bra 	$L__BB8_68;
	cvt.u64.u32 	%rd55, %r679;
	cvt.u64.u32 	%rd56, %r674;
	add.s64 	%rd57, %rd55, %rd56;
	shl.b64 	%rd58, %rd57, 2;
	add.s64 	%rd59, %rd58, %rd16;
	add.s64 	%rd124, %rd59, 2048;
	add.s32 	%r682, %r679, %r674;
$L__BB8_67:
	mul.wide.u32 	%rd64, %r682, 4;
	add.s64 	%rd60, %rd16, %rd64;
	// begin inline asm
	ld.global.nc.u32 %r194, [%rd60];
	// end inline asm
	add.s32 	%r198, %r194, %r685;
	add.s64 	%rd61, %rd124, -1024;
	// begin inline asm
	ld.global.nc.u32 %r195, [%rd61];
	// end inline asm
	add.s32 	%r199, %r195, %r198;
	// begin inline asm
	ld.global.nc.u32 %r196, [%rd124];
	// end inline asm
	add.s32 	%r200, %r196, %r199;
	add.s64 	%rd63, %rd124, 1024;
	// begin inline asm
	ld.global.nc.u32 %r197, [%rd63];
	// end inline asm
	add.s32 	%r685, %r197, %r200;
	add.s32 	%r679, %r679, 1024;
	add.s64 	%rd124, %rd124, 4096;
	add.s32 	%r682, %r682, 1024;
	setp.lt.s32 	%p12, %r679, %r94;
	@%p12 bra 	$L__BB8_67;
$L__BB8_68:
	// begin inline asm
	mov.u32 %r201, %laneid;
	// end inline asm
	mov.b32 	%r204, 1;
	mov.b32 	%r225, 31;
	mov.b32 	%r226, -1;
	// begin inline asm
	shfl.sync.down.b32 %r202, %r685, %r204, %r225, %r226;
	// end inline asm
	setp.gt.s32 	%p13, %r201, 30;
	selp.b32 	%r227, 0, %r202, %p13;
	add.s32 	%r208, %r227, %r685;
	mov.b32 	%r209, 2;
	// begin inline asm
	shfl.sync.down.b32 %r207, %r208, %r209, %r225, %r226;
	// end inline asm
	setp.gt.s32 	%p14, %r201, 29;
	selp.b32 	%r228, 0, %r207, %p14;
	add.s32 	%r213, %r208, %r228;
	mov.b32 	%r214, 4;
	// begin inline asm
	shfl.sync.down.b32 %r212, %r213, %r214, %r225, %r226;
	// end inline asm
	setp.gt.s32 	%p15, %r201, 27;
	selp.b32 	%r229, 0, %r212, %p15;
	add.s32 	%r218, %r213, %r229;
	mov.b32 	%r219, 8;
	// begin inline asm
	shfl.sync.down.b32 %r217, %r218, %r219, %r225, %r226;
	// end inline asm
	setp.gt.s32 	%p16, %r201, 23;
	selp.b32 	%r230, 0, %r217, %p16;
	add.s32 	%r223, %r218, %r230;
	mov.b32 	%r224, 16;
	// begin inline asm
	shfl.sync.down.b32 %r222, %r223, %r224, %r225, %r226;
	// end inline asm
	setp.gt.s32 	%p17, %r201, 15;
	selp.b32 	%r231, 0, %r222, %p17;
	add.s32 	%r686, %r223, %r231;
	setp.ne.s32 	%p18, %r201, 0;
	@%p18 bra 	$L__BB8_70;
	shr.u32 	%r232, %r85, 3;
	and.b32  	%r233, %r232, 124;
	mov.u32 	%r234, _ZZN3cub18CUB_300001_SM_10006detail6reduce28DeviceReduceSingleTileKernelINS2_10policy_hubIijN4cuda3std3__44plusIiEEE10Policy1000EPiSC_iS9_iiNS7_10__identityEEEvT0_T1_T2_T3_T4_T6_E12temp_storage;
	add.s32 	%r235, %r234, %r233;
	st.shared.u32 	[%r235+8], %r686;
$L__BB8_70:
	bar.sync 	0;
	setp.ne.s32 	%p19, %r85, 0;
	@%p19 bra 	$L__BB8_72;
	ld.shared.u32 	%r236, [_ZZN3cub18CUB_300001_SM_10006detail6reduce28DeviceReduceSingleTileKernelINS2_10policy_hubIijN4cuda3std3__44plusIiEEE10Policy1000EPiSC_iS9_iiNS7_10__identityEEEvT0_T1_T2_T3_T4_T6_E12temp_storage+12];
	add.s32 	%r237, %r236, %r686;
	ld.shared.u32 	%r238, [_ZZN3cub18CUB_300001_SM_10006detail6reduce28DeviceReduceSingleTileKernelINS2_10policy_hubIijN4cuda3std3__44plusIiEEE10Policy1000EPiSC_iS9_iiNS7_10__identityEEEvT0_T1_T2_T3_T4_T6_E12temp_storage+16];
	add.s32 	%r239, %r237, %r238;
	ld.shared.u32 	%r240, [_ZZN3cub18CUB_300001_SM_10006detail6reduce28DeviceReduceSingleTileKernelINS2_10policy_hubIijN4cuda3std3__44plusIiEEE10Policy1000EPiSC_iS9_iiNS7_10__identityEEEvT0_T1_T2_T3_T4_T6_E12temp_storage+20];
	add.s32 	%r241, %r239, %r240;
	ld.shared.u32 	%r242, [_ZZN3cub18CUB_300001_SM_10006detail6reduce28DeviceReduceSingleTileKernelINS2_10policy_hubIijN4cuda3std3__44plusIiEEE10Policy1000EPiSC_iS9_iiNS7_10__identityEEEvT0_T1_T2_T3_T4_T6_E12temp_storage+24];
	add.s32 	%r243, %r241, %r242;
	ld.shared.u32 	%r244, [_ZZN3cub18CUB_300001_SM_10006detail6reduce28DeviceReduceSingleTileKernelINS2_10policy_hubIijN4cuda3std3__44plusIiEEE10Policy1000EPiSC_iS9_iiNS7_10__identityEEEvT0_T1_T2_T3_T4_T6_E12temp_storage+28];
	add.s32 	%r245, %r243, %r244;
	ld.shared.u32 	%r246, [_ZZN3cub18CUB_300001_SM_10006detail6reduce28DeviceReduceSingleTileKernelINS2_10policy_hubIijN4cuda3std3__44plusIiEEE10Policy1000EPiSC_iS9_iiNS7_10__identityEEEvT0_T1_T2_T3_T4_T6_E12temp_storage+32];
	add.s32 	%r247, %r245, %r246;
	ld.shared.u32 	%r248, [_ZZN3cub18CUB_300001_SM_10006detail6reduce28DeviceReduceSingleTileKernelINS2_10policy_hubIijN4cuda3std3__44plusIiEEE10Policy1000EPiSC_iS9_iiNS7_10__identityEEEvT0_T1_T2_T3_T4_T6_E12temp_storage+36];
	add.s32 	%r686, %r247, %r248;
$L__BB8_72:
	mov.u32 	%r631, %tid.x;
	setp.ne.s32 	%p95, %r631, 0;
	@%p95 bra 	$L__BB8_74;
	add.s32 	%r632, %r686, %r121;
	st.global.u32 	[%rd1], %r632;
$L__BB8_74:
	ret;

}
	// .globl	_ZN3cub18CUB_300001_SM_10006detail6reduce28DeviceReduceSingleTileKernelINS2_10policy_hubIiyN4cuda3std3__44plusIiEEE10Policy1000EPiSC_yS9_iiNS7_10__identityEEEvT0_T1_T2_T3_T4_T6_
.visible .entry _ZN3cub18CUB_300001_SM_10006detail6reduce28DeviceReduceSingleTileKernelINS2_10policy_hubIiyN4cuda3std3__44plusIiEEE10Policy1000EPiSC_yS9_iiNS7_10__identityEEEvT0_T1_T2_T3_T4_T6_(
	.param .u64 .ptr .align 1 _ZN3cub18CUB_300001_SM_10006detail6reduce28DeviceReduceSingleTileKernelINS2_10policy_hubIiyN4cuda3std3__44plusIiEEE10Policy1000EPiSC_yS9_iiNS7_10__identityEEEvT0_T1_T2_T3_T4_T6__param_0,
	.param .u64 .ptr .align 1 _ZN3cub18CUB_300001_SM_10006detail6reduce28DeviceReduceSingleTileKernelINS2_10policy_hubIiyN4cuda3std3__44plusIiEEE10Policy1000EPiSC_yS9_iiNS7_10__identityEEEvT0_T1_T2_T3_T4_T6__param_1,
	.param .u64 _ZN3cub18CUB_300001_SM_10006detail6reduce28DeviceReduceSingleTileKernelINS2_10policy_hubIiyN4cuda3std3__44plusIiEEE10Policy1000EPiSC_yS9_iiNS7_10__identityEEEvT0_T1_T2_T3_T4_T6__param_2,
	.param .align 1 .b8 _ZN3cub18CUB_300001_SM_10006detail6reduce28DeviceReduceSingleTileKernelINS2_10policy_hubIiyN4cuda3std3__44plusIiEEE10Policy1000EPiSC_yS9_iiNS7_10__identityEEEvT0_T1_T2_T3_T4_T6__param_3[1],
	.param .u32 _ZN3cub18CUB_300001_SM_10006detail6reduce28DeviceReduceSingleTileKernelINS2_10policy_hubIiyN4cuda3std3__44plusIiEEE10Policy1000EPiSC_yS9_iiNS7_10__identityEEEvT0_T1_T2_T3_T4_T6__param_4,
	.param .align 1 .b8 _ZN3cub18CUB_300001_SM_10006detail6reduce28DeviceReduceSingleTileKernelINS2_10policy_hubIiyN4cuda3std3__44plusIiEEE10Policy1000EPiSC_yS9_iiNS7_10__identityEEEvT0_T1_T2_T3_T4_T6__param_5[1]
)
.maxntid 256
.minnctapersm 1
{
	.reg .pred 	%p<97>;
	.reg .b32 	%r<662>;
	.reg .b64 	%rd<150>;
	// demoted variable
	.shared .align 4 .b8 _ZZN3cub18CUB_300001_SM_10006detail6reduce28DeviceReduceSingleTileKernelINS2_10policy_hubIiyN4cuda3std3__44plusIiEEE10Policy1000EPiSC_yS9_iiNS7_10__identityEEEvT0_T1_T2_T3_T4_T6_E12temp_storage[44];
	ld.param.u64 	%rd31, [_ZN3cub18CUB_300001_SM_10006detail6reduce28DeviceReduceSingleTileKernelINS2_10policy_hubIiyN4cuda3std3__44plusIiEEE10Policy1000EPiSC_yS9_iiNS7_10__identityEEEvT0_T1_T2_T3_T4_T6__param_0];
	ld.param.u64 	%rd33, [_ZN3cub18CUB_300001_SM_10006detail6reduce28DeviceReduceSingleTileKernelINS2_10policy_hubIiyN4cuda3std3__44plusIiEEE10Policy1000EPiSC_yS9_iiNS7_10__identityEEEvT0_T1_T2_T3_T4_T6__param_1];
	ld.param.u64 	%rd32, [_ZN3cub18CUB_300001_SM_10006detail6reduce28DeviceReduceSingleTileKernelINS2_10policy_hubIiyN4cuda3std3__44plusIiEEE10Policy1000EPiSC_yS9_iiNS7_10__identityEEEvT0_T1_T2_T3_T4_T6__param_2];
	ld.param.u32 	%r102, [_ZN3cub18CUB_300001_SM_10006detail6reduce28DeviceReduceSingleTileKernelINS2_10policy_hubIiyN4cuda3std3__44plusIiEEE10Policy1000EPiSC_yS9_iiNS7_10__identityEEEvT0_T1_T2_T3_T4_T6__param_4];
	cvta.to.global.u64 	%rd1, %rd33;
	setp.ne.s64 	%p1, %rd32, 0;
	@%p1 bra 	$L__BB9_3;
	mov.u32 	%r616, %tid.x;
	setp.ne.s32 	%p96, %r616, 0;
	@%p96 bra 	$L__BB9_74;
	st.global.u32 	[%rd1], %r102;
	bra.uni 	$L__BB9_74;
$L__BB9_3:
	and.b64  	%rd34, %rd31, 15;
	setp.ne.s64 	%p2, %rd34, 0;
	@%p2 bra 	$L__BB9_38;
	setp.gt.u64 	%p49, %rd32, 4095;
	@%p49 bra 	$L__BB9_22;
	cvt.u32.u64 	%r1, %rd32;
	mov.u32 	%r2, %tid.x;
	setp.ge.u32 	%p66, %r2, %r1;
	mov.b32 	%r627, 0;
	mov.u32 	%r622, %r2;
	@%p66 bra 	$L__BB9_7;
	mul.wide.u32 	%rd132, %r2, 4;
	add.s64 	%rd131, %rd31, %rd132;
	// begin inline asm
	ld.global.nc.u32 %r627, [%rd131];
	// end inline asm
	add.s32 	%r622, %r2, 256;
$L__BB9_7:
	setp.ge.u32 	%p67, %r622, %r1;
	@%p67 bra 	$L__BB9_13;
	not.b32 	%r490, %r622;
	add.s32 	%r7, %r490, %r1;
	and.b32  	%r491, %r7, 768;
	setp.eq.s32 	%p68, %r491, 768;
	@%p68 bra 	$L__BB9_11;
	mul.wide.u32 	%rd133, %r622, 4;
	add.s64 	%rd140, %rd31, %rd133;
	shr.u32 	%r492, %r7, 8;
	add.s32 	%r493, %r492, 1;
	and.b32  	%r494, %r493, 3;
	neg.s32 	%r619, %r494;
$L__BB9_10:
	.pragma "nounroll";
	// begin inline asm
	ld.global.nc.u32 %r495, [%rd140];
	// end inline asm
	add.s32 	%r627, %r495, %r627;
	add.s32 	%r622, %r622, 256;
	add.s64 	%rd140, %rd140, 1024;
	add.s32 	%r619, %r619, 1;
	setp.ne.s32 	%p69, %r619, 0;
	@%p69 bra 	$L__BB9_10;
$L__BB9_11:
	setp.lt.u32 	%p70, %r7, 768;
	@%p70 bra 	$L__BB9_13;
$L__BB9_12:
	mul.wide.s32 	%rd139, %r622, 4;
	add.s64 	%rd135, %rd31, %rd139;
	// begin inline asm
	ld.global.nc.u32 %r496, [%rd135];
	// end inline asm
	add.s32 	%r500, %r496, %r627;
	add.s64 	%rd136, %rd135, 1024;
	// begin inline asm
	ld.global.nc.u32 %r497, [%rd136];
	// end inline asm
	add.s32 	%r501, %r497, %r500;
	add.s64 	%rd137, %rd135, 2048;
	// begin inline asm
	ld.global.nc.u32 %r498, [%rd137];
	// end inline asm
	add.s32 	%r502, %r498, %r501;
	add.s64 	%rd138, %rd135, 3072;
	// begin inline asm
	ld.global.nc.u32 %r499, [%rd138];
	// end inline asm
	add.s32 	%r627, %r499, %r502;
	add.s32 	%r622, %r622, 1024;
	setp.lt.s32 	%p71, %r622, %r1;
	@%p71 bra 	$L__BB9_12;
$L__BB9_13:
	setp.lt.u64 	%p72, %rd32, 256;
	@%p72 bra 	$L__BB9_18;
	// begin inline asm
	mov.u32 %r566, %laneid;
	// end inline asm
	mov.b32 	%r569, 1;
	mov.b32 	%r590, 31;
	mov.b32 	%r591, -1;
	// begin inline asm
	shfl.sync.down.b32 %r567, %r627, %r569, %r590, %r591;
	// end inline asm
	setp.gt.s32 	%p88, %r566, 30;
	selp.b32 	%r592, 0, %r567, %p88;
	add.s32 	%r573, %r592, %r627;
	mov.b32 	%r574, 2;
	// begin inline asm
	shfl.sync.down.b32 %r572, %r573, %r574, %r590, %r591;
	// end inline asm
	setp.gt.s32 	%p89, %r566, 29;
	selp.b32 	%r593, 0, %r572, %p89;
	add.s32 	%r578, %r573, %r593;
	mov.b32 	%r579, 4;
	// begin inline asm
	shfl.sync.down.b32 %r577, %r578, %r579, %r590, %r591;
	// end inline asm
	setp.gt.s32 	%p90, %r566, 27;
	selp.b32 	%r594, 0, %r577, %p90;
	add.s32 	%r583, %r578, %r594;
	mov.b32 	%r584, 8;
	// begin inline asm
	shfl.sync.down.b32 %r582, %r583, %r584, %r590, %r591;
	// end inline asm
	setp.gt.s32 	%p91, %r566, 23;
	selp.b32 	%r595, 0, %r582, %p91;
	add.s32 	%r588, %r583, %r595;
	mov.b32 	%r589, 16;
	// begin inline asm
	shfl.sync.down.b32 %r587, %r588, %r589, %r590, %r591;
	// end inline asm
	setp.gt.s32 	%p92, %r566, 15;
	selp.b32 	%r596, 0, %r587, %p92;
	add.s32 	%r661, %r588, %r596;
	setp.ne.s32 	%p93, %r566, 0;
	@%p93 bra 	$L__BB9_16;
	shr.u32 	%r597, %r2, 3;
	and.b32  	%r598, %r597, 124;
	mov.u32 	%r599, _ZZN3cub18CUB_300001_SM_10006detail6reduce28DeviceReduceSingleTileKernelINS2_10policy_hubIiyN4cuda3std3__44plusIiEEE10Policy1000EPiSC_yS9_iiNS7_10__identityEEEvT0_T1_T2_T3_T4_T6_E12temp_storage;
	add.s32 	%r600, %r599, %r598;
	st.shared.u32 	[%r600+8], %r661;
$L__BB9_16:
	bar.sync 	0;
	setp.ne.s32 	%p94, %r2, 0;
	@%p94 bra 	$L__BB9_72;
	ld.shared.u32 	%r601, [_ZZN3cub18CUB_300001_SM_10006detail6reduce28DeviceReduceSingleTileKernelINS2_10policy_hubIiyN4cuda3std3__44plusIiEEE10Policy1000EPiSC_yS9_iiNS7_10__identityEEEvT0_T1_T2_T3_T4_T6_E12temp_storage+12];
	add.s32 	%r602, %r601, %r661;
	ld.shared.u32 	%r603, [_ZZN3cub18CUB_300001_SM_10006detail6reduce28DeviceReduceSingleTileKernelINS2_10policy_hubIiyN4cuda3std3__44plusIiEEE10Policy1000EPiSC_yS9_iiNS7_10__identityEEEvT0_T1_T2_T3_T4_T6_E12temp_storage+16];
	add.s32 	%r604, %r602, %r603;
	ld.shared.u32 	%r605, [_ZZN3cub18CUB_300001_SM_10006detail6reduce28DeviceReduceSingleTileKernelINS2_10policy_hubIiyN4cuda3std3__44plusIiEEE10Policy1000EPiSC_yS9_iiNS7_10__identityEEEvT0_T1_T2_T3_T4_T6_E12temp_storage+20];
	add.s32 	%r606, %r604, %r605;
	ld.shared.u32 	%r607, [_ZZN3cub18CUB_300001_SM_10006detail6reduce28DeviceReduceSingleTileKernelINS2_10policy_hubIiyN4cuda3std3__44plusIiEEE10Policy1000EPiSC_yS9_iiNS7_10__identityEEEvT0_T1_T2_T3_T4_T6_E12temp_storage+24];
	add.s32 	%r608, %r606, %r607;
	ld.shared.u32 	%r609, [_ZZN3cub18CUB_300001_SM_10006detail6reduce28DeviceReduceSingleTileKernelINS2_10policy_hubIiyN4cuda3std3__44plusIiEEE10Policy1000EPiSC_yS9_iiNS7_10__identityEEEvT0_T1_T2_T3_T4_T6_E12temp_storage+28];
	add.s32 	%r610, %r608, %r609;
	ld.shared.u32 	%r611, [_ZZN3cub18CUB_300001_SM_10006detail6reduce28DeviceReduceSingleTileKernelINS2_10policy_hubIiyN4cuda3std3__44plusIiEEE10Policy1000EPiSC_yS9_iiNS7_10__identityEEEvT0_T1_T2_T3_T4_T6_E12temp_storage+32];
	add.s32 	%r612, %r610, %r611;
	ld.shared.u32 	%r613, [_ZZN3cub18CUB_300001_SM_10006detail6reduce28DeviceReduceSingleTileKernelINS2_10policy_hubIiyN4cuda3std3__44plusIiEEE10Policy1000EPiSC_yS9_iiNS7_10__identityEEEvT0_T1_T2_T3_T4_T6_E12temp_storage+36];
	add.s32 	%r661, %r612, %r613;
	bra.uni 	$L__BB9_72;
$L__BB9_18:
	// begin inline asm
	mov.u32 %r503, %laneid;
	// end inline asm
	and.b32  	%r529, %r2, 992;
	add.s32 	%r530, %r529, 32;
	setp.gt.u32 	%p73, %r530, %r1;
	not.b32 	%r531, %r529;
	add.s32 	%r532, %r1, %r531;
	selp.b32 	%r527, %r532, 31, %p73;
	mov.b32 	%r506, 1;
	mov.b32 	%r528, -1;
	// begin inline asm
	shfl.sync.down.b32 %r504, %r627, %r506, %r527, %r528;
	// end inline asm
	setp.lt.s32 	%p74, %r503, %r527;
	selp.b32 	%r533, %r504, 0, %p74;
	add.s32 	%r510, %r533, %r627;
	mov.b32 	%r511, 2;
	// begin inline asm
	shfl.sync.down.b32 %r509, %r510, %r511, %r527, %r528;
	// end inline asm
	add.s32 	%r534, %r503, 2;
	setp.gt.s32 	%p75, %r534, %r527;
	selp.b32 	%r535, 0, %r509, %p75;
	add.s32 	%r515, %r510, %r535;
	mov.b32 	%r516, 4;
	// begin inline asm
	shfl.sync.down.b32 %r514, %r515, %r516, %r527, %r528;
	// end inline asm
	add.s32 	%r536, %r503, 4;
	setp.gt.s32 	%p76, %r536, %r527;
	selp.b32 	%r537, 0, %r514, %p76;
	add.s32 	%r520, %r515, %r537;
	mov.b32 	%r521, 8;
	// begin inline asm
	shfl.sync.down.b32 %r519, %r520, %r521, %r527, %r528;
	// end inline asm
	add.s32 	%r538, %r503, 8;
	setp.gt.s32 	%p77, %r538, %r527;
	selp.b32 	%r539, 0, %r519, %p77;
	add.s32 	%r525, %r520, %r539;
	mov.b32 	%r526, 16;
	// begin inline asm
	shfl.sync.down.b32 %r524, %r525, %r526, %r527, %r528;
	// end inline asm
	add.s32 	%r540, %r503, 16;
	setp.gt.s32 	%p78, %r540, %r527;
	selp.b32 	%r541, 0, %r524, %p78;
	add.s32 	%r661, %r525, %r541;
	setp.ne.s32 	%p79, %r503, 0;
	@%p79 bra 	$L__BB9_20;
	shr.u32 	%r542, %r2, 3;
	and.b32  	%r543, %r542, 124;
	mov.u32 	%r544, _ZZN3cub18CUB_300001_SM_10006detail6reduce28DeviceReduceSingleTileKernelINS2_10policy_hubIiyN4cuda3std3__44plusIiEEE10Policy1000EPiSC_yS9_iiNS7_10__identityEEEvT0_T1_T2_T3_T4_T6_E12temp_storage;
	add.s32 	%r545, %r544, %r543;
	st.shared.u32 	[%r545+8], %r661;
$L__BB9_20:
	bar.sync 	0;
	setp.ne.s32 	%p80, %r2, 0;
	@%p80 bra 	$L__BB9_72;
	setp.gt.u64 	%p81, %rd32, 32;
	ld.shared.u32 	%r546, [_ZZN3cub18CUB_300001_SM_10006detail6reduce28DeviceReduceSingleTileKernelINS2_10policy_hubIiyN4cuda3std3__44plusIiEEE10Policy1000EPiSC_yS9_iiNS7_10__identityEEEvT0_T1_T2_T3_T4_T6_E12temp_storage+12];
	selp.b32 	%r547, %r546, 0, %p81;
	add.s32 	%r548, %r547, %r661;
	setp.gt.u64 	%p82, %rd32, 64;
	ld.shared.u32 	%r549, [_ZZN3cub18CUB_300001_SM_10006detail6reduce28DeviceReduceSingleTileKernelINS2_10policy_hubIiyN4cuda3std3__44plusIiEEE10Policy1000EPiSC_yS9_iiNS7_10__identityEEEvT0_T1_T2_T3_T4_T6_E12temp_storage+16];
	selp.b32 	%r550, %r549, 0, %p82;
	add.s32 	%r551, %r548, %r550;
	setp.gt.u64 	%p83, %rd32, 96;
	ld.shared.u32 	%r552, [_ZZN3cub18CUB_300001_SM_10006detail6reduce28DeviceReduceSingleTileKernelINS2_10policy_hubIiyN4cuda3std3__44plusIiEEE10Policy1000EPiSC_yS9_iiNS7_10__identityEEEvT0_T1_T2_T3_T4_T6_E12temp_storage+20];
	selp.b32 	%r553, %r552, 0, %p83;
	add.s32 	%r554, %r551, %r553;
	setp.gt.u64 	%p84, %rd32, 128;
	ld.shared.u32 	%r555, [_ZZN3cub18CUB_300001_SM_10006detail6reduce28DeviceReduceSingleTileKernelINS2_10policy_hubIiyN4cuda3std3__44plusIiEEE10Policy1000EPiSC_yS9_iiNS7_10__identityEEEvT0_T1_T2_T3_T4_T6_E12temp_storage+24];
	selp.b32 	%r556, %r555, 0, %p84;
	add.s32 	%r557, %r554, %r556;
	setp.gt.u64 	%p85, %rd32, 160;
	ld.shared.u32 	%r558, [_ZZN3cub18CUB_300001_SM_10006detail6reduce28DeviceReduceSingleTileKernelINS2_10policy_hubIiyN4cuda3std3__44plusIiEEE10Policy1000EPiSC_yS9_iiNS7_10__identityEEEvT0_T1_T2_T3_T4_T6_E12temp_storage+28];
	selp.b32 	%r559, %r558, 0, %p85;
	add.s32 	%r560, %r557, %r559;
	setp.gt.u64 	%p86, %rd32, 192;
	ld.shared.u32 	%r561, [_ZZN3cub18CUB_300001_SM_10006detail6reduce28DeviceReduceSingleTileKernelINS2_10policy_hubIiyN4cuda3std3__44plusIiEEE10Policy1000EPiSC_yS9_iiNS7_10__identityEEEvT0_T1_T2_T3_T4_T6_E12temp_storage+32];
	selp.b32 	%r562, %r561, 0, %p86;
	add.s32 	%r563, %r560, %r562;
	setp.gt.u64 	%p87, %rd32, 224;
	ld.shared.u32 	%r564, [_ZZN3cub18CUB_300001_SM_10006detail6reduce28DeviceReduceSingleTileKernelINS2_10policy_hubIiyN4cuda3std3__44plusIiEEE10Policy1000EPiSC_yS9_iiNS7_10__identityEEEvT0_T1_T2_T3_T4_T6_E12temp_storage+36];
	selp.b32 	%r565, %r564, 0, %p87;
	add.s32 	%r661, %r563, %r565;
	bra.uni 	$L__BB9_72;
$L__BB9_22:
	mov.u32 	%r27, %tid.x;
	shl.b32 	%r358, %r27, 2;
	mul.wide.u32 	%rd104, %r358, 4;
	add.s64 	%rd93, %rd31, %rd104;
	// begin inline asm
	ld.global.nc.v2.u64 {%rd91, %rd92}, [%rd93];
	// end inline asm
	mov.b64 	{%r359, %r360}, %rd92;
	mov.b64 	{%r361, %r362}, %rd91;
	add.s64 	%rd96, %rd93, 4096;
	// begin inline asm
	ld.global.nc.v2.u64 {%rd94, %rd95}, [%rd96];
	// end inline asm
	mov.b64 	{%r363, %r364}, %rd95;
	mov.b64 	{%r365, %r366}, %rd94;
	add.s64 	%rd99, %rd93, 8192;
	// begin inline asm
	ld.global.nc.v2.u64 {%rd97, %rd98}, [%rd99];
	// end inline asm
	mov.b64 	{%r367, %r368}, %rd98;
	mov.b64 	{%r369, %r370}, %rd97;
	add.s64 	%rd102, %rd93, 12288;
	// begin inline asm
	ld.global.nc.v2.u64 {%rd100, %rd101}, [%rd102];
	// end inline asm
	mov.b64 	{%r371, %r372}, %rd101;
	mov.b64 	{%r373, %r374}, %rd100;
	add.s32 	%r375, %r362, %r361;
	add.s32 	%r376, %r359, %r375;
	add.s32 	%r377, %r360, %r376;
	add.s32 	%r378, %r365, %r377;
	add.s32 	%r379, %r366, %r378;
	add.s32 	%r380, %r363, %r379;
	add.s32 	%r381, %r364, %r380;
	add.s32 	%r382, %r369, %r381;
	add.s32 	%r383, %r370, %r382;
	add.s32 	%r384, %r367, %r383;
	add.s32 	%r385, %r368, %r384;
	add.s32 	%r386, %r373, %r385;
	add.s32 	%r387, %r374, %r386;
	add.s32 	%r388, %r371, %r387;
	add.s32 	%r638, %r372, %r388;
	add.s64 	%rd6, %rd32, -4096;
	setp.lt.u64 	%p50, %rd6, 4096;
	mov.b64 	%rd142, 4096;
	@%p50 bra 	$L__BB9_26;
	mov.b64 	%rd142, 4096;
$L__BB9_24:
	shl.b64 	%rd118, %rd142, 2;
	add.s64 	%rd108, %rd93, %rd118;
	// begin inline asm
	ld.global.nc.v2.u64 {%rd106, %rd107}, [%rd108];
	// end inline asm
	mov.b64 	{%r389, %r390}, %rd107;
	mov.b64 	{%r391, %r392}, %rd106;
	add.s64 	%rd111, %rd108, 4096;
	// begin inline asm
	ld.global.nc.v2.u64 {%rd109, %rd110}, [%rd111];
	// end inline asm
	mov.b64 	{%r393, %r394}, %rd110;
	mov.b64 	{%r395, %r396}, %rd109;
	add.s64 	%rd114, %rd108, 8192;
	// begin inline asm
	ld.global.nc.v2.u64 {%rd112, %rd113}, [%rd114];
	// end inline asm
	mov.b64 	{%r397, %r398}, %rd113;
	mov.b64 	{%r399, %r400}, %rd112;
	add.s64 	%rd117, %rd108, 12288;
	// begin inline asm
	ld.global.nc.v2.u64 {%rd115, %rd116}, [%rd117];
	// end inline asm
	mov.b64 	{%r401, %r402}, %rd116;
	mov.b64 	{%r403, %r404}, %rd115;
	add.s32 	%r405, %r391, %r638;
	add.s32 	%r406, %r392, %r405;
	add.s32 	%r407, %r389, %r406;
	add.s32 	%r408, %r390, %r407;
	add.s32 	%r409, %r395, %r408;
	add.s32 	%r410, %r396, %r409;
	add.s32 	%r411, %r393, %r410;
	add.s32 	%r412, %r394, %r411;
	add.s32 	%r413, %r399, %r412;
	add.s32 	%r414, %r400, %r413;
	add.s32 	%r415, %r397, %r414;
	add.s32 	%r416, %r398, %r415;
	add.s32 	%r417, %r403, %r416;
	add.s32 	%r418, %r404, %r417;
	add.s32 	%r419, %r401, %r418;
	add.s32 	%r638, %r402, %r419;
	sub.s64 	%rd119, %rd32, %rd142;
	setp.lt.u64 	%p51, %rd119, 4096;
	@%p51 bra 	$L__BB9_34;
	add.s64 	%rd142, %rd142, 4096;
	setp.le.u64 	%p52, %rd142, %rd6;
	@%p52 bra 	$L__BB9_24;
$L__BB9_26:
	setp.le.u64 	%p53, %rd32, %rd142;
	@%p53 bra 	$L__BB9_34;
	cvt.u32.u64 	%r420, %rd142;
	cvt.u32.u64 	%r421, %rd32;
	sub.s32 	%r32, %r421, %r420;
	setp.ge.s32 	%p54, %r27, %r32;
	@%p54 bra 	$L__BB9_34;
	not.b32 	%r424, %r27;
	add.s32 	%r425, %r424, %r421;
	sub.s32 	%r33, %r425, %r420;
	and.b32  	%r427, %r33, 768;
	setp.eq.s32 	%p55, %r427, 768;
	mov.u32 	%r633, %r27;
	@%p55 bra 	$L__BB9_31;
	cvt.u64.u32 	%rd120, %r27;
	add.s64 	%rd121, %rd142, %rd120;
	shl.b64 	%rd122, %rd121, 2;
	add.s64 	%rd143, %rd31, %rd122;
	shr.u32 	%r428, %r33, 8;
	add.s32 	%r429, %r428, 1;
	and.b32  	%r430, %r429, 3;
	neg.s32 	%r630, %r430;
	mov.u32 	%r633, %r27;
$L__BB9_30:
	.pragma "nounroll";
	// begin inline asm
	ld.global.nc.u32 %r431, [%rd143];
	// end inline asm
	add.s32 	%r638, %r431, %r638;
	add.s32 	%r633, %r633, 256;
	add.s64 	%rd143, %rd143, 1024;
	add.s32 	%r630, %r630, 1;
	setp.ne.s32 	%p56, %r630, 0;
	@%p56 bra 	$L__BB9_30;
$L__BB9_31:
	setp.lt.u32 	%p57, %r33, 768;
	@%p57 bra 	$L__BB9_34;
	cvt.u64.u32 	%rd124, %r633;
	add.s64 	%rd125, %rd142, %rd124;
	shl.b64 	%rd126, %rd125, 2;
	add.s64 	%rd144, %rd31, %rd126;
$L__BB9_33:
	// begin inline asm
	ld.global.nc.u32 %r432, [%rd144];
	// end inline asm
	add.s32 	%r436, %r432, %r638;
	add.s64 	%rd128, %rd144, 1024;
	// begin inline asm
	ld.global.nc.u32 %r433, [%rd128];
	// end inline asm
	add.s32 	%r437, %r433, %r436;
	add.s64 	%rd129, %rd144, 2048;
	// begin inline asm
	ld.global.nc.u32 %r434, [%rd129];
	// end inline asm
	add.s32 	%r438, %r434, %r437;
	add.s64 	%rd130, %rd144, 3072;
	// begin inline asm
	ld.global.nc.u32 %r435, [%rd130];
	// end inline asm
	add.s32 	%r638, %r435, %r438;
	add.s32 	%r633, %r633, 1024;
	add.s64 	%rd144, %rd144, 4096;
	setp.lt.s32 	%p58, %r633, %r32;
	@%p58 bra 	$L__BB9_33;
$L__BB9_34:
	// begin inline asm
	mov.u32 %r439, %laneid;
	// end inline asm
	mov.b32 	%r442, 1;
	mov.b32 	%r463, 31;
	mov.b32 	%r464, -1;
	// begin inline asm
	shfl.sync.down.b32 %r440, %r638, %r442, %r463, %r464;
	// end inline asm
	setp.gt.s32 	%p59, %r439, 30;
	selp.b32 	%r465, 0, %r440, %p59;
	add.s32 	%r446, %r465, %r638;
	mov.b32 	%r447, 2;
	// begin inline asm
	shfl.sync.down.b32 %r445, %r446, %r447, %r463, %r464;
	// end inline asm
	setp.gt.s32 	%p60, %r439, 29;
	selp.b32 	%r466, 0, %r445, %p60;
	add.s32 	%r451, %r446, %r466;
	mov.b32 	%r452, 4;
	// begin inline asm
	shfl.sync.down.b32 %r450, %r451, %r452, %r463, %r464;
	// end inline asm
	setp.gt.s32 	%p61, %r439, 27;
	selp.b32 	%r467, 0, %r450, %p61;
	add.s32 	%r456, %r451, %r467;
	mov.b32 	%r457, 8;
	// begin inline asm
	shfl.sync.down.b32 %r455, %r456, %r457, %r463, %r464;
	// end inline asm
	setp.gt.s32 	%p62, %r439, 23;
	selp.b32 	%r468, 0, %r455, %p62;
	add.s32 	%r461, %r456, %r468;
	mov.b32 	%r462, 16;
	// begin inline asm
	shfl.sync.down.b32 %r460, %r461, %r462, %r463, %r464;
	// end inline asm
	setp.gt.s32 	%p63, %r439, 15;
	selp.b32 	%r469, 0, %r460, %p63;
	add.s32 	%r661, %r461, %r469;
	setp.ne.s32 	%p64, %r439, 0;
	@%p64 bra 	$L__BB9_36;
	shr.u32 	%r470, %r27, 3;
	and.b32  	%r471, %r470, 124;
	mov.u32 	%r472, _ZZN3cub18CUB_300001_SM_10006detail6reduce28DeviceReduceSingleTileKernelINS2_10policy_hubIiyN4cuda3std3__44plusIiEEE10Policy1000EPiSC_yS9_iiNS7_10__identityEEEvT0_T1_T2_T3_T4_T6_E12temp_storage;
	add.s32 	%r473, %r472, %r471;
	st.shared.u32 	[%r473+8], %r661;
$L__BB9_36:
	bar.sync 	0;
	setp.ne.s32 	%p65, %r27, 0;
	@%p65 bra 	$L__BB9_72;
	ld.shared.u32 	%r474, [_ZZN3cub18CUB_300001_SM_10006detail6reduce28DeviceReduceSingleTileKernelINS2_10policy_hubIiyN4cuda3std3__44plusIiEEE10Policy1000EPiSC_yS9_iiNS7_10__identityEEEvT0_T1_T2_T3_T4_T6_E12temp_storage+12];
	add.s32 	%r475, %r474, %r661;
	ld.shared.u32 	%r476, [_ZZN3cub18CUB_300001_SM_10006detail6reduce28DeviceReduceSingleTileKernelINS2_10policy_hubIiyN4cuda3std3__44plusIiEEE10Policy1000EPiSC_yS9_iiNS7_10__identityEEEvT0_T1_T2_T3_T4_T6_E12temp_storage+16];
	add.s32 	%r477, %r475, %r476;
	ld.shared.u32 	%r478, [_ZZN3cub18CUB_300001_SM_10006detail6reduce28DeviceReduceSingleTileKernelINS2_10policy_hubIiyN4cuda3std3__44plusIiEEE10Policy1000EPiSC_yS9_iiNS7_10__identityEEEvT0_T1_T2_T3_T4_T6_E12temp_storage+20];
	add.s32 	%r479, %r477, %r478;
	ld.shared.u32 	%r480, [_ZZN3cub18CUB_300001_SM_10006detail6reduce28DeviceReduceSingleTileKernelINS2_10policy_hubIiyN4cuda3std3__44plusIiEEE10Policy1000EPiSC_yS9_iiNS7_10__identityEEEvT0_T1_T2_T3_T4_T6_E12temp_storage+24];
	add.s32 	%r481, %r479, %r480;
	ld.shared.u32 	%r482, [_ZZN3cub18CUB_300001_SM_10006detail6reduce28DeviceReduceSingleTileKernelINS2_10policy_hubIiyN4cuda3std3__44plusIiEEE10Policy1000EPiSC_yS9_iiNS7_10__identityEEEvT0_T1_T2_T3_T4_T6_E12temp_storage+28];
	add.s32 	%r483, %r481, %r482;
	ld.shared.u32 	%r484, [_ZZN3cub18CUB_300001_SM_10006detail6reduce28DeviceReduceSingleTileKernelINS2_10policy_hubIiyN4cuda3std3__44plusIiEEE10Policy1000EPiSC_yS9_iiNS7_10__identityEEEvT0_T1_T2_T3_T4_T6_E12temp_storage+32];
	add.s32 	%r485, %r483, %r484;
	ld.shared.u32 	%r486, [_ZZN3cub18CUB_300001_SM_10006detail6reduce28DeviceReduceSingleTileKernelINS2_10policy_hubIiyN4cuda3std3__44plusIiEEE10Policy1000EPiSC_yS9_iiNS7_10__identityEEEvT0_T1_T2_T3_T4_T6_E12temp_storage+36];
	add.s32 	%r661, %r485, %r486;
	bra.uni 	$L__BB9_72;
$L__BB9_38:
	setp.gt.u64 	%p3, %rd32, 4095;
	@%p3 bra 	$L__BB9_56;
	cvt.u32.u64 	%r51, %rd32;
	mov.u32 	%r52, %tid.x;
	setp.ge.u32 	%p20, %r52, %r51;
	mov.b32 	%r649, 0;
	mov.u32 	%r644, %r52;
	@%p20 bra 	$L__BB9_41;
	mul.wide.u32 	%rd83, %r52, 4;
	add.s64 	%rd82, %rd31, %rd83;
	// begin inline asm
	ld.global.nc.u32 %r649, [%rd82];
	// end inline asm
	add.s32 	%r644, %r52, 256;
$L__BB9_41:
	setp.ge.u32 	%p21, %r644, %r51;
	@%p21 bra 	$L__BB9_47;
	not.b32 	%r234, %r644;
	add.s32 	%r57, %r234, %r51;
	and.b32  	%r235, %r57, 768;
	setp.eq.s32 	%p22, %r235, 768;
	@%p22 bra 	$L__BB9_45;
	mul.wide.u32 	%rd84, %r644, 4;
	add.s64 	%rd145, %rd31, %rd84;
	shr.u32 	%r236, %r57, 8;
	add.s32 	%r237, %r236, 1;
	and.b32  	%r238, %r237, 3;
	neg.s32 	%r641, %r238;
$L__BB9_44:
	.pragma "nounroll";
	// begin inline asm
	ld.global.nc.u32 %r239, [%rd145];
	// end inline asm
	add.s32 	%r649, %r239, %r649;
	add.s32 	%r644, %r644, 256;
	add.s64 	%rd145, %rd145, 1024;
	add.s32 	%r641, %r641, 1;
	setp.ne.s32 	%p23, %r641, 0;
	@%p23 bra 	$L__BB9_44;
$L__BB9_45:
	setp.lt.u32 	%p24, %r57, 768;
	@%p24 bra 	$L__BB9_47;
$L__BB9_46:
	mul.wide.s32 	%rd90, %r644, 4;
	add.s64 	%rd86, %rd31, %rd90;
	// begin inline asm
	ld.global.nc.u32 %r240, [%rd86];
	// end inline asm
	add.s32 	%r244, %r240, %r649;
	add.s64 	%rd87, %rd86, 1024;
	// begin inline asm
	ld.global.nc.u32 %r241, [%rd87];
	// end inline asm
	add.s32 	%r245, %r241, %r244;
	add.s64 	%rd88, %rd86, 2048;
	// begin inline asm
	ld.global.nc.u32 %r242, [%rd88];
	// end inline asm
	add.s32 	%r246, %r242, %r245;
	add.s64 	%rd89, %rd86, 3072;
	// begin inline asm
	ld.global.nc.u32 %r243, [%rd89];
	// end inline asm
	add.s32 	%r649, %r243, %r246;
	add.s32 	%r644, %r644, 1024;
	setp.lt.s32 	%p25, %r644, %r51;
	@%p25 bra 	$L__BB9_46;
$L__BB9_47:
	setp.lt.u64 	%p26, %rd32, 256;
	@%p26 bra 	$L__BB9_52;
	// begin inline asm
	mov.u32 %r310, %laneid;
	// end inline asm
	mov.b32 	%r313, 1;
	mov.b32 	%r334, 31;
	mov.b32 	%r335, -1;
	// begin inline asm
	shfl.sync.down.b32 %r311, %r649, %r313, %r334, %r335;
	// end inline asm
	setp.gt.s32 	%p42, %r310, 30;
	selp.b32 	%r336, 0, %r311, %p42;
	add.s32 	%r317, %r336, %r649;
	mov.b32 	%r318, 2;
	// begin inline asm
	shfl.sync.down.b32 %r316, %r317, %r318, %r334, %r335;
	// end inline asm
	setp.gt.s32 	%p43, %r310, 29;
	selp.b32 	%r337, 0, %r316, %p43;
	add.s32 	%r322, %r317, %r337;
	mov.b32 	%r323, 4;
	// begin inline asm
	shfl.sync.down.b32 %r321, %r322, %r323, %r334, %r335;
	// end inline asm
	setp.gt.s32 	%p44, %r310, 27;
	selp.b32 	%r338, 0, %r321, %p44;
	add.s32 	%r327, %r322, %r338;
	mov.b32 	%r328, 8;
	// begin inline asm
	shfl.sync.down.b32 %r326, %r327, %r328, %r334, %r335;
	// end inline asm
	setp.gt.s32 	%p45, %r310, 23;
	selp.b32 	%r339, 0, %r326, %p45;
	add.s32 	%r332, %r327, %r339;
	mov.b32 	%r333, 16;
	// begin inline asm
	shfl.sync.down.b32 %r331, %r332, %r333, %r334, %r335;
	// end inline asm
	setp.gt.s32 	%p46, %r310, 15;
	selp.b32 	%r340, 0, %r331, %p46;
	add.s32 	%r661, %r332, %r340;
	setp.ne.s32 	%p47, %r310, 0;
	@%p47 bra 	$L__BB9_50;
	shr.u32 	%r341, %r52, 3;
	and.b32  	%r342, %r341, 124;
	mov.u32 	%r343, _ZZN3cub18CUB_300001_SM_10006detail6reduce28DeviceReduceSingleTileKernelINS2_10policy_hubIiyN4cuda3std3__44plusIiEEE10Policy1000EPiSC_yS9_iiNS7_10__identityEEEvT0_T1_T2_T3_T4_T6_E12temp_storage;
	add.s32 	%r344, %r343, %r342;
	st.shared.u32 	[%r344+8], %r661;
$L__BB9_50:
	bar.sync 	0;
	setp.ne.s32 	%p48, %r52, 0;
	@%p48 bra 	$L__BB9_72;
	ld.shared.u32 	%r345, [_ZZN3cub18CUB_300001_SM_10006detail6reduce28DeviceReduceSingleTileKernelINS2_10policy_hubIiyN4cuda3std3__44plusIiEEE10Policy1000EPiSC_yS9_iiNS7_10__identityEEEvT0_T1_T2_T3_T4_T6_E12temp_storage+12];
	add.s32 	%r346, %r345, %r661;
	ld.shared.u32 	%r347, [_ZZN3cub18CUB_300001_SM_10006detail6reduce28DeviceReduceSingleTileKernelINS2_10policy_hubIiyN4cuda3std3__44plusIiEEE10Policy1000EPiSC_yS9_iiNS7_10__identityEEEvT0_T1_T2_T3_T4_T6_E12temp_storage+16];
	add.s32 	%r348, %r346, %r347;
	ld.shared.u32 	%r349, [_ZZN3cub18CUB_300001_SM_10006detail6reduce28DeviceReduceSingleTileKernelINS2_10policy_hubIiyN4cuda3std3__44plusIiEEE10Policy1000EPiSC_yS9_iiNS7_10__identityEEEvT0_T1_T2_T3_T4_T6_E12temp_storage+20];
	add.s32 	%r350, %r348, %r349;
	ld.shared.u32 	%r351, [_ZZN3cub18CUB_300001_SM_10006detail6reduce28DeviceReduceSingleTileKernelINS2_10policy_hubIiyN4cuda3std3__44plusIiEEE10Policy1000EPiSC_yS9_iiNS7_10__identityEEEvT0_T1_T2_T3_T4_T6_E12temp_storage+24];
	add.s32 	%r352, %r350, %r351;
	ld.shared.u32 	%r353, [_ZZN3cub18CUB_300001_SM_10006detail6reduce28DeviceReduceSingleTileKernelINS2_10policy_hubIiyN4cuda3std3__44plusIiEEE10Policy1000EPiSC_yS9_iiNS7_10__identityEEEvT0_T1_T2_T3_T4_T6_E12temp_storage+28];
	add.s32 	%r354, %r352, %r353;
	ld.shared.u32 	%r355, [_ZZN3cub18CUB_300001_SM_10006detail6reduce28DeviceReduceSingleTileKernelINS2_10policy_hubIiyN4cuda3std3__44plusIiEEE10Policy1000EPiSC_yS9_iiNS7_10__identityEEEvT0_T1_T2_T3_T4_T6_E12temp_storage+32];
	add.s32 	%r356, %r354, %r355;
	ld.shared.u32 	%r357, [_ZZN3cub18CUB_300001_SM_10006detail6reduce28DeviceReduceSingleTileKernelINS2_10policy_hubIiyN4cuda3std3__44plusIiEEE10Policy1000EPiSC_yS9_iiNS7_10__identityEEEvT0_T1_T2_T3_T4_T6_E12temp_storage+36];
	add.s32 	%r661, %r356, %r357;
	bra.uni 	$L__BB9_72;
$L__BB9_52:
	// begin inline asm
	mov.u32 %r247, %laneid;
	// end inline asm
	and.b32  	%r273, %r52, 992;
	add.s32 	%r274, %r273, 32;
	setp.gt.u32 	%p27, %r274, %r51;
	not.b32 	%r275, %r273;
	add.s32 	%r276, %r51, %r275;
	selp.b32 	%r271, %r276, 31, %p27;
	mov.b32 	%r250, 1;
	mov.b32 	%r272, -1;
	// begin inline asm
	shfl.sync.down.b32 %r248, %r649, %r250, %r271, %r272;
	// end inline asm
	setp.lt.s32 	%p28, %r247, %r271;
	selp.b32 	%r277, %r248, 0, %p28;
	add.s32 	%r254, %r277, %r649;
	mov.b32 	%r255, 2;
	// begin inline asm
	shfl.sync.down.b32 %r253, %r254, %r255, %r271, %r272;
	// end inline asm
	add.s32 	%r278, %r247, 2;
	setp.gt.s32 	%p29, %r278, %r271;
	selp.b32 	%r279, 0, %r253, %p29;
	add.s32 	%r259, %r254, %r279;
	mov.b32 	%r260, 4;
	// begin inline asm
	shfl.sync.down.b32 %r258, %r259, %r260, %r271, %r272;
	// end inline asm
	add.s32 	%r280, %r247, 4;
	setp.gt.s32 	%p30, %r280, %r271;
	selp.b32 	%r281, 0, %r258, %p30;
	add.s32 	%r264, %r259, %r281;
	mov.b32 	%r265, 8;
	// begin inline asm
	shfl.sync.down.b32 %r263, %r264, %r265, %r271, %r272;
	// end inline asm
	add.s32 	%r282, %r247, 8;
	setp.gt.s32 	%p31, %r282, %r271;
	selp.b32 	%r283, 0, %r263, %p31;
	add.s32 	%r269, %r264, %r283;
	mov.b32 	%r270, 16;
	// begin inline asm
	shfl.sync.down.b32 %r268, %r269, %r270, %r271, %r272;
	// end inline asm
	add.s32 	%r284, %r247, 16;
	setp.gt.s32 	%p32, %r284, %r271;
	selp.b32 	%r285, 0, %r268, %p32;
	add.s32 	%r661, %r269, %r285;
	setp.ne.s32 	%p33, %r247, 0;
	@%p33 bra 	$L__BB9_54;
	shr.u32 	%r286, %r52, 3;
	and.b32  	%r287, %r286, 124;
	mov.u32 	%r288, _ZZN3cub18CUB_300001_SM_10006detail6reduce28DeviceReduceSingleTileKernelINS2_10policy_hubIiyN4cuda3std3__44plusIiEEE10Policy1000EPiSC_yS9_iiNS7_10__identityEEEvT0_T1_T2_T3_T4_T6_E12temp_storage;
	add.s32 	%r289, %r288, %r287;
	st.shared.u32 	[%r289+8], %r661;
$L__BB9_54:
	bar.sync 	0;
	setp.ne.s32 	%p34, %r52, 0;
	@%p34 bra 	$L__BB9_72;
	setp.gt.u64 	%p35, %rd32, 32;
	ld.shared.u32 	%r290, [_ZZN3cub18CUB_300001_SM_10006detail6reduce28DeviceReduceSingleTileKernelINS2_10policy_hubIiyN4cuda3std3__44plusIiEEE10Policy1000EPiSC_yS9_iiNS7_10__identityEEEvT0_T1_T2_T3_T4_T6_E12temp_storage+12];
	selp.b32 	%r291, %r290, 0, %p35;
	add.s32 	%r292, %r291, %r661;
	setp.gt.u64 	%p36, %rd32, 64;
	ld.shared.u32 	%r293, [_ZZN3cub18CUB_300001_SM_10006detail6reduce28DeviceReduceSingleTileKernelINS2_10policy_hubIiyN4cuda3std3__44plusIiEEE10Policy1000EPiSC_yS9_iiNS7_10__identityEEEvT0_T1_T2_T3_T4_T6_E12temp_storage+16];
	selp.b32 	%r294, %r293, 0, %p36;
	add.s32 	%r295, %r292, %r294;
	setp.gt.u64 	%p37, %rd32, 96;
	ld.shared.u32 	%r296, [_ZZN3cub18CUB_300001_SM_10006detail6reduce28DeviceReduceSingleTileKernelINS2_10policy_hubIiyN4cuda3std3__44plusIiEEE10Policy1000EPiSC_yS9_iiNS7_10__identityEEEvT0_T1_T2_T3_T4_T6_E12temp_storage+20];
	selp.b32 	%r297, %r296, 0, %p37;
	add.s32 	%r298, %r295, %r297;
	setp.gt.u64 	%p38, %rd32, 128;
	ld.shared.u32 	%r299, [_ZZN3cub18CUB_300001_SM_10006detail6reduce28DeviceReduceSingleTileKernelINS2_10policy_hubIiyN4cuda3std3__44plusIiEEE10Policy1000EPiSC_yS9_iiNS7_10__identityEEEvT0_T1_T2_T3_T4_T6_E12temp_storage+24];
	selp.b32 	%r300, %r299, 0, %p38;
	add.s32 	%r301, %r298, %r300;
	setp.gt.u64 	%p39, %rd32, 160;
	ld.shared.u32 	%r302, [_ZZN3cub18CUB_300001_SM_10006detail6reduce28DeviceReduceSingleTileKernelINS2_10policy_hubIiyN4cuda3std3__44plusIiEEE10Policy1000EPiSC_yS9_iiNS7_10__identityEEEvT0_T1_T2_T3_T4_T6_E12temp_storage+28];
	selp.b32 	%r303, %r302, 0, %p39;
	add.s32 	%r304, %r301, %r303;
	setp.gt.u64 	%p40, %rd32, 192;
	ld.shared.u32 	%r305, [_ZZN3cub18CUB_300001_SM_10006detail6reduce28DeviceReduceSingleTileKernelINS2_10policy_hubIiyN4cuda3std3__44plusIiEEE10Policy1000EPiSC_yS9_iiNS7_10__identityEEEvT0_T1_T2_T3_T4_T6_E12temp_storage+32];
	selp.b32 	%r306, %r305, 0, %p40;
	add.s32 	%r307, %r304, %r306;
	setp.gt.u64 	%p41, %rd32, 224;
	ld.shared.u32 	%r308, [_ZZN3cub18CUB_300001_SM_10006detail6reduce28DeviceReduceSingleTileKernelINS2_10policy_hubIiyN4cuda3std3__44plusIiEEE10Policy1000EPiSC_yS9_iiNS7_10__identityEEEvT0_T1_T2_T3_T4_T6_E12temp_storage+36];
	selp.b32 	%r309, %r308, 0, %p41;
	add.s32 	%r661, %r307, %r309;
	bra.uni 	$L__BB9_72;
$L__BB9_56:
	mov.u32 	%r77, %tid.x;
	cvt.u64.u32 	%rd19, %r77;
	mul.wide.u32 	%rd52, %r77, 4;
	add.s64 	%rd35, %rd31, %rd52;
	// begin inline asm
	ld.global.nc.u32 %r103, [%rd35];
	// end inline asm
	add.s64 	%rd36, %rd35, 1024;
	// begin inline asm
	ld.global.nc.u32 %r104, [%rd36];
	// end inline asm
	add.s64 	%rd37, %rd35, 2048;
	// begin inline asm
	ld.global.nc.u32 %r105, [%rd37];
	// end inline asm
	add.s64 	%rd38, %rd35, 3072;
	// begin inline asm
	ld.global.nc.u32 %r106, [%rd38];
	// end inline asm
	add.s64 	%rd39, %rd35, 4096;
	// begin inline asm
	ld.global.nc.u32 %r107, [%rd39];
	// end inline asm
	add.s64 	%rd40, %rd35, 5120;
	// begin inline asm
	ld.global.nc.u32 %r108, [%rd40];
	// end inline asm
	add.s64 	%rd41, %rd35, 6144;
	// begin inline asm
	ld.global.nc.u32 %r109, [%rd41];
	// end inline asm
	add.s64 	%rd42, %rd35, 7168;
	// begin inline asm
	ld.global.nc.u32 %r110, [%rd42];
	// end inline asm
	add.s64 	%rd43, %rd35, 8192;
	// begin inline asm
	ld.global.nc.u32 %r111, [%rd43];
	// end inline asm
	add.s64 	%rd44, %rd35, 9216;
	// begin inline asm
	ld.global.nc.u32 %r112, [%rd44];
	// end inline asm
	add.s64 	%rd45, %rd35, 10240;
	// begin inline asm
	ld.global.nc.u32 %r113, [%rd45];
	// end inline asm
	add.s64 	%rd46, %rd35, 11264;
	// begin inline asm
	ld.global.nc.u32 %r114, [%rd46];
	// end inline asm
	add.s64 	%rd47, %rd35, 12288;
	// begin inline asm
	ld.global.nc.u32 %r115, [%rd47];
	// end inline asm
	add.s64 	%rd48, %rd35, 13312;
	// begin inline asm
	ld.global.nc.u32 %r116, [%rd48];
	// end inline asm
	add.s64 	%rd49, %rd35, 14336;
	// begin inline asm
	ld.global.nc.u32 %r117, [%rd49];
	// end inline asm
	add.s64 	%rd50, %rd35, 15360;
	// begin inline asm
	ld.global.nc.u32 %r118, [%rd50];
	// end inline asm
	add.s32 	%r119, %r104, %r103;
	add.s32 	%r120, %r105, %r119;
	add.s32 	%r121, %r106, %r120;
	add.s32 	%r122, %r107, %r121;
	add.s32 	%r123, %r108, %r122;
	add.s32 	%r124, %r109, %r123;
	add.s32 	%r125, %r110, %r124;
	add.s32 	%r126, %r111, %r125;
	add.s32 	%r127, %r112, %r126;
	add.s32 	%r128, %r113, %r127;
	add.s32 	%r129, %r114, %r128;
	add.s32 	%r130, %r115, %r129;
	add.s32 	%r131, %r116, %r130;
	add.s32 	%r132, %r117, %r131;
	add.s32 	%r660, %r118, %r132;
	add.s64 	%rd21, %rd32, -4096;
	setp.lt.u64 	%p4, %rd21, 4096;
	mov.b64 	%rd147, 4096;
	@%p4 bra 	$L__BB9_60;
	mov.b64 	%rd147, 4096;
$L__BB9_58:
	shl.b64 	%rd70, %rd147, 2;
	add.s64 	%rd54, %rd35, %rd70;
	// begin inline asm
	ld.global.nc.u32 %r133, [%rd54];
	// end inline asm
	add.s64 	%rd55, %rd54, 1024;
	// begin inline asm
	ld.global.nc.u32 %r134, [%rd55];
	// end inline asm
	add.s64 	%rd56, %rd54, 2048;
	// begin inline asm
	ld.global.nc.u32 %r135, [%rd56];
	// end inline asm
	add.s64 	%rd57, %rd54, 3072;
	// begin inline asm
	ld.global.nc.u32 %r136, [%rd57];
	// end inline asm
	add.s64 	%rd58, %rd54, 4096;
	// begin inline asm
	ld.global.nc.u32 %r137, [%rd58];
	// end inline asm
	add.s64 	%rd59, %rd54, 5120;
	// begin inline asm
	ld.global.nc.u32 %r138, [%rd59];
	// end inline asm
	add.s64 	%rd60, %rd54, 6144;
	// begin inline asm
	ld.global.nc.u32 %r139, [%rd60];
	// end inline asm
	add.s64 	%rd61, %rd54, 7168;
	// begin inline asm
	ld.global.nc.u32 %r140, [%rd61];
	// end inline asm
	add.s64 	%rd62, %rd54, 8192;
	// begin inline asm
	ld.global.nc.u32 %r141, [%rd62];
	// end inline asm
	add.s64 	%rd63, %rd54, 9216;
	// begin inline asm
	ld.global.nc.u32 %r142, [%rd63];
	// end inline asm
	add.s64 	%rd64, %rd54, 10240;
	// begin inline asm
	ld.global.nc.u32 %r143, [%rd64];
	// end inline asm
	add.s64 	%rd65, %rd54, 11264;
	// begin inline asm
	ld.global.nc.u32 %r144, [%rd65];
	// end inline asm
	add.s64 	%rd66, %rd54, 12288;
	// begin inline asm
	ld.global.nc.u32 %r145, [%rd66];
	// end inline asm
	add.s64 	%rd67, %rd54, 13312;
	// begin inline asm
	ld.global.nc.u32 %r146, [%rd67];
	// end inline asm
	add.s64 	%rd68, %rd54, 14336;
	// begin inline asm
	ld.global.nc.u32 %r147, [%rd68];
	// end inline asm
	add.s64 	%rd69, %rd54, 15360;
	// begin inline asm
	ld.global.nc.u32 %r148, [%rd69];
	// end inline asm
	add.s32 	%r149, %r133, %r660;
	add.s32 	%r150, %r134, %r149;
	add.s32 	%r151, %r135, %r150;
	add.s32 	%r152, %r136, %r151;
	add.s32 	%r153, %r137, %r152;
	add.s32 	%r154, %r138, %r153;
	add.s32 	%r155, %r139, %r154;
	add.s32 	%r156, %r140, %r155;
	add.s32 	%r157, %r141, %r156;
	add.s32 	%r158, %r142, %r157;
	add.s32 	%r159, %r143, %r158;
	add.s32 	%r160, %r144, %r159;
	add.s32 	%r161, %r145, %r160;
	add.s32 	%r162, %r146, %r161;
	add.s32 	%r163, %r147, %r162;
	add.s32 	%r660, %r148, %r163;
	sub.s64 	%rd71, %rd32, %rd147;
	setp.lt.u64 	%p5, %rd71, 4096;
	@%p5 bra 	$L__BB9_68;
	add.s64 	%rd147, %rd147, 4096;
	setp.le.u64 	%p6, %rd147, %rd21;
	@%p6 bra 	$L__BB9_58;
$L__BB9_60:
	setp.le.u64 	%p7, %rd32, %rd147;
	@%p7 bra 	$L__BB9_68;
	cvt.u32.u64 	%r164, %rd147;
	cvt.u32.u64 	%r165, %rd32;
	sub.s32 	%r82, %r165, %r164;
	setp.ge.s32 	%p8, %r77, %r82;
	@%p8 bra 	$L__BB9_68;
	not.b32 	%r168, %r77;
	add.s32 	%r169, %r168, %r165;
	sub.s32 	%r83, %r169, %r164;
	and.b32  	%r171, %r83, 768;
	setp.eq.s32 	%p9, %r171, 768;
	mov.u32 	%r655, %r77;
	@%p9 bra 	$L__BB9_65;
	add.s64 	%rd72, %rd147, %rd19;
	shl.b64 	%rd73, %rd72, 2;
	add.s64 	%rd148, %rd31, %rd73;
	shr.u32 	%r172, %r83, 8;
	add.s32 	%r173, %r172, 1;
	and.b32  	%r174, %r173, 3;
	neg.s32 	%r652, %r174;
	mov.u32 	%r655, %r77;
$L__BB9_64:
	.pragma "nounroll";
	// begin inline asm
	ld.global.nc.u32 %r175, [%rd148];
	// end inline asm
	add.s32 	%r660, %r175, %r660;
	add.s32 	%r655, %r655, 256;
	add.s64 	%rd148, %rd148, 1024;
	add.s32 	%r652, %r652, 1;
	setp.ne.s32 	%p10, %r652, 0;
	@%p10 bra 	$L__BB9_64;
$L__BB9_65:
	setp.lt.u32 	%p11, %r83, 768;
	@%p11 bra 	$L__BB9_68;
	cvt.u64.u32 	%rd75, %r655;
	add.s64 	%rd76, %rd147, %rd75;
	shl.b64 	%rd77, %rd76, 2;
	add.s64 	%rd149, %rd31, %rd77;
$L__BB9_67:
	// begin inline asm
	ld.global.nc.u32 %r176, [%rd149];
	// end inline asm
	add.s32 	%r180, %r176, %r660;
	add.s64 	%rd79, %rd149, 1024;
	// begin inline asm
	ld.global.nc.u32 %r177, [%rd79];
	// end inline asm
	add.s32 	%r181, %r177, %r180;
	add.s64 	%rd80, %rd149, 2048;
	// begin inline asm
	ld.global.nc.u32 %r178, [%rd80];
	// end inline asm
	add.s32 	%r182, %r178, %r181;
	add.s64 	%rd81, %rd149, 3072;
	// begin inline asm
	ld.global.nc.u32 %r179, [%rd81];
	// end inline asm
	add.s32 	%r660, %r179, %r182;
	add.s32 	%r655, %r655, 1024;
	add.s64 	%rd149, %rd149, 4096;
	setp.lt.s32 	%p12, %r655, %r82;
	@%p12 bra 	$L__BB9_67;
$L__BB9_68:
	// begin inline asm
	mov.u32 %r183, %laneid;
	// end inline asm
	mov.b32 	%r186, 1;
	mov.b32 	%r207, 31;
	mov.b32 	%r208, -1;
	// begin inline asm
	shfl.sync.down.b32 %r184, %r660, %r186, %r207, %r208;
	// end inline asm
	setp.gt.s32 	%p13, %r183, 30;
	selp.b32 	%r209, 0, %r184, %p13;
	add.s32 	%r190, %r209, %r660;
	mov.b32 	%r191, 2;
	// begin inline asm
	shfl.sync.down.b32 %r189, %r190, %r191, %r207, %r208;
	// end inline asm
	setp.gt.s32 	%p14, %r183, 29;
	selp.b32 	%r210, 0, %r189, %p14;
	add.s32 	%r195, %r190, %r210;
	mov.b32 	%r196, 4;
	// begin inline asm
	shfl.sync.down.b32 %r194, %r195, %r196, %r207, %r208;
	// end inline asm
	setp.gt.s32 	%p15, %r183, 27;
	selp.b32 	%r211, 0, %r194, %p15;
	add.s32 	%r200, %r195, %r211;
	mov.b32 	%r201, 8;
	// begin inline asm
	shfl.sync.down.b32 %r199, %r200, %r201, %r207, %r208;
	// end inline asm
	setp.gt.s32 	%p16, %r183, 23;
	selp.b32 	%r212, 0, %r199, %p16;
	add.s32 	%r205, %r200, %r212;
	mov.b32 	%r206, 16;
	// begin inline asm
	shfl.sync.down.b32 %r204, %r205, %r206, %r207, %r208;
	// end inline asm
	setp.gt.s32 	%p17, %r183, 15;
	selp.b32 	%r213, 0, %r204, %p17;
	add.s32 	%r661, %r205, %r213;
	setp.ne.s32 	%p18, %r183, 0;
	@%p18 bra 	$L__BB9_70;
	shr.u32 	%r214, %r77, 3;
	and.b32  	%r215, %r214, 124;
	mov.u32 	%r216, _ZZN3cub18CUB_300001_SM_10006detail6reduce28DeviceReduceSingleTileKernelINS2_10policy_hubIiyN4cuda3std3__44plusIiEEE10Policy1000EPiSC_yS9_iiNS7_10__identityEEEvT0_T1_T2_T3_T4_T6_E12temp_storage;
	add.s32 	%r217, %r216, %r215;
	st.shared.u32 	[%r217+8], %r661;
$L__BB9_70:
	bar.sync 	0;
	setp.ne.s32 	%p19, %r77, 0;
	@%p19 bra 	$L__BB9_72;
	ld.shared.u32 	%r218, [_ZZN3cub18CUB_300001_SM_10006detail6reduce28DeviceReduceSingleTileKernelINS2_10policy_hubIiyN4cuda3std3__44plusIiEEE10Policy1000EPiSC_yS9_iiNS7_10__identityEEEvT0_T1_T2_T3_T4_T6_E12temp_storage+12];
	add.s32 	%r219, %r218, %r661;
	ld.shared.u32 	%r220, [_ZZN3cub18CUB_300001_SM_10006detail6reduce28DeviceReduceSingleTileKernelINS2_10policy_hubIiyN4cuda3std3__44plusIiEEE10Policy1000EPiSC_yS9_iiNS7_10__identityEEEvT0_T1_T2_T3_T4_T6_E12temp_storage+16];
	add.s32 	%r221, %r219, %r220;
	ld.shared.u32 	%r222, [_ZZN3cub18CUB_300001_SM_10006detail6reduce28DeviceReduceSingleTileKernelINS2_10policy_hubIiyN4cuda3std3__44plusIiEEE10Policy1000EPiSC_yS9_iiNS7_10__identityEEEvT0_T1_T2_T3_T4_T6_E12temp_storage+20];
	add.s32 	%r223, %r221, %r222;
	ld.shared.u32 	%r224, [_ZZN3cub18CUB_300001_SM_10006detail6reduce28DeviceReduceSingleTileKernelINS2_10policy_hubIiyN4cuda3std3__44plusIiEEE10Policy1000EPiSC_yS9_iiNS7_10__identityEEEvT0_T1_T2_T3_T4_T6_E12temp_storage+24];
	add.s32 	%r225, %r223, %r224;
	ld.shared.u32 	%r226, [_ZZN3cub18CUB_300001_SM_10006detail6reduce28DeviceReduceSingleTileKernelINS2_10policy_hubIiyN4cuda3std3__44plusIiEEE10Policy1000EPiSC_yS9_iiNS7_10__identityEEEvT0_T1_T2_T3_T4_T6_E12temp_storage+28];
	add.s32 	%r227, %r225, %r226;
	ld.shared.u32 	%r228, [_ZZN3cub18CUB_300001_SM_10006detail6reduce28DeviceReduceSingleTileKernelINS2_10policy_hubIiyN4cuda3std3__44plusIiEEE10Policy1000EPiSC_yS9_iiNS7_10__identityEEEvT0_T1_T2_T3_T4_T6_E12temp_storage+32];
	add.s32 	%r229, %r227, %r228;
	ld.shared.u32 	%r230, [_ZZN3cub18CUB_300001_SM_10006detail6reduce28DeviceReduceSingleTileKernelINS2_10policy_hubIiyN4cuda3std3__44plusIiEEE10Policy1000EPiSC_yS9_iiNS7_10__identityEEEvT0_T1_T2_T3_T4_T6_E12temp_storage+36];
	add.s32 	%r661, %r229, %r230;
$L__BB9_72:
	mov.u32 	%r614, %tid.x;
	setp.ne.s32 	%p95, %r614, 0;
	@%p95 bra 	$L__BB9_74;
	add.s32 	%r615, %r661, %r102;
	st.global.u32 	[%rd1], %r615;
$L__BB9_74:
	ret;

}
	// .globl	_ZN3cub18CUB_300001_SM_10006detail6reduce18DeviceReduceKernelINS2_10policy_hubIiyN4cuda3std3__44plusIiEEE10Policy1000EPiyS9_iNS7_10__identityEEEvT0_PT3_T1_NS0_13GridEvenShareISH_EET2_T4_
.visible .entry _ZN3cub18CUB_300001_SM_10006detail6reduce18DeviceReduceKernelINS2_10policy_hubIiyN4cuda3std3__44plusIiEEE10Policy1000EPiyS9_iNS7_10__identityEEEvT0_PT3_T1_NS0_13GridEvenShareISH_EET2_T4_(
	.param .u64 .ptr .align 1 _ZN3cub18CUB_300001_SM_10006detail6reduce18DeviceReduceKernelINS2_10policy_hubIiyN4cuda3std3__44plusIiEEE10Policy1000EPiyS9_iNS7_10__identityEEEvT0_PT3_T1_NS0_13GridEvenShareISH_EET2_T4__param_0,
	.param .u64 .ptr .align 1 _ZN3cub18CUB_300001_SM_10006detail6reduce18DeviceReduceKernelINS2_10policy_hubIiyN4cuda3std3__44plusIiEEE10Policy1000EPiyS9_iNS7_10__identityEEEvT0_PT3_T1_NS0_13GridEvenShareISH_EET2_T4__param_1,
	.param .u64 _ZN3cub18CUB_300001_SM_10006detail6reduce18DeviceReduceKernelINS2_10policy_hubIiyN4cuda3std3__44plusIiEEE10Policy1000EPiyS9_iNS7_10__identityEEEvT0_PT3_T1_NS0_13GridEvenShareISH_EET2_T4__param_2,
	.param .align 8 .b8 _ZN3cub18CUB_300001_SM_10006detail6reduce18DeviceReduceKernelINS2_10policy_hubIiyN4cuda3std3__44plusIiEEE10Policy1000EPiyS9_iNS7_10__identityEEEvT0_PT3_T1_NS0_13GridEvenShareISH_EET2_T4__param_3[72],
	.param .align 1 .b8 _ZN3cub18CUB_300001_SM_10006detail6reduce18DeviceReduceKernelINS2_10policy_hubIiyN4cuda3std3__44plusIiEEE10Policy1000EPiyS9_iNS7_10__identityEEEvT0_PT3_T1_NS0_13GridEvenShareISH_EET2_T4__param_4[1],
	.param .align 1 .b8 _ZN3cub18CUB_300001_SM_10006detail6reduce18DeviceReduceKernelINS2_10policy_hubIiyN4cuda3std3__44plusIiEEE10Policy1000EPiyS9_iNS7_10__identityEEEvT0_PT3_T1_NS0_13GridEvenShareISH_EET2_T4__param_5[1]
)
.maxntid 256
{
	.reg .pred 	%p<95>;
	.reg .b32 	%r<694>;
	.reg .b64 	%rd<174>;
	// demoted variable
	.shared .align 4 .b8 _ZZN3cub18CUB_300001_SM_10006detail6reduce18DeviceReduceKernelINS2_10policy_hubIiyN4cuda3std3__44plusIiEEE10Policy1000EPiyS9_iNS7_10__identityEEEvT0_PT3_T1_NS0_13GridEvenShareISH_EET2_T4_E12temp_storage[44];
	ld.param.u64 	%rd1, [_ZN3cub18CUB_300001_SM_10006detail6reduce18DeviceReduceKernelINS2_10policy_hubIiyN4cuda3std3__44plusIiEEE10Policy1000EPiyS9_iNS7_10__identityEEEvT0_PT3_T1_NS0_13GridEvenShareISH_EET2_T4__param_3+32];
	ld.param.u64 	%rd39, [_ZN3cub18CUB_300001_SM_10006detail6reduce18DeviceReduceKernelINS2_10policy_hubIiyN4cuda3std3__44plusIiEEE10Policy1000EPiyS9_iNS7_10__identityEEEvT0_PT3_T1_NS0_13GridEvenShareISH_EET2_T4__param_0];
	ld.param.u32 	%r1, [_ZN3cub18CUB_300001_SM_10006detail6reduce18DeviceReduceKernelINS2_10policy_hubIiyN4cuda3std3__44plusIiEEE10Policy1000EPiyS9_iNS7_10__identityEEEvT0_PT3_T1_NS0_13GridEvenShareISH_EET2_T4__param_3+40];
	mov.u32 	%r2, %ctaid.x;
	shl.b32 	%r110, %r1, 12;
	cvt.s64.s32 	%rd2, %r110;
	shl.b32 	%r111, %r2, 12;
	cvt.u64.u32 	%rd3, %r111;
	and.b64  	%rd41, %rd39, 15;
	setp.ne.s64 	%p1, %rd41, 0;
	@%p1 bra 	$L__BB10_35;
	sub.s64 	%rd4, %rd1, %rd3;
	setp.gt.u64 	%p48, %rd4, 4095;
	@%p48 bra 	$L__BB10_19;
	cvt.u32.u64 	%r517, %rd3;
	cvt.u32.u64 	%r3, %rd1;
	sub.s32 	%r4, %r3, %r517;
	mov.u32 	%r5, %tid.x;
	setp.ge.s32 	%p65, %r5, %r4;
	mov.b32 	%r659, 0;
	mov.u32 	%r654, %r5;
	@%p65 bra 	$L__BB10_4;
	add.s32 	%r520, %r517, %r5;
	mul.wide.u32 	%rd146, %r520, 4;
	add.s64 	%rd145, %rd39, %rd146;
	// begin inline asm
	ld.global.nc.u32 %r659, [%rd145];
	// end inline asm
	add.s32 	%r654, %r5, 256;
$L__BB10_4:
	setp.ge.s32 	%p66, %r654, %r4;
	@%p66 bra 	$L__BB10_10;
	not.b32 	%r522, %r654;
	add.s32 	%r10, %r522, %r3;
	and.b32  	%r523, %r10, 768;
	setp.eq.s32 	%p67, %r523, 768;
	@%p67 bra 	$L__BB10_8;
	cvt.u64.u32 	%rd147, %r654;
	add.s64 	%rd148, %rd147, %rd3;
	shl.b64 	%rd149, %rd148, 2;
	add.s64 	%rd162, %rd39, %rd149;
	shr.u32 	%r524, %r10, 8;
	add.s32 	%r525, %r524, 1;
	and.b32  	%r526, %r525, 3;
	neg.s32 	%r651, %r526;
$L__BB10_7:
	.pragma "nounroll";
	// begin inline asm
	ld.global.nc.u32 %r527, [%rd162];
	// end inline asm
	add.s32 	%r659, %r527, %r659;
	add.s32 	%r654, %r654, 256;
	add.s64 	%rd162, %rd162, 1024;
	add.s32 	%r651, %r651, 1;
	setp.ne.s32 	%p68, %r651, 0;
	@%p68 bra 	$L__BB10_7;
$L__BB10_8:
	sub.s32 	%r529, %r10, %r517;
	setp.lt.u32 	%p69, %r529, 768;
	@%p69 bra 	$L__BB10_10;
$L__BB10_9:
	cvt.s64.s32 	%rd155, %r654;
	add.s64 	%rd156, %rd3, %rd155;
	shl.b64 	%rd157, %rd156, 2;
	add.s64 	%rd151, %rd39, %rd157;
	// begin inline asm
	ld.global.nc.u32 %r530, [%rd151];
	// end inline asm
	add.s32 	%r534, %r530, %r659;
	add.s64 	%rd152, %rd151, 1024;
	// begin inline asm
	ld.global.nc.u32 %r531, [%rd152];
	// end inline asm
	add.s32 	%r535, %r531, %r534;
	add.s64 	%rd153, %rd151, 2048;
	// begin inline asm
	ld.global.nc.u32 %r532, [%rd153];
	// end inline asm
	add.s32 	%r536, %r532, %r535;
	add.s64 	%rd154, %rd151, 3072;
	// begin inline asm
	ld.global.nc.u32 %r533, [%rd154];
	// end inline asm
	add.s32 	%r659, %r533, %r536;
	add.s32 	%r654, %r654, 1024;
	setp.lt.s32 	%p70, %r654, %r4;
	@%p70 bra 	$L__BB10_9;
$L__BB10_10:
	setp.lt.s32 	%p71, %r4, 256;
	@%p71 bra 	$L__BB10_15;
	// begin inline asm
	mov.u32 %r600, %laneid;
	// end inline asm
	mov.b32 	%r603, 1;
	mov.b32 	%r624, 31;
	mov.b32 	%r625, -1;
	// begin inline asm
	shfl.sync.down.b32 %r601, %r659, %r603, %r624, %r625;
	// end inline asm
	setp.gt.s32 	%p87, %r600, 30;
	selp.b32 	%r626, 0, %r601, %p87;
	add.s32 	%r607, %r626, %r659;
	mov.b32 	%r608, 2;
	// begin inline asm
	shfl.sync.down.b32 %r606, %r607, %r608, %r624, %r625;
	// end inline asm
	setp.gt.s32 	%p88, %r600, 29;
	selp.b32 	%r627, 0, %r606, %p88;
	add.s32 	%r612, %r607, %r627;
	mov.b32 	%r613, 4;
	// begin inline asm
	shfl.sync.down.b32 %r611, %r612, %r613, %r624, %r625;
	// end inline asm
	setp.gt.s32 	%p89, %r600, 27;
	selp.b32 	%r628, 0, %r611, %p89;
	add.s32 	%r617, %r612, %r628;
	mov.b32 	%r618, 8;
	// begin inline asm
	shfl.sync.down.b32 %r616, %r617, %r618, %r624, %r625;
	// end inline asm
	setp.gt.s32 	%p90, %r600, 23;
	selp.b32 	%r629, 0, %r616, %p90;
	add.s32 	%r622, %r617, %r629;
	mov.b32 	%r623, 16;
	// begin inline asm
	shfl.sync.down.b32 %r621, %r622, %r623, %r624, %r625;
	// end inline asm
	setp.gt.s32 	%p91, %r600, 15;
	selp.b32 	%r630, 0, %r621, %p91;
	add.s32 	%r693, %r622, %r630;
	setp.ne.s32 	%p92, %r600, 0;
	@%p92 bra 	$L__BB10_13;
	shr.u32 	%r631, %r5, 3;
	and.b32  	%r632, %r631, 124;
	mov.u32 	%r633, _ZZN3cub18CUB_300001_SM_10006detail6reduce18DeviceReduceKernelINS2_10policy_hubIiyN4cuda3std3__44plusIiEEE10Policy1000EPiyS9_iNS7_10__identityEEEvT0_PT3_T1_NS0_13GridEvenShareISH_EET2_T4_E12temp_storage;
	add.s32 	%r634, %r633, %r632;
	st.shared.u32 	[%r634+8], %r693;
$L__BB10_13:
	bar.sync 	0;
	setp.ne.s32 	%p93, %r5, 0;
	@%p93 bra 	$L__BB10_69;
	ld.shared.u32 	%r635, [_ZZN3cub18CUB_300001_SM_10006detail6reduce18DeviceReduceKernelINS2_10policy_hubIiyN4cuda3std3__44plusIiEEE10Policy1000EPiyS9_iNS7_10__identityEEEvT0_PT3_T1_NS0_13GridEvenShareISH_EET2_T4_E12temp_storage+12];
	add.s32 	%r636, %r635, %r693;
	ld.shared.u32 	%r637, [_ZZN3cub18CUB_300001_SM_10006detail6reduce18DeviceReduceKernelINS2_10policy_hubIiyN4cuda3std3__44plusIiEEE10Policy1000EPiyS9_iNS7_10__identityEEEvT0_PT3_T1_NS0_13GridEvenShareISH_EET2_T4_E12temp_storage+16];
	add.s32 	%r638, %r636, %r637;
	ld.shared.u32 	%r639, [_ZZN3cub18CUB_300001_SM_10006detail6reduce18DeviceReduceKernelINS2_10policy_hubIiyN4cuda3std3__44plusIiEEE10Policy1000EPiyS9_iNS7_10__identityEEEvT0_PT3_T1_NS0_13GridEvenShareISH_EET2_T4_E12temp_storage+20];
	add.s32 	%r640, %r638, %r639;
	ld.shared.u32 	%r641, [_ZZN3cub18CUB_300001_SM_10006detail6reduce18DeviceReduceKernelINS2_10policy_hubIiyN4cuda3std3__44plusIiEEE10Policy1000EPiyS9_iNS7_10__identityEEEvT0_PT3_T1_NS0_13GridEvenShareISH_EET2_T4_E12temp_storage+24];
	add.s32 	%r642, %r640, %r641;
	ld.shared.u32 	%r643, [_ZZN3cub18CUB_300001_SM_10006detail6reduce18DeviceReduceKernelINS2_10policy_hubIiyN4cuda3std3__44plusIiEEE10Policy1000EPiyS9_iNS7_10__identityEEEvT0_PT3_T1_NS0_13GridEvenShareISH_EET2_T4_E12temp_storage+28];
	add.s32 	%r644, %r642, %r643;
	ld.shared.u32 	%r645, [_ZZN3cub18CUB_300001_SM_10006detail6reduce18DeviceReduceKernelINS2_10policy_hubIiyN4cuda3std3__44plusIiEEE10Policy1000EPiyS9_iNS7_10__identityEEEvT0_PT3_T1_NS0_13GridEvenShareISH_EET2_T4_E12temp_storage+32];
	add.s32 	%r646, %r644, %r645;
	ld.shared.u32 	%r647, [_ZZN3cub18CUB_300001_SM_10006detail6reduce18DeviceReduceKernelINS2_10policy_hubIiyN4cuda3std3__44plusIiEEE10Policy1000EPiyS9_iNS7_10__identityEEEvT0_PT3_T1_NS0_13GridEvenShareISH_EET2_T4_E12temp_storage+36];
	add.s32 	%r693, %r646, %r647;
	bra.uni 	$L__BB10_69;
$L__BB10_15:
	// begin inline asm
	mov.u32 %r537, %laneid;
	// end inline asm
	and.b32  	%r563, %r5, 992;
	add.s32 	%r564, %r563, 32;
	setp.gt.s32 	%p72, %r564, %r4;
	not.b32 	%r565, %r563;
	add.s32 	%r566, %r4, %r565;
	selp.b32 	%r561, %r566, 31, %p72;
	mov.b32 	%r540, 1;
	mov.b32 	%r562, -1;
	// begin inline asm
	shfl.sync.down.b32 %r538, %r659, %r540, %r561, %r562;
	// end inline asm
	setp.lt.s32 	%p73, %r537, %r561;
	selp.b32 	%r567, %r538, 0, %p73;
	add.s32 	%r544, %r567, %r659;
	mov.b32 	%r545, 2;
	// begin inline asm
	shfl.sync.down.b32 %r543, %r544, %r545, %r561, %r562;
	// end inline asm
	add.s32 	%r568, %r537, 2;
	setp.gt.s32 	%p74, %r568, %r561;
	selp.b32 	%r569, 0, %r543, %p74;
	add.s32 	%r549, %r544, %r569;
	mov.b32 	%r550, 4;
	// begin inline asm
	shfl.sync.down.b32 %r548, %r549, %r550, %r561, %r562;
	// end inline asm
	add.s32 	%r570, %r537, 4;
	setp.gt.s32 	%p75, %r570, %r561;
	selp.b32 	%r571, 0, %r548, %p75;
	add.s32 	%r554, %r549, %r571;
	mov.b32 	%r555, 8;
	// begin inline asm
	shfl.sync.down.b32 %r553, %r554, %r555, %r561, %r562;
	// end inline asm
	add.s32 	%r572, %r537, 8;
	setp.gt.s32 	%p76, %r572, %r561;
	selp.b32 	%r573, 0, %r553, %p76;
	add.s32 	%r559, %r554, %r573;
	mov.b32 	%r560, 16;
	// begin inline asm
	shfl.sync.down.b32 %r558, %r559, %r560, %r561, %r562;
	// end inline asm
	add.s32 	%r574, %r537, 16;
	setp.gt.s32 	%p77, %r574, %r561;
	selp.b32 	%r575, 0, %r558, %p77;
	add.s32 	%r693, %r559, %r575;
	setp.ne.s32 	%p78, %r537, 0;
	@%p78 bra 	$L__BB10_17;
	shr.u32 	%r576, %r5, 3;
	and.b32  	%r577, %r576, 124;
	mov.u32 	%r578, _ZZN3cub18CUB_300001_SM_10006detail6reduce18DeviceReduceKernelINS2_10policy_hubIiyN4cuda3std3__44plusIiEEE10Policy1000EPiyS9_iNS7_10__identityEEEvT0_PT3_T1_NS0_13GridEvenShareISH_EET2_T4_E12temp_storage;
	add.s32 	%r579, %r578, %r577;
	st.shared.u32 	[%r579+8], %r693;
$L__BB10_17:
	bar.sync 	0;
	setp.ne.s32 	%p79, %r5, 0;
	@%p79 bra 	$L__BB10_69;
	setp.gt.s32 	%p80, %r4, 32;
	ld.shared.u32 	%r580, [_ZZN3cub18CUB_300001_SM_10006detail6reduce18DeviceReduceKernelINS2_10policy_hubIiyN4cuda3std3__44plusIiEEE10Policy1000EPiyS9_iNS7_10__identityEEEvT0_PT3_T1_NS0_13GridEvenShareISH_EET2_T4_E12temp_storage+12];
	selp.b32 	%r581, %r580, 0, %p80;
	add.s32 	%r582, %r581, %r693;
	setp.gt.s32 	%p81, %r4, 64;
	ld.shared.u32 	%r583, [_ZZN3cub18CUB_300001_SM_10006detail6reduce18DeviceReduceKernelINS2_10policy_hubIiyN4cuda3std3__44plusIiEEE10Policy1000EPiyS9_iNS7_10__identityEEEvT0_PT3_T1_NS0_13GridEvenShareISH_EET2_T4_E12temp_storage+16];
	selp.b32 	%r584, %r583, 0, %p81;
	add.s32 	%r585, %r582, %r584;
	setp.gt.s32 	%p82, %r4, 96;
	ld.shared.u32 	%r586, [_ZZN3cub18CUB_300001_SM_10006detail6reduce18DeviceReduceKernelINS2_10policy_hubIiyN4cuda3std3__44plusIiEEE10Policy1000EPiyS9_iNS7_10__identityEEEvT0_PT3_T1_NS0_13GridEvenShareISH_EET2_T4_E12temp_storage+20];
	selp.b32 	%r587, %r586, 0, %p82;
	add.s32 	%r588, %r585, %r587;
	setp.gt.s32 	%p83, %r4, 128;
	ld.shared.u32 	%r589, [_ZZN3cub18CUB_300001_SM_10006detail6reduce18DeviceReduceKernelINS2_10policy_hubIiyN4cuda3std3__44plusIiEEE10Policy1000EPiyS9_iNS7_10__identityEEEvT0_PT3_T1_NS0_13GridEvenShareISH_EET2_T4_E12temp_storage+24];
	selp.b32 	%r590, %r589, 0, %p83;
	add.s32 	%r591, %r588, %r590;
	setp.gt.s32 	%p84, %r4, 160;
	ld.shared.u32 	%r592, [_ZZN3cub18CUB_300001_SM_10006detail6reduce18DeviceReduceKernelINS2_10policy_hubIiyN4cuda3std3__44plusIiEEE10Policy1000EPiyS9_iNS7_10__identityEEEvT0_PT3_T1_NS0_13GridEvenShareISH_EET2_T4_E12temp_storage+28];
	selp.b32 	%r593, %r592, 0, %p84;
	add.s32 	%r594, %r591, %r593;
	setp.gt.s32 	%p85, %r4, 192;
	ld.shared.u32 	%r595, [_ZZN3cub18CUB_300001_SM_10006detail6reduce18DeviceReduceKernelINS2_10policy_hubIiyN4cuda3std3__44plusIiEEE10Policy1000EPiyS9_iNS7_10__identityEEEvT0_PT3_T1_NS0_13GridEvenShareISH_EET2_T4_E12temp_storage+32];
	selp.b32 	%r596, %r595, 0, %p85;
	add.s32 	%r597, %r594, %r596;
	setp.gt.s32 	%p86, %r4, 224;
	ld.shared.u32 	%r598, [_ZZN3cub18CUB_300001_SM_10006detail6reduce18DeviceReduceKernelINS2_10policy_hubIiyN4cuda3std3__44plusIiEEE10Policy1000EPiyS9_iNS7_10__identityEEEvT0_PT3_T1_NS0_13GridEvenShareISH_EET2_T4_E12temp_storage+36];
	selp.b32 	%r599, %r598, 0, %p86;
	add.s32 	%r693, %r597, %r599;
	bra.uni 	$L__BB10_69;
$L__BB10_19:
	cvt.u32.u64 	%r379, %rd3;
	mov.u32 	%r30, %tid.x;
	shl.b32 	%r380, %r30, 2;
	add.s32 	%r381, %r379, %r380;
	mul.wide.u32 	%rd115, %r381, 4;
	add.s64 	%rd105, %rd39, %rd115;
	// begin inline asm
	ld.global.nc.v2.u64 {%rd103, %rd104}, [%rd105];
	// end inline asm
	mov.b64 	{%r382, %r383}, %rd104;
	mov.b64 	{%r384, %r385}, %rd103;
	add.s64 	%rd108, %rd105, 4096;
	// begin inline asm
	ld.global.nc.v2.u64 {%rd106, %rd107}, [%rd108];
	// end inline asm
	mov.b64 	{%r386, %r387}, %rd107;
	mov.b64 	{%r388, %r389}, %rd106;
	add.s64 	%rd111, %rd105, 8192;
	// begin inline asm
	ld.global.nc.v2.u64 {%rd109, %rd110}, [%rd111];
	// end inline asm
	mov.b64 	{%r390, %r391}, %rd110;
	mov.b64 	{%r392, %r393}, %rd109;
	add.s64 	%rd114, %rd105, 12288;
	// begin inline asm
	ld.global.nc.v2.u64 {%rd112, %rd113}, [%rd114];
	// end inline asm
	mov.b64 	{%r394, %r395}, %rd113;
	mov.b64 	{%r396, %r397}, %rd112;
	add.s32 	%r398, %r385, %r384;
	add.s32 	%r399, %r382, %r398;
	add.s32 	%r400, %r383, %r399;
	add.s32 	%r401, %r388, %r400;
	add.s32 	%r402, %r389, %r401;
	add.s32 	%r403, %r386, %r402;
	add.s32 	%r404, %r387, %r403;
	add.s32 	%r405, %r392, %r404;
	add.s32 	%r406, %r393, %r405;
	add.s32 	%r407, %r390, %r406;
	add.s32 	%r408, %r391, %r407;
	add.s32 	%r409, %r396, %r408;
	add.s32 	%r410, %r397, %r409;
	add.s32 	%r411, %r394, %r410;
	add.s32 	%r670, %r395, %r411;
	setp.lt.u64 	%p49, %rd4, %rd2;
	@%p49 bra 	$L__BB10_31;
	add.s64 	%rd164, %rd2, %rd3;
	cvt.u64.u32 	%rd116, %r30;
	add.s64 	%rd117, %rd164, %rd116;
	shl.b64 	%rd118, %rd117, 2;
	add.s64 	%rd163, %rd39, %rd118;
	mov.b32 	%r660, 0;
$L__BB10_21:
	add.s64 	%rd3, %rd3, %rd2;
	add.s64 	%rd119, %rd1, -4096;
	setp.gt.u64 	%p50, %rd3, %rd119;
	@%p50 bra 	$L__BB10_23;
	cvt.u64.u32 	%rd132, %r380;
	add.s64 	%rd133, %rd3, %rd132;
	shl.b64 	%rd134, %rd133, 2;
	add.s64 	%rd122, %rd39, %rd134;
	// begin inline asm
	ld.global.nc.v2.u64 {%rd120, %rd121}, [%rd122];
	// end inline asm
	mov.b64 	{%r414, %r415}, %rd121;
	mov.b64 	{%r416, %r417}, %rd120;
	add.s64 	%rd125, %rd122, 4096;
	// begin inline asm
	ld.global.nc.v2.u64 {%rd123, %rd124}, [%rd125];
	// end inline asm
	mov.b64 	{%r418, %r419}, %rd124;
	mov.b64 	{%r420, %r421}, %rd123;
	add.s64 	%rd128, %rd122, 8192;
	// begin inline asm
	ld.global.nc.v2.u64 {%rd126, %rd127}, [%rd128];
	// end inline asm
	mov.b64 	{%r422, %r423}, %rd127;
	mov.b64 	{%r424, %r425}, %rd126;
	add.s64 	%rd131, %rd122, 12288;
	// begin inline asm
	ld.global.nc.v2.u64 {%rd129, %rd130}, [%rd131];
	// end inline asm
	mov.b64 	{%r426, %r427}, %rd130;
	mov.b64 	{%r428, %r429}, %rd129;
	add.s32 	%r430, %r416, %r670;
	add.s32 	%r431, %r417, %r430;
	add.s32 	%r432, %r414, %r431;
	add.s32 	%r433, %r415, %r432;
	add.s32 	%r434, %r420, %r433;
	add.s32 	%r435, %r421, %r434;
	add.s32 	%r436, %r418, %r435;
	add.s32 	%r437, %r419, %r436;
	add.s32 	%r438, %r424, %r437;
	add.s32 	%r439, %r425, %r438;
	add.s32 	%r440, %r422, %r439;
	add.s32 	%r441, %r423, %r440;
	add.s32 	%r442, %r428, %r441;
	add.s32 	%r443, %r429, %r442;
	add.s32 	%r444, %r426, %r443;
	add.s32 	%r670, %r427, %r444;
	sub.s64 	%rd135, %rd1, %rd3;
	setp.lt.u64 	%p51, %rd135, %rd2;
	add.s32 	%r660, %r660, 1;
	add.s64 	%rd164, %rd164, %rd2;
	shl.b64 	%rd136, %rd2, 2;
	add.s64 	%rd163, %rd163, %rd136;
	@%p51 bra 	$L__BB10_31;
	bra.uni 	$L__BB10_21;
$L__BB10_23:
	setp.le.u64 	%p52, %rd1, %rd3;
	@%p52 bra 	$L__BB10_31;
	cvt.u32.u64 	%r445, %rd3;
	cvt.u32.u64 	%r446, %rd1;
	sub.s32 	%r36, %r446, %r445;
	setp.ge.s32 	%p53, %r30, %r36;
	@%p53 bra 	$L__BB10_31;
	cvt.u32.u64 	%r449, %rd2;
	not.b32 	%r451, %r30;
	add.s32 	%r452, %r451, %r446;
	add.s32 	%r453, %r449, %r379;
	sub.s32 	%r454, %r452, %r453;
	mul.lo.s32 	%r455, %r1, %r660;
	shl.b32 	%r456, %r455, 12;
	sub.s32 	%r37, %r454, %r456;
	shr.u32 	%r457, %r452, 8;
	add.s32 	%r38, %r457, 1;
	and.b32  	%r458, %r452, 768;
	setp.eq.s32 	%p54, %r458, 768;
	mov.u32 	%r665, %r30;
	@%p54 bra 	$L__BB10_28;
	and.b32  	%r459, %r38, 3;
	neg.s32 	%r662, %r459;
	mov.u32 	%r665, %r30;
$L__BB10_27:
	.pragma "nounroll";
	// begin inline asm
	ld.global.nc.u32 %r460, [%rd163];
	// end inline asm
	add.s32 	%r670, %r460, %r670;
	add.s32 	%r665, %r665, 256;
	add.s64 	%rd163, %rd163, 1024;
	add.s32 	%r662, %r662, 1;
	setp.ne.s32 	%p55, %r662, 0;
	@%p55 bra 	$L__BB10_27;
$L__BB10_28:
	setp.lt.u32 	%p56, %r37, 768;
	@%p56 bra 	$L__BB10_31;
	cvt.u64.u32 	%rd138, %r665;
	add.s64 	%rd139, %rd138, %rd164;
	shl.b64 	%rd140, %rd139, 2;
	add.s64 	%rd167, %rd39, %rd140;
$L__BB10_30:
	// begin inline asm
	ld.global.nc.u32 %r461, [%rd167];
	// end inline asm
	add.s32 	%r465, %r461, %r670;
	add.s64 	%rd142, %rd167, 1024;
	// begin inline asm
	ld.global.nc.u32 %r462, [%rd142];
	// end inline asm
	add.s32 	%r466, %r462, %r465;
	add.s64 	%rd143, %rd167, 2048;
	// begin inline asm
	ld.global.nc.u32 %r463, [%rd143];
	// end inline asm
	add.s32 	%r467, %r463, %r466;
	add.s64 	%rd144, %rd167, 3072;
	// begin inline asm
	ld.global.nc.u32 %r464, [%rd144];
	// end inline asm
	add.s32 	%r670, %r464, %r467;
	add.s32 	%r665, %r665, 1024;
	add.s64 	%rd167, %rd167, 4096;
	setp.lt.s32 	%p57, %r665, %r36;
	@%p57 bra 	$L__BB10_30;
$L__BB10_31:
	// begin inline asm
	mov.u32 %r468, %laneid;
	// end inline asm
	mov.b32 	%r471, 1;
	mov.b32 	%r492, 31;
	mov.b32 	%r493, -1;
	// begin inline asm
	shfl.sync.down.b32 %r469, %r670, %r471, %r492, %r493;
	// end inline asm
	setp.gt.s32 	%p58, %r468, 30;
	selp.b32 	%r494, 0, %r469, %p58;
	add.s32 	%r475, %r494, %r670;
	mov.b32 	%r476, 2;
	// begin inline asm
	shfl.sync.down.b32 %r474, %r475, %r476, %r492, %r493;
	// end inline asm
	setp.gt.s32 	%p59, %r468, 29;
	selp.b32 	%r495, 0, %r474, %p59;
	add.s32 	%r480, %r475, %r495;
	mov.b32 	%r481, 4;
	// begin inline asm
	shfl.sync.down.b32 %r479, %r480, %r481, %r492, %r493;
	// end inline asm
	setp.gt.s32 	%p60, %r468, 27;
	selp.b32 	%r496, 0, %r479, %p60;
	add.s32 	%r485, %r480, %r496;
	mov.b32 	%r486, 8;
	// begin inline asm
	shfl.sync.down.b32 %r484, %r485, %r486, %r492, %r493;
	// end inline asm
	setp.gt.s32 	%p61, %r468, 23;
	selp.b32 	%r497, 0, %r484, %p61;
	add.s32 	%r490, %r485, %r497;
	mov.b32 	%r491, 16;
	// begin inline asm
	shfl.sync.down.b32 %r489, %r490, %r491, %r492, %r493;
	// end inline asm
	setp.gt.s32 	%p62, %r468, 15;
	selp.b32 	%r498, 0, %r489, %p62;
	add.s32 	%r693, %r490, %r498;
	setp.ne.s32 	%p63, %r468, 0;
	@%p63 bra 	$L__BB10_33;
	shr.u32 	%r499, %r30, 3;
	and.b32  	%r500, %r499, 124;
	mov.u32 	%r501, _ZZN3cub18CUB_300001_SM_10006detail6reduce18DeviceReduceKernelINS2_10policy_hubIiyN4cuda3std3__44plusIiEEE10Policy1000EPiyS9_iNS7_10__identityEEEvT0_PT3_T1_NS0_13GridEvenShareISH_EET2_T4_E12temp_storage;
	add.s32 	%r502, %r501, %r500;
	st.shared.u32 	[%r502+8], %r693;
$L__BB10_33:
	bar.sync 	0;
	setp.ne.s32 	%p64, %r30, 0;
	@%p64 bra 	$L__BB10_69;
	ld.shared.u32 	%r503, [_ZZN3cub18CUB_300001_SM_10006detail6reduce18DeviceReduceKernelINS2_10policy_hubIiyN4cuda3std3__44plusIiEEE10Policy1000EPiyS9_iNS7_10__identityEEEvT0_PT3_T1_NS0_13GridEvenShareISH_EET2_T4_E12temp_storage+12];
	add.s32 	%r504, %r503, %r693;
	ld.shared.u32 	%r505, [_ZZN3cub18CUB_300001_SM_10006detail6reduce18DeviceReduceKernelINS2_10policy_hubIiyN4cuda3std3__44plusIiEEE10Policy1000EPiyS9_iNS7_10__identityEEEvT0_PT3_T1_NS0_13GridEvenShareISH_EET2_T4_E12temp_storage+16];
	add.s32 	%r506, %r504, %r505;
	ld.shared.u32 	%r507, [_ZZN3cub18CUB_300001_SM_10006detail6reduce18DeviceReduceKernelINS2_10policy_hubIiyN4cuda3std3__44plusIiEEE10Policy1000EPiyS9_iNS7_10__identityEEEvT0_PT3_T1_NS0_13GridEvenShareISH_EET2_T4_E12temp_storage+20];
	add.s32 	%r508, %r506, %r507;
	ld.shared.u32 	%r509, [_ZZN3cub18CUB_300001_SM_10006detail6reduce18DeviceReduceKernelINS2_10policy_hubIiyN4cuda3std3__44plusIiEEE10Policy1000EPiyS9_iNS7_10__identityEEEvT0_PT3_T1_NS0_13GridEvenShareISH_EET2_T4_E12temp_storage+24];
	add.s32 	%r510, %r508, %r509;
	ld.shared.u32 	%r511, [_ZZN3cub18CUB_300001_SM_10006detail6reduce18DeviceReduceKernelINS2_10policy_hubIiyN4cuda3std3__44plusIiEEE10Policy1000EPiyS9_iNS7_10__identityEEEvT0_PT3_T1_NS0_13GridEvenShareISH_EET2_T4_E12temp_storage+28];
	add.s32 	%r512, %r510, %r511;
	ld.shared.u32 	%r513, [_ZZN3cub18CUB_300001_SM_10006detail6reduce18DeviceReduceKernelINS2_10policy_hubIiyN4cuda3std3__44plusIiEEE10Policy1000EPiyS9_iNS7_10__identityEEEvT0_PT3_T1_NS0_13GridEvenShareISH_EET2_T4_E12temp_storage+32];
	add.s32 	%r514, %r512, %r513;
	ld.shared.u32 	%r515, [_ZZN3cub18CUB_300001_SM_10006detail6reduce18DeviceReduceKernelINS2_10policy_hubIiyN4cuda3std3__44plusIiEEE10Policy1000EPiyS9_iNS7_10__identityEEEvT0_PT3_T1_NS0_13GridEvenShareISH_EET2_T4_E12temp_storage+36];
	add.s32 	%r693, %r514, %r515;
	bra.uni 	$L__BB10_69;
$L__BB10_35:
	sub.s64 	%rd21, %rd1, %rd3;
	setp.gt.u64 	%p2, %rd21, 4095;
	@%p2 bra 	$L__BB10_53;
	cvt.u32.u64 	%r248, %rd3;
	cvt.u32.u64 	%r56, %rd1;
	sub.s32 	%r57, %r56, %r248;
	mov.u32 	%r58, %tid.x;
	setp.ge.s32 	%p19, %r58, %r57;
	mov.b32 	%r681, 0;
	mov.u32 	%r676, %r58;
	@%p19 bra 	$L__BB10_38;
	add.s32 	%r251, %r248, %r58;
	mul.wide.u32 	%rd91, %r251, 4;
	add.s64 	%rd90, %rd39, %rd91;
	// begin inline asm
	ld.global.nc.u32 %r681, [%rd90];
	// end inline asm
	add.s32 	%r676, %r58, 256;
$L__BB10_38:
	setp.ge.s32 	%p20, %r676, %r57;
	@%p20 bra 	$L__BB10_44;
	not.b32 	%r253, %r676;
	add.s32 	%r63, %r253, %r56;
	and.b32  	%r254, %r63, 768;
	setp.eq.s32 	%p21, %r254, 768;
	@%p21 bra 	$L__BB10_42;
	cvt.u64.u32 	%rd92, %r676;
	add.s64 	%rd93, %rd92, %rd3;
	shl.b64 	%rd94, %rd93, 2;
	add.s64 	%rd168, %rd39, %rd94;
	shr.u32 	%r255, %r63, 8;
	add.s32 	%r256, %r255, 1;
	and.b32  	%r257, %r256, 3;
	neg.s32 	%r673, %r257;
$L__BB10_41:
	.pragma "nounroll";
	// begin inline asm
	ld.global.nc.u32 %r258, [%rd168];
	// end inline asm
	add.s32 	%r681, %r258, %r681;
	add.s32 	%r676, %r676, 256;
	add.s64 	%rd168, %rd168, 1024;
	add.s32 	%r673, %r673, 1;
	setp.ne.s32 	%p22, %r673, 0;
	@%p22 bra 	$L__BB10_41;
$L__BB10_42:
	sub.s32 	%r260, %r63, %r248;
	setp.lt.u32 	%p23, %r260, 768;
	@%p23 bra 	$L__BB10_44;
$L__BB10_43:
	cvt.s64.s32 	%rd100, %r676;
	add.s64 	%rd101, %rd3, %rd100;
	shl.b64 	%rd102, %rd101, 2;
	add.s64 	%rd96, %rd39, %rd102;
	// begin inline asm
	ld.global.nc.u32 %r261, [%rd96];
	// end inline asm
	add.s32 	%r265, %r261, %r681;
	add.s64 	%rd97, %rd96, 1024;
	// begin inline asm
	ld.global.nc.u32 %r262, [%rd97];
	// end inline asm
	add.s32 	%r266, %r262, %r265;
	add.s64 	%rd98, %rd96, 2048;
	// begin inline asm
	ld.global.nc.u32 %r263, [%rd98];
	// end inline asm
	add.s32 	%r267, %r263, %r266;
	add.s64 	%rd99, %rd96, 3072;
	// begin inline asm
	ld.global.nc.u32 %r264, [%rd99];
	// end inline asm
	add.s32 	%r681, %r264, %r267;
	add.s32 	%r676, %r676, 1024;
	setp.lt.s32 	%p24, %r676, %r57;
	@%p24 bra 	$L__BB10_43;
$L__BB10_44:
	setp.lt.s32 	%p25, %r57, 256;
	@%p25 bra 	$L__BB10_49;
	// begin inline asm
	mov.u32 %r331, %laneid;
	// end inline asm
	mov.b32 	%r334, 1;
	mov.b32 	%r355, 31;
	mov.b32 	%r356, -1;
	// begin inline asm
	shfl.sync.down.b32 %r332, %r681, %r334, %r355, %r356;
	// end inline asm
	setp.gt.s32 	%p41, %r331, 30;
	selp.b32 	%r357, 0, %r332, %p41;
	add.s32 	%r338, %r357, %r681;
	mov.b32 	%r339, 2;
	// begin inline asm
	shfl.sync.down.b32 %r337, %r338, %r339, %r355, %r356;
	// end inline asm
	setp.gt.s32 	%p42, %r331, 29;
	selp.b32 	%r358, 0, %r337, %p42;
	add.s32 	%r343, %r338, %r358;
	mov.b32 	%r344, 4;
	// begin inline asm
	shfl.sync.down.b32 %r342, %r343, %r344, %r355, %r356;
	// end inline asm
	setp.gt.s32 	%p43, %r331, 27;
	selp.b32 	%r359, 0, %r342, %p43;
	add.s32 	%r348, %r343, %r359;
	mov.b32 	%r349, 8;
	// begin inline asm
	shfl.sync.down.b32 %r347, %r348, %r349, %r355, %r356;
	// end inline asm
	setp.gt.s32 	%p44, %r331, 23;
	selp.b32 	%r360, 0, %r347, %p44;
	add.s32 	%r353, %r348, %r360;
	mov.b32 	%r354, 16;
	// begin inline asm
	shfl.sync.down.b32 %r352, %r353, %r354, %r355, %r356;
	// end inline asm
	setp.gt.s32 	%p45, %r331, 15;
	selp.b32 	%r361, 0, %r352, %p45;
	add.s32 	%r693, %r353, %r361;
	setp.ne.s32 	%p46, %r331, 0;
	@%p46 bra 	$L__BB10_47;
	shr.u32 	%r362, %r58, 3;
	and.b32  	%r363, %r362, 124;
	mov.u32 	%r364, _ZZN3cub18CUB_300001_SM_10006detail6reduce18DeviceReduceKernelINS2_10policy_hubIiyN4cuda3std3__44plusIiEEE10Policy1000EPiyS9_iNS7_10__identityEEEvT0_PT3_T1_NS0_13GridEvenShareISH_EET2_T4_E12temp_storage;
	add.s32 	%r365, %r364, %r363;
	st.shared.u32 	[%r365+8], %r693;
$L__BB10_47:
	bar.sync 	0;
	setp.ne.s32 	%p47, %r58, 0;
	@%p47 bra 	$L__BB10_69;
	ld.shared.u32 	%r366, [_ZZN3cub18CUB_300001_SM_10006detail6reduce18DeviceReduceKernelINS2_10policy_hubIiyN4cuda3std3__44plusIiEEE10Policy1000EPiyS9_iNS7_10__identityEEEvT0_PT3_T1_NS0_13GridEvenShareISH_EET2_T4_E12temp_storage+12];
	add.s32 	%r367, %r366, %r693;
	ld.shared.u32 	%r368, [_ZZN3cub18CUB_300001_SM_10006detail6reduce18DeviceReduceKernelINS2_10policy_hubIiyN4cuda3std3__44plusIiEEE10Policy1000EPiyS9_iNS7_10__identityEEEvT0_PT3_T1_NS0_13GridEvenShareISH_EET2_T4_E12temp_storage+16];
	add.s32 	%r369, %r367, %r368;
	ld.shared.u32 	%r370, [_ZZN3cub18CUB_300001_SM_10006detail6reduce18DeviceReduceKernelINS2_10policy_hubIiyN4cuda3std3__44plusIiEEE10Policy1000EPiyS9_iNS7_10__identityEEEvT0_PT3_T1_NS0_13GridEvenShareISH_EET2_T4_E12temp_storage+20];
	add.s32 	%r371, %r369, %r370;
	ld.shared.u32 	%r372, [_ZZN3cub18CUB_300001_SM_10006detail6reduce18DeviceReduceKernelINS2_10policy_hubIiyN4cuda3std3__44plusIiEEE10Policy1000EPiyS9_iNS7_10__identityEEEvT0_PT3_T1_NS0_13GridEvenShareISH_EET2_T4_E12temp_storage+24];
	add.s32 	%r373, %r371, %r372;
	ld.shared.u32 	%r374, [_ZZN3cub18CUB_300001_SM_10006detail6reduce18DeviceReduceKernelINS2_10policy_hubIiyN4cuda3std3__44plusIiEEE10Policy1000EPiyS9_iNS7_10__identityEEEvT0_PT3_T1_NS0_13GridEvenShareISH_EET2_T4_E12temp_storage+28];
	add.s32 	%r375, %r373, %r374;
	ld.shared.u32 	%r376, [_ZZN3cub18CUB_300001_SM_10006detail6reduce18DeviceReduceKernelINS2_10policy_hubIiyN4cuda3std3__44plusIiEEE10Policy1000EPiyS9_iNS7_10__identityEEEvT0_PT3_T1_NS0_13GridEvenShareISH_EET2_T4_E12temp_storage+32];
	add.s32 	%r377, %r375, %r376;
	ld.shared.u32 	%r378, [_ZZN3cub18CUB_300001_SM_10006detail6reduce18DeviceReduceKernelINS2_10policy_hubIiyN4cuda3std3__44plusIiEEE10Policy1000EPiyS9_iNS7_10__identityEEEvT0_PT3_T1_NS0_13GridEvenShareISH_EET2_T4_E12temp_storage+36];
	add.s32 	%r693, %r377, %r378;
	bra.uni 	$L__BB10_69;
$L__BB10_49:
	// begin inline asm
	mov.u32 %r268, %laneid;
	// end inline asm
	and.b32  	%r294, %r58, 992;
	add.s32 	%r295, %r294, 32;
	setp.gt.s32 	%p26, %r295, %r57;
	not.b32 	%r296, %r294;
	add.s32 	%r297, %r57, %r296;
	selp.b32 	%r292, %r297, 31, %p26;
	mov.b32 	%r271, 1;
	mov.b32 	%r293, -1;
	// begin inline asm
	shfl.sync.down.b32 %r269, %r681, %r271, %r292, %r293;
	// end inline asm
	setp.lt.s32 	%p27, %r268, %r292;
	selp.b32 	%r298, %r269, 0, %p27;
	add.s32 	%r275, %r298, %r681;
	mov.b32 	%r276, 2;
	// begin inline asm
	shfl.sync.down.b32 %r274, %r275, %r276, %r292, %r293;
	// end inline asm
	add.s32 	%r299, %r268, 2;
	setp.gt.s32 	%p28, %r299, %r292;
	selp.b32 	%r300, 0, %r274, %p28;
	add.s32 	%r280, %r275, %r300;
	mov.b32 	%r281, 4;
	// begin inline asm
	shfl.sync.down.b32 %r279, %r280, %r281, %r292, %r293;
	// end inline asm
	add.s32 	%r301, %r268, 4;
	setp.gt.s32 	%p29, %r301, %r292;
	selp.b32 	%r302, 0, %r279, %p29;
	add.s32 	%r285, %r280, %r302;
	mov.b32 	%r286, 8;
	// begin inline asm
	shfl.sync.down.b32 %r284, %r285, %r286, %r292, %r293;
	// end inline asm
	add.s32 	%r303, %r268, 8;
	setp.gt.s32 	%p30, %r303, %r292;
	selp.b32 	%r304, 0, %r284, %p30;
	add.s32 	%r290, %r285, %r304;
	mov.b32 	%r291, 16;
	// begin inline asm
	shfl.sync.down.b32 %r289, %r290, %r291, %r292, %r293;
	// end inline asm
	add.s32 	%r305, %r268, 16;
	setp.gt.s32 	%p31, %r305, %r292;
	selp.b32 	%r306, 0, %r289, %p31;
	add.s32 	%r693, %r290, %r306;
	setp.ne.s32 	%p32, %r268, 0;
	@%p32 bra 	$L__BB10_51;
	shr.u32 	%r307, %r58, 3;
	and.b32  	%r308, %r307, 124;
	mov.u32 	%r309, _ZZN3cub18CUB_300001_SM_10006detail6reduce18DeviceReduceKernelINS2_10policy_hubIiyN4cuda3std3__44plusIiEEE10Policy1000EPiyS9_iNS7_10__identityEEEvT0_PT3_T1_NS0_13GridEvenShareISH_EET2_T4_E12temp_storage;
	add.s32 	%r310, %r309, %r308;
	st.shared.u32 	[%r310+8], %r693;
$L__BB10_51:
	bar.sync 	0;
	setp.ne.s32 	%p33, %r58, 0;
	@%p33 bra 	$L__BB10_69;
	setp.gt.s32 	%p34, %r57, 32;
	ld.shared.u32 	%r311, [_ZZN3cub18CUB_300001_SM_10006detail6reduce18DeviceReduceKernelINS2_10policy_hubIiyN4cuda3std3__44plusIiEEE10Policy1000EPiyS9_iNS7_10__identityEEEvT0_PT3_T1_NS0_13GridEvenShareISH_EET2_T4_E12temp_storage+12];
	selp.b32 	%r312, %r311, 0, %p34;
	add.s32 	%r313, %r312, %r693;
	setp.gt.s32 	%p35, %r57, 64;
	ld.shared.u32 	%r314, [_ZZN3cub18CUB_300001_SM_10006detail6reduce18DeviceReduceKernelINS2_10policy_hubIiyN4cuda3std3__44plusIiEEE10Policy1000EPiyS9_iNS7_10__identityEEEvT0_PT3_T1_NS0_13GridEvenShareISH_EET2_T4_E12temp_storage+16];
	selp.b32 	%r315, %r314, 0, %p35;
	add.s32 	%r316, %r313, %r315;
	setp.gt.s32 	%p36, %r57, 96;
	ld.shared.u32 	%r317, [_ZZN3cub18CUB_300001_SM_10006detail6reduce18DeviceReduceKernelINS2_10policy_hubIiyN4cuda3std3__44plusIiEEE10Policy1000EPiyS9_iNS7_10__identityEEEvT0_PT3_T1_NS0_13GridEvenShareISH_EET2_T4_E12temp_storage+20];
	selp.b32 	%r318, %r317, 0, %p36;
	add.s32 	%r319, %r316, %r318;
	setp.gt.s32 	%p37, %r57, 128;
	ld.shared.u32 	%r320, [_ZZN3cub18CUB_300001_SM_10006detail6reduce18DeviceReduceKernelINS2_10policy_hubIiyN4cuda3std3__44plusIiEEE10Policy1000EPiyS9_iNS7_10__identityEEEvT0_PT3_T1_NS0_13GridEvenShareISH_EET2_T4_E12temp_storage+24];
	selp.b32 	%r321, %r320, 0, %p37;
	add.s32 	%r322, %r319, %r321;
	setp.gt.s32 	%p38, %r57, 160;
	ld.shared.u32 	%r323, [_ZZN3cub18CUB_300001_SM_10006detail6reduce18DeviceReduceKernelINS2_10policy_hubIiyN4cuda3std3__44plusIiEEE10Policy1000EPiyS9_iNS7_10__identityEEEvT0_PT3_T1_NS0_13GridEvenShareISH_EET2_T4_E12temp_storage+28];
	selp.b32 	%r324, %r323, 0, %p38;
	add.s32 	%r325, %r322, %r324;
	setp.gt.s32 	%p39, %r57, 192;
	ld.shared.u32 	%r326, [_ZZN3cub18CUB_300001_SM_10006detail6reduce18DeviceReduceKernelINS2_10policy_hubIiyN4cuda3std3__44plusIiEEE10Policy1000EPiyS9_iNS7_10__identityEEEvT0_PT3_T1_NS0_13GridEvenShareISH_EET2_T4_E12temp_storage+32];
	selp.b32 	%r327, %r326, 0, %p39;
	add.s32 	%r328, %r325, %r327;
	setp.gt.s32 	%p40, %r57, 224;
	ld.shared.u32 	%r329, [_ZZN3cub18CUB_300001_SM_10006detail6reduce18DeviceReduceKernelINS2_10policy_hubIiyN4cuda3std3__44plusIiEEE10Policy1000EPiyS9_iNS7_10__identityEEEvT0_PT3_T1_NS0_13GridEvenShareISH_EET2_T4_E12temp_storage+36];
	selp.b32 	%r330, %r329, 0, %p40;
	add.s32 	%r693, %r328, %r330;
	bra.uni 	$L__BB10_69;
$L__BB10_53:
	cvt.u32.u64 	%r128, %rd3;
	mov.u32 	%r83, %tid.x;
	add.s32 	%r129, %r83, %r128;
	mul.wide.u32 	%rd58, %r129, 4;
	add.s64 	%rd42, %rd39, %rd58;
	// begin inline asm
	ld.global.nc.u32 %r112, [%rd42];
	// end inline asm
	add.s64 	%rd43, %rd42, 1024;
	// begin inline asm
	ld.global.nc.u32 %r113, [%rd43];
	// end inline asm
	add.s64 	%rd44, %rd42, 2048;
	// begin inline asm
	ld.global.nc.u32 %r114, [%rd44];
	// end inline asm
	add.s64 	%rd45, %rd42, 3072;
	// begin inline asm
	ld.global.nc.u32 %r115, [%rd45];
	// end inline asm
	add.s64 	%rd46, %rd42, 4096;
	// begin inline asm
	ld.global.nc.u32 %r116, [%rd46];
	// end inline asm
	add.s64 	%rd47, %rd42, 5120;
	// begin inline asm
	ld.global.nc.u32 %r117, [%rd47];
	// end inline asm
	add.s64 	%rd48, %rd42, 6144;
	// begin inline asm
	ld.global.nc.u32 %r118, [%rd48];
	// end inline asm
	add.s64 	%rd49, %rd42, 7168;
	// begin inline asm
	ld.global.nc.u32 %r119, [%rd49];
	// end inline asm
	add.s64 	%rd50, %rd42, 8192;
	// begin inline asm
	ld.global.nc.u32 %r120, [%rd50];
	// end inline asm
	add.s64 	%rd51, %rd42, 9216;
	// begin inline asm
	ld.global.nc.u32 %r121, [%rd51];
	// end inline asm
	add.s64 	%rd52, %rd42, 10240;
	// begin inline asm
	ld.global.nc.u32 %r122, [%rd52];
	// end inline asm
	add.s64 	%rd53, %rd42, 11264;
	// begin inline asm
	ld.global.nc.u32 %r123, [%rd53];
	// end inline asm
	add.s64 	%rd54, %rd42, 12288;
	// begin inline asm
	ld.global.nc.u32 %r124, [%rd54];
	// end inline asm
	add.s64 	%rd55, %rd42, 13312;
	// begin inline asm
	ld.global.nc.u32 %r125, [%rd55];
	// end inline asm
	add.s64 	%rd56, %rd42, 14336;
	// begin inline asm
	ld.global.nc.u32 %r126, [%rd56];
	// end inline asm
	add.s64 	%rd57, %rd42, 15360;
	// begin inline asm
	ld.global.nc.u32 %r127, [%rd57];
	// end inline asm
	add.s32 	%r130, %r113, %r112;
	add.s32 	%r131, %r114, %r130;
	add.s32 	%r132, %r115, %r131;
	add.s32 	%r133, %r116, %r132;
	add.s32 	%r134, %r117, %r133;
	add.s32 	%r135, %r118, %r134;
	add.s32 	%r136, %r119, %r135;
	add.s32 	%r137, %r120, %r136;
	add.s32 	%r138, %r121, %r137;
	add.s32 	%r139, %r122, %r138;
	add.s32 	%r140, %r123, %r139;
	add.s32 	%r141, %r124, %r140;
	add.s32 	%r142, %r125, %r141;
	add.s32 	%r143, %r126, %r142;
	add.s32 	%r692, %r127, %r143;
	setp.lt.u64 	%p3, %rd21, %rd2;
	@%p3 bra 	$L__BB10_65;
	cvt.u64.u32 	%rd25, %r83;
	add.s64 	%rd170, %rd2, %rd3;
	add.s64 	%rd59, %rd170, %rd25;
	shl.b64 	%rd60, %rd59, 2;
	add.s64 	%rd169, %rd39, %rd60;
	mov.b32 	%r682, 0;
$L__BB10_55:
	add.s64 	%rd3, %rd3, %rd2;
	add.s64 	%rd61, %rd1, -4096;
	setp.gt.u64 	%p4, %rd3, %rd61;
	@%p4 bra 	$L__BB10_57;
	add.s64 	%rd78, %rd3, %rd25;
	shl.b64 	%rd79, %rd78, 2;
	add.s64 	%rd62, %rd39, %rd79;
	// begin inline asm
	ld.global.nc.u32 %r145, [%rd62];
	// end inline asm
	add.s64 	%rd63, %rd62, 1024;
	// begin inline asm
	ld.global.nc.u32 %r146, [%rd63];
	// end inline asm
	add.s64 	%rd64, %rd62, 2048;
	// begin inline asm
	ld.global.nc.u32 %r147, [%rd64];
	// end inline asm
	add.s64 	%rd65, %rd62, 3072;
	// begin inline asm
	ld.global.nc.u32 %r148, [%rd65];
	// end inline asm
	add.s64 	%rd66, %rd62, 4096;
	// begin inline asm
	ld.global.nc.u32 %r149, [%rd66];
	// end inline asm
	add.s64 	%rd67, %rd62, 5120;
	// begin inline asm
	ld.global.nc.u32 %r150, [%rd67];
	// end inline asm
	add.s64 	%rd68, %rd62, 6144;
	// begin inline asm
	ld.global.nc.u32 %r151, [%rd68];
	// end inline asm
	add.s64 	%rd69, %rd62, 7168;
	// begin inline asm
	ld.global.nc.u32 %r152, [%rd69];
	// end inline asm
	add.s64 	%rd70, %rd62, 8192;
	// begin inline asm
	ld.global.nc.u32 %r153, [%rd70];
	// end inline asm
	add.s64 	%rd71, %rd62, 9216;
	// begin inline asm
	ld.global.nc.u32 %r154, [%rd71];
	// end inline asm
	add.s64 	%rd72, %rd62, 10240;
	// begin inline asm
	ld.global.nc.u32 %r155, [%rd72];
	// end inline asm
	add.s64 	%rd73, %rd62, 11264;
	// begin inline asm
	ld.global.nc.u32 %r156, [%rd73];
	// end inline asm
	add.s64 	%rd74, %rd62, 12288;
	// begin inline asm
	ld.global.nc.u32 %r157, [%rd74];
	// end inline asm
	add.s64 	%rd75, %rd62, 13312;
	// begin inline asm
	ld.global.nc.u32 %r158, [%rd75];
	// end inline asm
	add.s64 	%rd76, %rd62, 14336;
	// begin inline asm
	ld.global.nc.u32 %r159, [%rd76];
	// end inline asm
	add.s64 	%rd77, %rd62, 15360;
	// begin inline asm
	ld.global.nc.u32 %r160, [%rd77];
	// end inline asm
	add.s32 	%r161, %r145, %r692;
	add.s32 	%r162, %r146, %r161;
	add.s32 	%r163, %r147, %r162;
	add.s32 	%r164, %r148, %r163;
	add.s32 	%r165, %r149, %r164;
	add.s32 	%r166, %r150, %r165;
	add.s32 	%r167, %r151, %r166;
	add.s32 	%r168, %r152, %r167;
	add.s32 	%r169, %r153, %r168;
	add.s32 	%r170, %r154, %r169;
	add.s32 	%r171, %r155, %r170;
	add.s32 	%r172, %r156, %r171;
	add.s32 	%r173, %r157, %r172;
	add.s32 	%r174, %r158, %r173;
	add.s32 	%r175, %r159, %r174;
	add.s32 	%r692, %r160, %r175;
	sub.s64 	%rd80, %rd1, %rd3;
	setp.lt.u64 	%p5, %rd80, %rd2;
	add.s32 	%r682, %r682, 1;
	add.s64 	%rd170, %rd170, %rd2;
	shl.b64 	%rd81, %rd2, 2;
	add.s64 	%rd169, %rd169, %rd81;
	@%p5 bra 	$L__BB10_65;
	bra.uni 	$L__BB10_55;
$L__BB10_57:
	setp.le.u64 	%p6, %rd1, %rd3;
	@%p6 bra 	$L__BB10_65;
	cvt.u32.u64 	%r176, %rd3;
	cvt.u32.u64 	%r177, %rd1;
	sub.s32 	%r89, %r177, %r176;
	setp.ge.s32 	%p7, %r83, %r89;
	@%p7 bra 	$L__BB10_65;
	cvt.u32.u64 	%r180, %rd2;
	not.b32 	%r182, %r83;
	add.s32 	%r183, %r182, %r177;
	add.s32 	%r184, %r180, %r128;
	sub.s32 	%r185, %r183, %r184;
	mul.lo.s32 	%r186, %r1, %r682;
	shl.b32 	%r187, %r186, 12;
	sub.s32 	%r90, %r185, %r187;
	shr.u32 	%r188, %r183, 8;
	add.s32 	%r91, %r188, 1;
	and.b32  	%r189, %r183, 768;
	setp.eq.s32 	%p8, %r189, 768;
	mov.u32 	%r687, %r83;
	@%p8 bra 	$L__BB10_62;
	and.b32  	%r190, %r91, 3;
	neg.s32 	%r684, %r190;
	mov.u32 	%r687, %r83;
$L__BB10_61:
	.pragma "nounroll";
	// begin inline asm
	ld.global.nc.u32 %r191, [%rd169];
	// end inline asm
	add.s32 	%r692, %r191, %r692;
	add.s32 	%r687, %r687, 256;
	add.s64 	%rd169, %rd169, 1024;
	add.s32 	%r684, %r684, 1;
	setp.ne.s32 	%p9, %r684, 0;
	@%p9 bra 	$L__BB10_61;
$L__BB10_62:
	setp.lt.u32 	%p10, %r90, 768;
	@%p10 bra 	$L__BB10_65;
	cvt.u64.u32 	%rd83, %r687;
	add.s64 	%rd84, %rd83, %rd170;
	shl.b64 	%rd85, %rd84, 2;
	add.s64 	%rd173, %rd39, %rd85;
$L__BB10_64:
	// begin inline asm
	ld.global.nc.u32 %r192, [%rd173];
	// end inline asm
	add.s32 	%r196, %r192, %r692;
	add.s64 	%rd87, %rd173, 1024;
	// begin inline asm
	ld.global.nc.u32 %r193, [%rd87];
	// end inline asm
	add.s32 	%r197, %r193, %r196;
	add.s64 	%rd88, %rd173, 2048;
	// begin inline asm
	ld.global.nc.u32 %r194, [%rd88];
	// end inline asm
	add.s32 	%r198, %r194, %r197;
	add.s64 	%rd89, %rd173, 3072;
	// begin inline asm
	ld.global.nc.u32 %r195, [%rd89];
	// end inline asm
	add.s32 	%r692, %r195, %r198;
	add.s32 	%r687, %r687, 1024;
	add.s64 	%rd173, %rd173, 4096;
	setp.lt.s32 	%p11, %r687, %r89;
	@%p11 bra 	$L__BB10_64;
$L__BB10_65:
	// begin inline asm
	mov.u32 %r199, %laneid;
	// end inline asm
	mov.b32 	%r202, 1;
	mov.b32 	%r223, 31;
	mov.b32 	%r224, -1;
	// begin inline asm
	shfl.sync.down.b32 %r200, %r692, %r202, %r223, %r224;
	// end inline asm
	setp.gt.s32 	%p12, %r199, 30;
	selp.b32 	%r225, 0, %r200, %p12;
	add.s32 	%r206, %r225, %r692;
	mov.b32 	%r207, 2;
	// begin inline asm
	shfl.sync.down.b32 %r205, %r206, %r207, %r223, %r224;
	// end inline asm
	setp.gt.s32 	%p13, %r199, 29;
	selp.b32 	%r226, 0, %r205, %p13;
	add.s32 	%r211, %r206, %r226;
	mov.b32 	%r212, 4;
	// begin inline asm
	shfl.sync.down.b32 %r210, %r211, %r212, %r223, %r224;
	// end inline asm
	setp.gt.s32 	%p14, %r199, 27;
	selp.b32 	%r227, 0, %r210, %p14;
	add.s32 	%r216, %r211, %r227;
	mov.b32 	%r217, 8;
	// begin inline asm
	shfl.sync.down.b32 %r215, %r216, %r217, %r223, %r224;
	// end inline asm
	setp.gt.s32 	%p15, %r199, 23;
	selp.b32 	%r228, 0, %r215, %p15;
	add.s32 	%r221, %r216, %r228;
	mov.b32 	%r222, 16;
	// begin inline asm
	shfl.sync.down.b32 %r220, %r221, %r222, %r223, %r224;
	// end inline asm
	setp.gt.s32 	%p16, %r199, 15;
	selp.b32 	%r229, 0, %r220, %p16;
	add.s32 	%r693, %r221, %r229;
	setp.ne.s32 	%p17, %r199, 0;
	@%p17 bra 	$L__BB10_67;
	shr.u32 	%r230, %r83, 3;
	and.b32  	%r231, %r230, 124;
	mov.u32 	%r232, _ZZN3cub18CUB_300001_SM_10006detail6reduce18DeviceReduceKernelINS2_10policy_hubIiyN4cuda3std3__44plusIiEEE10Policy1000EPiyS9_iNS7_10__identityEEEvT0_PT3_T1_NS0_13GridEvenShareISH_EET2_T4_E12temp_storage;
	add.s32 	%r233, %r232, %r231;
	st.shared.u32 	[%r233+8], %r693;
$L__BB10_67:
	bar.sync 	0;
	setp.ne.s32 	%p18, %r83, 0;
	@%p18 bra 	$L__BB10_69;
	ld.shared.u32 	%r234, [_ZZN3cub18CUB_300001_SM_10006detail6reduce18DeviceReduceKernelINS2_10policy_hubIiyN4cuda3std3__44plusIiEEE10Policy1000EPiyS9_iNS7_10__identityEEEvT0_PT3_T1_NS0_13GridEvenShareISH_EET2_T4_E12temp_storage+12];
	add.s32 	%r235, %r234, %r693;
	ld.shared.u32 	%r236, [_ZZN3cub18CUB_300001_SM_10006detail6reduce18DeviceReduceKernelINS2_10policy_hubIiyN4cuda3std3__44plusIiEEE10Policy1000EPiyS9_iNS7_10__identityEEEvT0_PT3_T1_NS0_13GridEvenShareISH_EET2_T4_E12temp_storage+16];
	add.s32 	%r237, %r235, %r236;
	ld.shared.u32 	%r238, [_ZZN3cub18CUB_300001_SM_10006detail6reduce18DeviceReduceKernelINS2_10policy_hubIiyN4cuda3std3__44plusIiEEE10Policy1000EPiyS9_iNS7_10__identityEEEvT0_PT3_T1_NS0_13GridEvenShareISH_EET2_T4_E12temp_storage+20];
	add.s32 	%r239, %r237, %r238;
	ld.shared.u32 	%r240, [_ZZN3cub18CUB_300001_SM_10006detail6reduce18DeviceReduceKernelINS2_10policy_hubIiyN4cuda3std3__44plusIiEEE10Policy1000EPiyS9_iNS7_10__identityEEEvT0_PT3_T1_NS0_13GridEvenShareISH_EET2_T4_E12temp_storage+24];
	add.s32 	%r241, %r239, %r240;
	ld.shared.u32 	%r242, [_ZZN3cub18CUB_300001_SM_10006detail6reduce18DeviceReduceKernelINS2_10policy_hubIiyN4cuda3std3__44plusIiEEE10Policy1000EPiyS9_iNS7_10__identityEEEvT0_PT3_T1_NS0_13GridEvenShareISH_EET2_T4_E12temp_storage+28];
	add.s32 	%r243, %r241, %r242;
	ld.shared.u32 	%r244, [_ZZN3cub18CUB_300001_SM_10006detail6reduce18DeviceReduceKernelINS2_10policy_hubIiyN4cuda3std3__44plusIiEEE10Policy1000EPiyS9_iNS7_10__identityEEEvT0_PT3_T1_NS0_13GridEvenShareISH_EET2_T4_E12temp_storage+32];
	add.s32 	%r245, %r243, %r244;
	ld.shared.u32 	%r246, [_ZZN3cub18CUB_300001_SM_10006detail6reduce18DeviceReduceKernelINS2_10policy_hubIiyN4cuda3std3__44plusIiEEE10Policy1000EPiyS9_iNS7_10__identityEEEvT0_PT3_T1_NS0_13GridEvenShareISH_EET2_T4_E12temp_storage+36];
	add.s32 	%r693, %r245, %r246;
$L__BB10_69:
	mov.u32 	%r648, %tid.x;
	setp.ne.s32 	%p94, %r648, 0;
	@%p94 bra 	$L__BB10_71;
	ld.param.u64 	%rd161, [_ZN3cub18CUB_300001_SM_10006detail6reduce18DeviceReduceKernelINS2_10policy_hubIiyN4cuda3std3__44plusIiEEE10Policy1000EPiyS9_iNS7_10__identityEEEvT0_PT3_T1_NS0_13GridEvenShareISH_EET2_T4__param_1];
	cvta.to.global.u64 	%rd158, %rd161;
	mul.wide.u32 	%rd159, %r2, 4;
	add.s64 	%rd160, %rd158, %rd159;
	st.global.u32 	[%rd160], %r693;
$L__BB10_71:
	ret;

}
	// .globl	_ZN3cub18CUB_300001_SM_10006detail6reduce28DeviceReduceSingleTileKernelINS2_10policy_hubIiyN4cuda3std3__44plusIiEEE10Policy1000EPiSC_iS9_iiNS7_10__identityEEEvT0_T1_T2_T3_T4_T6_
.visible .entry _ZN3cub18CUB_300001_SM_10006detail6reduce28DeviceReduceSingleTileKernelINS2_10policy_hubIiyN4cuda3std3__44plusIiEEE10Policy1000EPiSC_iS9_iiNS7_10__identityEEEvT0_T1_T2_T3_T4_T6_(
	.param .u64 .ptr .align 1 _ZN3cub18CUB_300001_SM_10006detail6reduce28DeviceReduceSingleTileKernelINS2_10policy_hubIiyN4cuda3std3__44plusIiEEE10Policy1000EPiSC_iS9_iiNS7_10__identityEEEvT0_T1_T2_T3_T4_T6__param_0,
	.param .u64 .ptr .align 1 _ZN3cub18CUB_300001_SM_10006detail6reduce28DeviceReduceSingleTileKernelINS2_10policy_hubIiyN4cuda3std3__44plusIiEEE10Policy1000EPiSC_iS9_iiNS7_10__identityEEEvT0_T1_T2_T3_T4_T6__param_1,
	.param .u32 _ZN3cub18CUB_300001_SM_10006detail6reduce28DeviceReduceSingleTileKernelINS2_10policy_hubIiyN4cuda3std3__44plusIiEEE10Policy1000EPiSC_iS9_iiNS7_10__identityEEEvT0_T1_T2_T3_T4_T6__param_2,
	.param .align 1 .b8 _ZN3cub18CUB_300001_SM_10006detail6reduce28DeviceReduceSingleTileKernelINS2_10policy_hubIiyN4cuda3std3__44plusIiEEE10Policy1000EPiSC_iS9_iiNS7_10__identityEEEvT0_T1_T2_T3_T4_T6__param_3[1],
	.param .u32 _ZN3cub18CUB_300001_SM_10006detail6reduce28DeviceReduceSingleTileKernelINS2_10policy_hubIiyN4cuda3std3__44plusIiEEE10Policy1000EPiSC_iS9_iiNS7_10__identityEEEvT0_T1_T2_T3_T4_T6__param_4,
	.param .align 1 .b8 _ZN3cub18CUB_300001_SM_10006detail6reduce28DeviceReduceSingleTileKernelINS2_10policy_hubIiyN4cuda3std3__44plusIiEEE10Policy1000EPiSC_iS9_iiNS7_10__identityEEEvT0_T1_T2_T3_T4_T6__param_5[1]
)
.maxntid 256
.minnctapersm 1
{
	.reg .pred 	%p<97>;
	.reg .b32 	%r<687>;
	.reg .b64 	%rd<125>;
	// demoted variable
	.shared .align 4 .b8 _ZZN3cub18CUB_300001_SM_10006detail6reduce28DeviceReduceSingleTileKernelINS2_10policy_hubIiyN4cuda3std3__44plusIiEEE10Policy1000EPiSC_iS9_iiNS7_10__identityEEEvT0_T1_T2_T3_T4_T6_E12temp_storage[44];
	ld.param.u64 	%rd16, [_ZN3cub18CUB_300001_SM_10006detail6reduce28DeviceReduceSingleTileKernelINS2_10policy_hubIiyN4cuda3std3__44plusIiEEE10Policy1000EPiSC_iS9_iiNS7_10__identityEEEvT0_T1_T2_T3_T4_T6__param_0];
	ld.param.u64 	%rd17, [_ZN3cub18CUB_300001_SM_10006detail6reduce28DeviceReduceSingleTileKernelINS2_10policy_hubIiyN4cuda3std3__44plusIiEEE10Policy1000EPiSC_iS9_iiNS7_10__identityEEEvT0_T1_T2_T3_T4_T6__param_1];
	ld.param.u32 	%r120, [_ZN3cub18CUB_300001_SM_10006detail6reduce28DeviceReduceSingleTileKernelINS2_10policy_hubIiyN4cuda3std3__44plusIiEEE10Policy1000EPiSC_iS9_iiNS7_10__identityEEEvT0_T1_T2_T3_T4_T6__param_2];
	ld.param.u32 	%r121, [_ZN3cub18CUB_300001_SM_10006detail6reduce28DeviceReduceSingleTileKernelINS2_10policy_hubIiyN4cuda3std3__44plusIiEEE10Policy1000EPiSC_iS9_iiNS7_10__identityEEEvT0_T1_T2_T3_T4_T6__param_4];
	cvta.to.global.u64 	%rd1, %rd17;
	setp.ne.s32 	%p1, %r120, 0;
	@%p1 bra 	$L__BB11_3;
	mov.u32 	%r633, %tid.x;
	setp.ne.s32 	%p96, %r633, 0;
	@%p96 bra 	$L__BB11_74;
	st.global.u32 	[%rd1], %r121;
	bra.uni 	$L__BB11_74;
$L__BB11_3:
	and.b64  	%rd18, %rd16, 15;
	setp.ne.s64 	%p2, %rd18, 0;
	@%p2 bra 	$L__BB11_38;
	setp.gt.s32 	%p49, %r120, 4095;
	@%p49 bra 	$L__BB11_22;
	mov.u32 	%r1, %tid.x;
	setp.ge.s32 	%p66, %r1, %r120;
	mov.b32 	%r644, 0;
	mov.u32 	%r639, %r1;
	@%p66 bra 	$L__BB11_7;
	mul.wide.u32 	%rd113, %r1, 4;
	add.s64 	%rd112, %rd16, %rd113;
	// begin inline asm
	ld.global.nc.u32 %r644, [%rd112];
	// end inline asm
	add.s32 	%r639, %r1, 256;
$L__BB11_7:
	setp.ge.s32 	%p67, %r639, %r120;
	@%p67 bra 	$L__BB11_13;
	not.b32 	%r507, %r639;
	add.s32 	%r6, %r120, %r507;
	and.b32  	%r508, %r6, 768;
	setp.eq.s32 	%p68, %r508, 768;
	@%p68 bra 	$L__BB11_11;
	mul.wide.u32 	%rd114, %r639, 4;
	add.s64 	%rd121, %rd16, %rd114;
	shr.u32 	%r509, %r6, 8;
	add.s32 	%r510, %r509, 1;
	and.b32  	%r511, %r510, 3;
	neg.s32 	%r636, %r511;
$L__BB11_10:
	.pragma "nounroll";
	// begin inline asm
	ld.global.nc.u32 %r512, [%rd121];
	// end inline asm
	add.s32 	%r644, %r512, %r644;
	add.s32 	%r639, %r639, 256;
	add.s64 	%rd121, %rd121, 1024;
	add.s32 	%r636, %r636, 1;
	setp.ne.s32 	%p69, %r636, 0;
	@%p69 bra 	$L__BB11_10;
$L__BB11_11:
	setp.lt.u32 	%p70, %r6, 768;
	@%p70 bra 	$L__BB11_13;
$L__BB11_12:
	mul.wide.s32 	%rd120, %r639, 4;
	add.s64 	%rd116, %rd16, %rd120;
	// begin inline asm
	ld.global.nc.u32 %r513, [%rd116];
	// end inline asm
	add.s32 	%r517, %r513, %r644;
	add.s64 	%rd117, %rd116, 1024;
	// begin inline asm
	ld.global.nc.u32 %r514, [%rd117];
	// end inline asm
	add.s32 	%r518, %r514, %r517;
	add.s64 	%rd118, %rd116, 2048;
	// begin inline asm
	ld.global.nc.u32 %r515, [%rd118];
	// end inline asm
	add.s32 	%r519, %r515, %r518;
	add.s64 	%rd119, %rd116, 3072;
	// begin inline asm
	ld.global.nc.u32 %r516, [%rd119];
	// end inline asm
	add.s32 	%r644, %r516, %r519;
	add.s32 	%r639, %r639, 1024;
	setp.lt.s32 	%p71, %r639, %r120;
	@%p71 bra 	$L__BB11_12;
$L__BB11_13:
	setp.lt.s32 	%p72, %r120, 256;
	@%p72 bra 	$L__BB11_18;
	// begin inline asm
	mov.u32 %r583, %laneid;
	// end inline asm
	mov.b32 	%r586, 1;
	mov.b32 	%r607, 31;
	mov.b32 	%r608, -1;
	// begin inline asm
	shfl.sync.down.b32 %r584, %r644, %r586, %r607, %r608;
	// end inline asm
	setp.gt.s32 	%p88, %r583, 30;
	selp.b32 	%r609, 0, %r584, %p88;
	add.s32 	%r590, %r609, %r644;
	mov.b32 	%r591, 2;
	// begin inline asm
	shfl.sync.down.b32 %r589, %r590, %r591, %r607, %r608;
	// end inline asm
	setp.gt.s32 	%p89, %r583, 29;
	selp.b32 	%r610, 0, %r589, %p89;
	add.s32 	%r595, %r590, %r610;
	mov.b32 	%r596, 4;
	// begin inline asm
	shfl.sync.down.b32 %r594, %r595, %r596, %r607, %r608;
	// end inline asm
	setp.gt.s32 	%p90, %r583, 27;
	selp.b32 	%r611, 0, %r594, %p90;
	add.s32 	%r600, %r595, %r611;
	mov.b32 	%r601, 8;
	// begin inline asm
	shfl.sync.down.b32 %r599, %r600, %r601, %r607, %r608;
	// end inline asm
	setp.gt.s32 	%p91, %r583, 23;
	selp.b32 	%r612, 0, %r599, %p91;
	add.s32 	%r605, %r600, %r612;
	mov.b32 	%r606, 16;
	// begin inline asm
	shfl.sync.down.b32 %r604, %r605, %r606, %r607, %r608;
	// end inline asm
	setp.gt.s32 	%p92, %r583, 15;
	selp.b32 	%r613, 0, %r604, %p92;
	add.s32 	%r686, %r605, %r613;
	setp.ne.s32 	%p93, %r583, 0;
	@%p93 bra 	$L__BB11_16;
	shr.u32 	%r614, %r1, 3;
	and.b32  	%r615, %r614, 124;
	mov.u32 	%r616, _ZZN3cub18CUB_300001_SM_10006detail6reduce28DeviceReduceSingleTileKernelINS2_10policy_hubIiyN4cuda3std3__44plusIiEEE10Policy1000EPiSC_iS9_iiNS7_10__identityEEEvT0_T1_T2_T3_T4_T6_E12temp_storage;
	add.s32 	%r617, %r616, %r615;
	st.shared.u32 	[%r617+8], %r686;
$L__BB11_16:
	bar.sync 	0;
	setp.ne.s32 	%p94, %r1, 0;
	@%p94 bra 	$L__BB11_72;
	ld.shared.u32 	%r618, [_ZZN3cub18CUB_300001_SM_10006detail6reduce28DeviceReduceSingleTileKernelINS2_10policy_hubIiyN4cuda3std3__44plusIiEEE10Policy1000EPiSC_iS9_iiNS7_10__identityEEEvT0_T1_T2_T3_T4_T6_E12temp_storage+12];
	add.s32 	%r619, %r618, %r686;
	ld.shared.u32 	%r620, [_ZZN3cub18CUB_300001_SM_10006detail6reduce28DeviceReduceSingleTileKernelINS2_10policy_hubIiyN4cuda3std3__44plusIiEEE10Policy1000EPiSC_iS9_iiNS7_10__identityEEEvT0_T1_T2_T3_T4_T6_E12temp_storage+16];
	add.s32 	%r621, %r619, %r620;
	ld.shared.u32 	%r622, [_ZZN3cub18CUB_300001_SM_10006detail6reduce28DeviceReduceSingleTileKernelINS2_10policy_hubIiyN4cuda3std3__44plusIiEEE10Policy1000EPiSC_iS9_iiNS7_10__identityEEEvT0_T1_T2_T3_T4_T6_E12temp_storage+20];
	add.s32 	%r623, %r621, %r622;
	ld.shared.u32 	%r624, [_ZZN3cub18CUB_300001_SM_10006detail6reduce28DeviceReduceSingleTileKernelINS2_10policy_hubIiyN4cuda3std3__44plusIiEEE10Policy1000EPiSC_iS9_iiNS7_10__identityEEEvT0_T1_T2_T3_T4_T6_E12temp_storage+24];
	add.s32 	%r625, %r623, %r624;
	ld.shared.u32 	%r626, [_ZZN3cub18CUB_300001_SM_10006detail6reduce28DeviceReduceSingleTileKernelINS2_10policy_hubIiyN4cuda3std3__44plusIiEEE10Policy1000EPiSC_iS9_iiNS7_10__identityEEEvT0_T1_T2_T3_T4_T6_E12temp_storage+28];
	add.s32 	%r627, %r625, %r626;
	ld.shared.u32 	%r628, [_ZZN3cub18CUB_300001_SM_10006detail6reduce28DeviceReduceSingleTileKernelINS2_10policy_hubIiyN4cuda3std3__44plusIiEEE10Policy1000EPiSC_iS9_iiNS7_10__identityEEEvT0_T1_T2_T3_T4_T6_E12temp_storage+32];
	add.s32 	%r629, %r627, %r628;
	ld.shared.u32 	%r630, [_ZZN3cub18CUB_300001_SM_10006detail6reduce28DeviceReduceSingleTileKernelINS2_10policy_hubIiyN4cuda3std3__44plusIiEEE10Policy1000EPiSC_iS9_iiNS7_10__identityEEEvT0_T1_T2_T3_T4_T6_E12temp_storage+36];
	add.s32 	%r686, %r629, %r630;
	bra.uni 	$L__BB11_72;
$L__BB11_18:
	// begin inline asm
	mov.u32 %r520, %laneid;
	// end inline asm
	and.b32  	%r546, %r1, 992;
	add.s32 	%r547, %r546, 32;
	setp.gt.s32 	%p73, %r547, %r120;
	not.b32 	%r548, %r546;
	add.s32 	%r549, %r120, %r548;
	selp.b32 	%r544, %r549, 31, %p73;
	mov.b32 	%r523, 1;
	mov.b32 	%r545, -1;
	// begin inline asm
	shfl.sync.down.b32 %r521, %r644, %r523, %r544, %r545;
	// end inline asm
	setp.lt.s32 	%p74, %r520, %r544;
	selp.b32 	%r550, %r521, 0, %p74;
	add.s32 	%r527, %r550, %r644;
	mov.b32 	%r528, 2;
	// begin inline asm
	shfl.sync.down.b32 %r526, %r527, %r528, %r544, %r545;
	// end inline asm
	add.s32 	%r551, %r520, 2;
	setp.gt.s32 	%p75, %r551, %r544;
	selp.b32 	%r552, 0, %r526, %p75;
	add.s32 	%r532, %r527, %r552;
	mov.b32 	%r533, 4;
	// begin inline asm
	shfl.sync.down.b32 %r531, %r532, %r533, %r544, %r545;
	// end inline asm
	add.s32 	%r553, %r520, 4;
	setp.gt.s32 	%p76, %r553, %r544;
	selp.b32 	%r554, 0, %r531, %p76;
	add.s32 	%r537, %r532, %r554;
	mov.b32 	%r538, 8;
	// begin inline asm
	shfl.sync.down.b32 %r536, %r537, %r538, %r544, %r545;
	// end inline asm
	add.s32 	%r555, %r520, 8;
	setp.gt.s32 	%p77, %r555, %r544;
	selp.b32 	%r556, 0, %r536, %p77;
	add.s32 	%r542, %r537, %r556;
	mov.b32 	%r543, 16;
	// begin inline asm
	shfl.sync.down.b32 %r541, %r542, %r543, %r544, %r545;
	// end inline asm
	add.s32 	%r557, %r520, 16;
	setp.gt.s32 	%p78, %r557, %r544;
	selp.b32 	%r558, 0, %r541, %p78;
	add.s32 	%r686, %r542, %r558;
	setp.ne.s32 	%p79, %r520, 0;
	@%p79 bra 	$L__BB11_20;
	shr.u32 	%r559, %r1, 3;
	and.b32  	%r560, %r559, 124;
	mov.u32 	%r561, _ZZN3cub18CUB_300001_SM_10006detail6reduce28DeviceReduceSingleTileKernelINS2_10policy_hubIiyN4cuda3std3__44plusIiEEE10Policy1000EPiSC_iS9_iiNS7_10__identityEEEvT0_T1_T2_T3_T4_T6_E12temp_storage;
	add.s32 	%r562, %r561, %r560;
	st.shared.u32 	[%r562+8], %r686;
$L__BB11_20:
	bar.sync 	0;
	setp.ne.s32 	%p80, %r1, 0;
	@%p80 bra 	$L__BB11_72;
	setp.gt.s32 	%p81, %r120, 32;
	ld.shared.u32 	%r563, [_ZZN3cub18CUB_300001_SM_10006detail6reduce28DeviceReduceSingleTileKernelINS2_10policy_hubIiyN4cuda3std3__44plusIiEEE10Policy1000EPiSC_iS9_iiNS7_10__identityEEEvT0_T1_T2_T3_T4_T6_E12temp_storage+12];
	selp.b32 	%r564, %r563, 0, %p81;
	add.s32 	%r565, %r564, %r686;
	setp.gt.s32 	%p82, %r120, 64;
	ld.shared.u32 	%r566, [_ZZN3cub18CUB_300001_SM_10006detail6reduce28DeviceReduceSingleTileKernelINS2_10policy_hubIiyN4cuda3std3__44plusIiEEE10Policy1000EPiSC_iS9_iiNS7_10__identityEEEvT0_T1_T2_T3_T4_T6_E12temp_storage+16];
	selp.b32 	%r567, %r566, 0, %p82;
	add.s32 	%r568, %r565, %r567;
	setp.gt.s32 	%p83, %r120, 96;
	ld.shared.u32 	%r569, [_ZZN3cub18CUB_300001_SM_10006detail6reduce28DeviceReduceSingleTileKernelINS2_10policy_hubIiyN4cuda3std3__44plusIiEEE10Policy1000EPiSC_iS9_iiNS7_10__identityEEEvT0_T1_T2_T3_T4_T6_E12temp_storage+20];
	selp.b32 	%r570, %r569, 0, %p83;
	add.s32 	%r571, %r568, %r570;
	setp.gt.s32 	%p84, %r120, 128;
	ld.shared.u32 	%r572, [_ZZN3cub18CUB_300001_SM_10006detail6reduce28DeviceReduceSingleTileKernelINS2_10policy_hubIiyN4cuda3std3__44plusIiEEE10Policy1000EPiSC_iS9_iiNS7_10__identityEEEvT0_T1_T2_T3_T4_T6_E12temp_storage+24];
	selp.b32 	%r573, %r572, 0, %p84;
	add.s32 	%r574, %r571, %r573;
	setp.gt.s32 	%p85, %r120, 160;
	ld.shared.u32 	%r575, [_ZZN3cub18CUB_300001_SM_10006detail6reduce28DeviceReduceSingleTileKernelINS2_10policy_hubIiyN4cuda3std3__44plusIiEEE10Policy1000EPiSC_iS9_iiNS7_10__identityEEEvT0_T1_T2_T3_T4_T6_E12temp_storage+28];
	selp.b32 	%r576, %r575, 0, %p85;
	add.s32 	%r577, %r574, %r576;
	setp.gt.s32 	%p86, %r120, 192;
	ld.shared.u32 	%r578, [_ZZN3cub18CUB_300001_SM_10006detail6reduce28DeviceReduceSingleTileKernelINS2_10policy_hubIiyN4cuda3std3__44plusIiEEE10Policy1000EPiSC_iS9_iiNS7_10__identityEEEvT0_T1_T2_T3_T4_T6_E12temp_storage+32];
	selp.b32 	%r579, %r578, 0, %p86;
	add.s32 	%r580, %r577, %r579;
	setp.gt.s32 	%p87, %r120, 224;
	ld.shared.u32 	%r581, [_ZZN3cub18CUB_300001_SM_10006detail6reduce28DeviceReduceSingleTileKernelINS2_10policy_hubIiyN4cuda3std3__44plusIiEEE10Policy1000EPiSC_iS9_iiNS7_10__identityEEEvT0_T1_T2_T3_T4_T6_E12temp_storage+36];
	selp.b32 	%r582, %r581, 0, %p87;
	add.s32 	%r686, %r580, %r582;
	bra.uni 	$L__BB11_72;
$L__BB11_22:
	mov.u32 	%r26, %tid.x;
	shl.b32 	%r377, %r26, 2;
	mul.wide.u32 	%rd86, %r377, 4;
	add.s64 	%rd76, %rd16, %rd86;
	// begin inline asm
	ld.global.nc.v2.u64 {%rd74, %rd75}, [%rd76];
	// end inline asm
	mov.b64 	{%r378, %r379}, %rd75;
	mov.b64 	{%r380, %r381}, %rd74;
	add.s64 	%rd79, %rd76, 4096;
	// begin inline asm
	ld.global.nc.v2.u64 {%rd77, %rd78}, [%rd79];
	// end inline asm
	mov.b64 	{%r382, %r383}, %rd78;
	mov.b64 	{%r384, %r385}, %rd77;
	add.s64 	%rd82, %rd76, 8192;
	// begin inline asm
	ld.global.nc.v2.u64 {%rd80, %rd81}, [%rd82];
	// end inline asm
	mov.b64 	{%r386, %r387}, %rd81;
	mov.b64 	{%r388, %r389}, %rd80;
	add.s64 	%rd85, %rd76, 12288;
	// begin inline asm
	ld.global.nc.v2.u64 {%rd83, %rd84}, [%rd85];
	// end inline asm
	mov.b64 	{%r390, %r391}, %rd84;
	mov.b64 	{%r392, %r393}, %rd83;
	add.s32 	%r394, %r381, %r380;
	add.s32 	%r395, %r378, %r394;
	add.s32 	%r396, %r379, %r395;
	add.s32 	%r397, %r384, %r396;
	add.s32 	%r398, %r385, %r397;
	add.s32 	%r399, %r382, %r398;
	add.s32 	%r400, %r383, %r399;
	add.s32 	%r401, %r388, %r400;
	add.s32 	%r402, %r389, %r401;
	add.s32 	%r403, %r386, %r402;
	add.s32 	%r404, %r387, %r403;
	add.s32 	%r405, %r392, %r404;
	add.s32 	%r406, %r393, %r405;
	add.s32 	%r407, %r390, %r406;
	add.s32 	%r659, %r391, %r407;
	setp.lt.u32 	%p50, %r120, 8192;
	mov.b32 	%r648, 4096;
	@%p50 bra 	$L__BB11_26;
	add.s32 	%r28, %r120, -4096;
	mov.b32 	%r648, 4096;
$L__BB11_24:
	mul.wide.s32 	%rd99, %r648, 4;
	add.s64 	%rd89, %rd76, %rd99;
	// begin inline asm
	ld.global.nc.v2.u64 {%rd87, %rd88}, [%rd89];
	// end inline asm
	mov.b64 	{%r409, %r410}, %rd88;
	mov.b64 	{%r411, %r412}, %rd87;
	add.s64 	%rd92, %rd89, 4096;
	// begin inline asm
	ld.global.nc.v2.u64 {%rd90, %rd91}, [%rd92];
	// end inline asm
	mov.b64 	{%r413, %r414}, %rd91;
	mov.b64 	{%r415, %r416}, %rd90;
	add.s64 	%rd95, %rd89, 8192;
	// begin inline asm
	ld.global.nc.v2.u64 {%rd93, %rd94}, [%rd95];
	// end inline asm
	mov.b64 	{%r417, %r418}, %rd94;
	mov.b64 	{%r419, %r420}, %rd93;
	add.s64 	%rd98, %rd89, 12288;
	// begin inline asm
	ld.global.nc.v2.u64 {%rd96, %rd97}, [%rd98];
	// end inline asm
	mov.b64 	{%r421, %r422}, %rd97;
	mov.b64 	{%r423, %r424}, %rd96;
	add.s32 	%r425, %r411, %r659;
	add.s32 	%r426, %r412, %r425;
	add.s32 	%r427, %r409, %r426;
	add.s32 	%r428, %r410, %r427;
	add.s32 	%r429, %r415, %r428;
	add.s32 	%r430, %r416, %r429;
	add.s32 	%r431, %r413, %r430;
	add.s32 	%r432, %r414, %r431;
	add.s32 	%r433, %r419, %r432;
	add.s32 	%r434, %r420, %r433;
	add.s32 	%r435, %r417, %r434;
	add.s32 	%r436, %r418, %r435;
	add.s32 	%r437, %r423, %r436;
	add.s32 	%r438, %r424, %r437;
	add.s32 	%r439, %r421, %r438;
	add.s32 	%r659, %r422, %r439;
	sub.s32 	%r440, %r120, %r648;
	setp.lt.s32 	%p51, %r440, 4096;
	@%p51 bra 	$L__BB11_34;
	add.s32 	%r648, %r648, 4096;
	setp.le.s32 	%p52, %r648, %r28;
	@%p52 bra 	$L__BB11_24;
$L__BB11_26:
	setp.le.s32 	%p53, %r120, %r648;
	@%p53 bra 	$L__BB11_34;
	sub.s32 	%r35, %r120, %r648;
	setp.ge.s32 	%p54, %r26, %r35;
	@%p54 bra 	$L__BB11_34;
	not.b32 	%r442, %r26;
	add.s32 	%r443, %r120, %r442;
	sub.s32 	%r36, %r443, %r648;
	and.b32  	%r444, %r36, 768;
	setp.eq.s32 	%p55, %r444, 768;
	mov.u32 	%r653, %r26;
	@%p55 bra 	$L__BB11_31;
	add.s32 	%r650, %r26, %r648;
	shr.u32 	%r445, %r36, 8;
	add.s32 	%r446, %r445, 1;
	and.b32  	%r447, %r446, 3;
	neg.s32 	%r649, %r447;
	mov.u32 	%r653, %r26;
$L__BB11_30:
	.pragma "nounroll";
	mul.wide.u32 	%rd101, %r650, 4;
	add.s64 	%rd100, %rd16, %rd101;
	// begin inline asm
	ld.global.nc.u32 %r448, [%rd100];
	// end inline asm
	add.s32 	%r659, %r448, %r659;
	add.s32 	%r653, %r653, 256;
	add.s32 	%r650, %r650, 256;
	add.s32 	%r649, %r649, 1;
	setp.ne.s32 	%p56, %r649, 0;
	@%p56 bra 	$L__BB11_30;
$L__BB11_31:
	setp.lt.u32 	%p57, %r36, 768;
	@%p57 bra 	$L__BB11_34;
	cvt.u64.u32 	%rd102, %r653;
	cvt.u64.u32 	%rd103, %r648;
	add.s64 	%rd104, %rd102, %rd103;
	shl.b64 	%rd105, %rd104, 2;
	add.s64 	%rd106, %rd105, %rd16;
	add.s64 	%rd122, %rd106, 2048;
	add.s32 	%r656, %r653, %r648;
$L__BB11_33:
	mul.wide.u32 	%rd111, %r656, 4;
	add.s64 	%rd107, %rd16, %rd111;
	// begin inline asm
	ld.global.nc.u32 %r449, [%rd107];
	// end inline asm
	add.s32 	%r453, %r449, %r659;
	add.s64 	%rd108, %rd122, -1024;
	// begin inline asm
	ld.global.nc.u32 %r450, [%rd108];
	// end inline asm
	add.s32 	%r454, %r450, %r453;
	// begin inline asm
	ld.global.nc.u32 %r451, [%rd122];
	// end inline asm
	add.s32 	%r455, %r451, %r454;
	add.s64 	%rd110, %rd122, 1024;
	// begin inline asm
	ld.global.nc.u32 %r452, [%rd110];
	// end inline asm
	add.s32 	%r659, %r452, %r455;
	add.s32 	%r653, %r653, 1024;
	add.s64 	%rd122, %rd122, 4096;
	add.s32 	%r656, %r656, 1024;
	setp.lt.s32 	%p58, %r653, %r35;
	@%p58 bra 	$L__BB11_33;
$L__BB11_34:
	// begin inline asm
	mov.u32 %r456, %laneid;
	// end inline asm
	mov.b32 	%r459, 1;
	mov.b32 	%r480, 31;
	mov.b32 	%r481, -1;
	// begin inline asm
	shfl.sync.down.b32 %r457, %r659, %r459, %r480, %r481;
	// end inline asm
	setp.gt.s32 	%p59, %r456, 30;
	selp.b32 	%r482, 0, %r457, %p59;
	add.s32 	%r463, %r482, %r659;
	mov.b32 	%r464, 2;
	// begin inline asm
	shfl.sync.down.b32 %r462, %r463, %r464, %r480, %r481;
	// end inline asm
	setp.gt.s32 	%p60, %r456, 29;
	selp.b32 	%r483, 0, %r462, %p60;
	add.s32 	%r468, %r463, %r483;
	mov.b32 	%r469, 4;
	// begin inline asm
	shfl.sync.down.b32 %r467, %r468, %r469, %r480, %r481;
	// end inline asm
	setp.gt.s32 	%p61, %r456, 27;
	selp.b32 	%r484, 0, %r467, %p61;
	add.s32 	%r473, %r468, %r484;
	mov.b32 	%r474, 8;
	// begin inline asm
	shfl.sync.down.b32 %r472, %r473, %r474, %r480, %r481;
	// end inline asm
	setp.gt.s32 	%p62, %r456, 23;
	selp.b32 	%r485, 0, %r472, %p62;
	add.s32 	%r478, %r473, %r485;
	mov.b32 	%r479, 16;
	// begin inline asm
	shfl.sync.down.b32 %r477, %r478, %r479, %r480, %r481;
	// end inline asm
	setp.gt.s32 	%p63, %r456, 15;
	selp.b32 	%r486, 0, %r477, %p63;
	add.s32 	%r686, %r478, %r486;
	setp.ne.s32 	%p64, %r456, 0;
	@%p64 bra 	$L__BB11_36;
	shr.u32 	%r487, %r26, 3;
	and.b32  	%r488, %r487, 124;
	mov.u32 	%r489, _ZZN3cub18CUB_300001_SM_10006detail6reduce28DeviceReduceSingleTileKernelINS2_10policy_hubIiyN4cuda3std3__44plusIiEEE10Policy1000EPiSC_iS9_iiNS7_10__identityEEEvT0_T1_T2_T3_T4_T6_E12temp_storage;
	add.s32 	%r490, %r489, %r488;
	st.shared.u32 	[%r490+8], %r686;
$L__BB11_36:
	bar.sync 	0;
	setp.ne.s32 	%p65, %r26, 0;
	@%p65 bra 	$L__BB11_72;
	ld.shared.u32 	%r491, [_ZZN3cub18CUB_300001_SM_10006detail6reduce28DeviceReduceSingleTileKernelINS2_10policy_hubIiyN4cuda3std3__44plusIiEEE10Policy1000EPiSC_iS9_iiNS7_10__identityEEEvT0_T1_T2_T3_T4_T6_E12temp_storage+12];
	add.s32 	%r492, %r491, %r686;
	ld.shared.u32 	%r493, [_ZZN3cub18CUB_300001_SM_10006detail6reduce28DeviceReduceSingleTileKernelINS2_10policy_hubIiyN4cuda3std3__44plusIiEEE10Policy1000EPiSC_iS9_iiNS7_10__identityEEEvT0_T1_T2_T3_T4_T6_E12temp_storage+16];
	add.s32 	%r494, %r492, %r493;
	ld.shared.u32 	%r495, [_ZZN3cub18CUB_300001_SM_10006detail6reduce28DeviceReduceSingleTileKernelINS2_10policy_hubIiyN4cuda3std3__44plusIiEEE10Policy1000EPiSC_iS9_iiNS7_10__identityEEEvT0_T1_T2_T3_T4_T6_E12temp_storage+20];
	add.s32 	%r496, %r494, %r495;
	ld.shared.u32 	%r497, [_ZZN3cub18CUB_300001_SM_10006detail6reduce28DeviceReduceSingleTileKernelINS2_10policy_hubIiyN4cuda3std3__44plusIiEEE10Policy1000EPiSC_iS9_iiNS7_10__identityEEEvT0_T1_T2_T3_T4_T6_E12temp_storage+24];
	add.s32 	%r498, %r496, %r497;
	ld.shared.u32 	%r499, [_ZZN3cub18CUB_300001_SM_10006detail6reduce28DeviceReduceSingleTileKernelINS2_10policy_hubIiyN4cuda3std3__44plusIiEEE10Policy1000EPiSC_iS9_iiNS7_10__identityEEEvT0_T1_T2_T3_T4_T6_E12temp_storage+28];
	add.s32 	%r500, %r498, %r499;
	ld.shared.u32 	%r501, [_ZZN3cub18CUB_300001_SM_10006detail6reduce28DeviceReduceSingleTileKernelINS2_10policy_hubIiyN4cuda3std3__44plusIiEEE10Policy1000EPiSC_iS9_iiNS7_10__identityEEEvT0_T1_T2_T3_T4_T6_E12temp_storage+32];
	add.s32 	%r502, %r500, %r501;
	ld.shared.u32 	%r503, [_ZZN3cub18CUB_300001_SM_10006detail6reduce28DeviceReduceSingleTileKernelINS2_10policy_hubIiyN4cuda3std3__44plusIiEEE10Policy1000EPiSC_iS9_iiNS7_10__identityEEEvT0_T1_T2_T3_T4_T6_E12temp_storage+36];
	add.s32 	%r686, %r502, %r503;
	bra.uni 	$L__BB11_72;
$L__BB11_38:
	setp.gt.s32 	%p3, %r120, 4095;
	@%p3 bra 	$L__BB11_56;
	mov.u32 	%r60, %tid.x;
	setp.ge.s32 	%p20, %r60, %r120;
	mov.b32 	%r670, 0;
	mov.u32 	%r665, %r60;
	@%p20 bra 	$L__BB11_41;
	mul.wide.u32 	%rd66, %r60, 4;
	add.s64 	%rd65, %rd16, %rd66;
	// begin inline asm
	ld.global.nc.u32 %r670, [%rd65];
	// end inline asm
	add.s32 	%r665, %r60, 256;
$L__BB11_41:
	setp.ge.s32 	%p21, %r665, %r120;
	@%p21 bra 	$L__BB11_47;
	not.b32 	%r252, %r665;
	add.s32 	%r65, %r120, %r252;
	and.b32  	%r253, %r65, 768;
	setp.eq.s32 	%p22, %r253, 768;
	@%p22 bra 	$L__BB11_45;
	mul.wide.u32 	%rd67, %r665, 4;
	add.s64 	%rd123, %rd16, %rd67;
	shr.u32 	%r254, %r65, 8;
	add.s32 	%r255, %r254, 1;
	and.b32  	%r256, %r255, 3;
	neg.s32 	%r662, %r256;
$L__BB11_44:
	.pragma "nounroll";
	// begin inline asm
	ld.global.nc.u32 %r257, [%rd123];
	// end inline asm
	add.s32 	%r670, %r257, %r670;
	add.s32 	%r665, %r665, 256;
	add.s64 	%rd123, %rd123, 1024;
	add.s32 	%r662, %r662, 1;
	setp.ne.s32 	%p23, %r662, 0;
	@%p23 bra 	$L__BB11_44;
$L__BB11_45:
	setp.lt.u32 	%p24, %r65, 768;
	@%p24 bra 	$L__BB11_47;
$L__BB11_46:
	mul.wide.s32 	%rd73, %r665, 4;
	add.s64 	%rd69, %rd16, %rd73;
	// begin inline asm
	ld.global.nc.u32 %r258, [%rd69];
	// end inline asm
	add.s32 	%r262, %r258, %r670;
	add.s64 	%rd70, %rd69, 1024;
	// begin inline asm
	ld.global.nc.u32 %r259, [%rd70];
	// end inline asm
	add.s32 	%r263, %r259, %r262;
	add.s64 	%rd71, %rd69, 2048;
	// begin inline asm
	ld.global.nc.u32 %r260, [%rd71];
	// end inline asm
	add.s32 	%r264, %r260, %r263;
	add.s64 	%rd72, %rd69, 3072;
	// begin inline asm
	ld.global.nc.u32 %r261, [%rd72];
	// end inline asm
	add.s32 	%r670, %r261, %r264;
	add.s32 	%r665, %r665, 1024;
	setp.lt.s32 	%p25, %r665, %r120;
	@%p25 bra 	$L__BB11_46;
$L__BB11_47:
	setp.lt.s32 	%p26, %r120, 256;
	@%p26 bra 	$L__BB11_52;
	// begin inline asm
	mov.u32 %r328, %laneid;
	// end inline asm
	mov.b32 	%r331, 1;
	mov.b32 	%r352, 31;
	mov.b32 	%r353, -1;
	// begin inline asm
	shfl.sync.down.b32 %r329, %r670, %r331, %r352, %r353;
	// end inline asm
	setp.gt.s32 	%p42, %r328, 30;
	selp.b32 	%r354, 0, %r329, %p42;
	add.s32 	%r335, %r354, %r670;
	mov.b32 	%r336, 2;
	// begin inline asm
	shfl.sync.down.b32 %r334, %r335, %r336, %r352, %r353;
	// end inline asm
	setp.gt.s32 	%p43, %r328, 29;
	selp.b32 	%r355, 0, %r334, %p43;
	add.s32 	%r340, %r335, %r355;
	mov.b32 	%r341, 4;
	// begin inline asm
	shfl.sync.down.b32 %r339, %r340, %r341, %r352, %r353;
	// end inline asm
	setp.gt.s32 	%p44, %r328, 27;
	selp.b32 	%r356, 0, %r339, %p44;
	add.s32 	%r345, %r340, %r356;
	mov.b32 	%r346, 8;
	// begin inline asm
	shfl.sync.down.b32 %r344, %r345, %r346, %r352, %r353;
	// end inline asm
	setp.gt.s32 	%p45, %r328, 23;
	selp.b32 	%r357, 0, %r344, %p45;
	add.s32 	%r350, %r345, %r357;
	mov.b32 	%r351, 16;
	// begin inline asm
	shfl.sync.down.b32 %r349, %r350, %r351, %r352, %r353;
	// end inline asm
	setp.gt.s32 	%p46, %r328, 15;
	selp.b32 	%r358, 0, %r349, %p46;
	add.s32 	%r686, %r350, %r358;
	setp.ne.s32 	%p47, %r328, 0;
	@%p47 bra 	$L__BB11_50;
	shr.u32 	%r359, %r60, 3;
	and.b32  	%r360, %r359, 124;
	mov.u32 	%r361, _ZZN3cub18CUB_300001_SM_10006detail6reduce28DeviceReduceSingleTileKernelINS2_10policy_hubIiyN4cuda3std3__44plusIiEEE10Policy1000EPiSC_iS9_iiNS7_10__identityEEEvT0_T1_T2_T3_T4_T6_E12temp_storage;
	add.s32 	%r362, %r361, %r360;
	st.shared.u32 	[%r362+8], %r686;
$L__BB11_50:
	bar.sync 	0;
	setp.ne.s32 	%p48, %r60, 0;
	@%p48 bra 	$L__BB11_72;
	ld.shared.u32 	%r363, [_ZZN3cub18CUB_300001_SM_10006detail6reduce28DeviceReduceSingleTileKernelINS2_10policy_hubIiyN4cuda3std3__44plusIiEEE10Policy1000EPiSC_iS9_iiNS7_10__identityEEEvT0_T1_T2_T3_T4_T6_E12temp_storage+12];
	add.s32 	%r364, %r363, %r686;
	ld.shared.u32 	%r365, [_ZZN3cub18CUB_300001_SM_10006detail6reduce28DeviceReduceSingleTileKernelINS2_10policy_hubIiyN4cuda3std3__44plusIiEEE10Policy1000EPiSC_iS9_iiNS7_10__identityEEEvT0_T1_T2_T3_T4_T6_E12temp_storage+16];
	add.s32 	%r366, %r364, %r365;
	ld.shared.u32 	%r367, [_ZZN3cub18CUB_300001_SM_10006detail6reduce28DeviceReduceSingleTileKernelINS2_10policy_hubIiyN4cuda3std3__44plusIiEEE10Policy1000EPiSC_iS9_iiNS7_10__identityEEEvT0_T1_T2_T3_T4_T6_E12temp_storage+20];
	add.s32 	%r368, %r366, %r367;
	ld.shared.u32 	%r369, [_ZZN3cub18CUB_300001_SM_10006detail6reduce28DeviceReduceSingleTileKernelINS2_10policy_hubIiyN4cuda3std3__44plusIiEEE10Policy1000EPiSC_iS9_iiNS7_10__identityEEEvT0_T1_T2_T3_T4_T6_E12temp_storage+24];
	add.s32 	%r370, %r368, %r369;
	ld.shared.u32 	%r371, [_ZZN3cub18CUB_300001_SM_10006detail6reduce28DeviceReduceSingleTileKernelINS2_10policy_hubIiyN4cuda3std3__44plusIiEEE10Policy1000EPiSC_iS9_iiNS7_10__identityEEEvT0_T1_T2_T3_T4_T6_E12temp_storage+28];
	add.s32 	%r372, %r370, %r371;
	ld.shared.u32 	%r373, [_ZZN3cub18CUB_300001_SM_10006detail6reduce28DeviceReduceSingleTileKernelINS2_10policy_hubIiyN4cuda3std3__44plusIiEEE10Policy1000EPiSC_iS9_iiNS7_10__identityEEEvT0_T1_T2_T3_T4_T6_E12temp_storage+32];
	add.s32 	%r374, %r372, %r373;
	ld.shared.u32 	%r375, [_ZZN3cub18CUB_300001_SM_10006detail6reduce28DeviceReduceSingleTileKernelINS2_10policy_hubIiyN4cuda3std3__44plusIiEEE10Policy1000EPiSC_iS9_iiNS7_10__identityEEEvT0_T1_T2_T3_T4_T6_E12temp_storage+36];
	add.s32 	%r686, %r374, %r375;
	bra.uni 	$L__BB11_72;
$L__BB11_52:
	// begin inline asm
	mov.u32 %r265, %laneid;
	// end inline asm
	and.b32  	%r291, %r60, 992;
	add.s32 	%r292, %r291, 32;
	setp.gt.s32 	%p27, %r292, %r120;
	not.b32 	%r293, %r291;
	add.s32 	%r294, %r120, %r293;
	selp.b32 	%r289, %r294, 31, %p27;
	mov.b32 	%r268, 1;
	mov.b32 	%r290, -1;
	// begin inline asm
	shfl.sync.down.b32 %r266, %r670, %r268, %r289, %r290;
	// end inline asm
	setp.lt.s32 	%p28, %r265, %r289;
	selp.b32 	%r295, %r266, 0, %p28;
	add.s32 	%r272, %r295, %r670;
	mov.b32 	%r273, 2;
	// begin inline asm
	shfl.sync.down.b32 %r271, %r272, %r273, %r289, %r290;
	// end inline asm
	add.s32 	%r296, %r265, 2;
	setp.gt.s32 	%p29, %r296, %r289;
	selp.b32 	%r297, 0, %r271, %p29;
	add.s32 	%r277, %r272, %r297;
	mov.b32 	%r278, 4;
	// begin inline asm
	shfl.sync.down.b32 %r276, %r277, %r278, %r289, %r290;
	// end inline asm
	add.s32 	%r298, %r265, 4;
	setp.gt.s32 	%p30, %r298, %r289;
	selp.b32 	%r299, 0, %r276, %p30;
	add.s32 	%r282, %r277, %r299;
	mov.b32 	%r283, 8;
	// begin inline asm
	shfl.sync.down.b32 %r281, %r282, %r283, %r289, %r290;
	// end inline asm
	add.s32 	%r300, %r265, 8;
	setp.gt.s32 	%p31, %r300, %r289;
	selp.b32 	%r301, 0, %r281, %p31;
	add.s32 	%r287, %r282, %r301;
	mov.b32 	%r288, 16;
	// begin inline asm
	shfl.sync.down.b32 %r286, %r287, %r288, %r289, %r290;
	// end inline asm
	add.s32 	%r302, %r265, 16;
	setp.gt.s32 	%p32, %r302, %r289;
	selp.b32 	%r303, 0, %r286, %p32;
	add.s32 	%r686, %r287, %r303;
	setp.ne.s32 	%p33, %r265, 0;
	@%p33 bra 	$L__BB11_54;
	shr.u32 	%r304, %r60, 3;
	and.b32  	%r305, %r304, 124;
	mov.u32 	%r306, _ZZN3cub18CUB_300001_SM_10006detail6reduce28DeviceReduceSingleTileKernelINS2_10policy_hubIiyN4cuda3std3__44plusIiEEE10Policy1000EPiSC_iS9_iiNS7_10__identityEEEvT0_T1_T2_T3_T4_T6_E12temp_storage;
	add.s32 	%r307, %r306, %r305;
	st.shared.u32 	[%r307+8], %r686;
$L__BB11_54:
	bar.sync 	0;
	setp.ne.s32 	%p34, %r60, 0;
	@%p34 bra 	$L__BB11_72;
	setp.gt.s32 	%p35, %r120, 32;
	ld.shared.u32 	%r308, [_ZZN3cub18CUB_300001_SM_10006detail6reduce28DeviceReduceSingleTileKernelINS2_10policy_hubIiyN4cuda3std3__44plusIiEEE10Policy1000EPiSC_iS9_iiNS7_10__identityEEEvT0_T1_T2_T3_T4_T6_E12temp_storage+12];
	selp.b32 	%r309, %r308, 0, %p35;
	add.s32 	%r310, %r309, %r686;
	setp.gt.s32 	%p36, %r120, 64;
	ld.shared.u32 	%r311, [_ZZN3cub18CUB_300001_SM_10006detail6reduce28DeviceReduceSingleTileKernelINS2_10policy_hubIiyN4cuda3std3__44plusIiEEE10Policy1000EPiSC_iS9_iiNS7_10__identityEEEvT0_T1_T2_T3_T4_T6_E12temp_storage+16];
	selp.b32 	%r312, %r311, 0, %p36;
	add.s32 	%r313, %r310, %r312;
	setp.gt.s32 	%p37, %r120, 96;
	ld.shared.u32 	%r314, [_ZZN3cub18CUB_300001_SM_10006detail6reduce28DeviceReduceSingleTileKernelINS2_10policy_hubIiyN4cuda3std3__44plusIiEEE10Policy1000EPiSC_iS9_iiNS7_10__identityEEEvT0_T1_T2_T3_T4_T6_E12temp_storage+20];
	selp.b32 	%r315, %r314, 0, %p37;
	add.s32 	%r316, %r313, %r315;
	setp.gt.s32 	%p38, %r120, 128;
	ld.shared.u32 	%r317, [_ZZN3cub18CUB_300001_SM_10006detail6reduce28DeviceReduceSingleTileKernelINS2_10policy_hubIiyN4cuda3std3__44plusIiEEE10Policy1000EPiSC_iS9_iiNS7_10__identityEEEvT0_T1_T2_T3_T4_T6_E12temp_storage+24];
	selp.b32 	%r318, %r317, 0, %p38;
	add.s32 	%r319, %r316, %r318;
	setp.gt.s32 	%p39, %r120, 160;
	ld.shared.u32 	%r320, [_ZZN3cub18CUB_300001_SM_10006detail6reduce28DeviceReduceSingleTileKernelINS2_10policy_hubIiyN4cuda3std3__44plusIiEEE10Policy1000EPiSC_iS9_iiNS7_10__identityEEEvT0_T1_T2_T3_T4_T6_E12temp_storage+28];
	selp.b32 	%r321, %r320, 0, %p39;
	add.s32 	%r322, %r319, %r321;
	setp.gt.s32 	%p40, %r120, 192;
	ld.shared.u32 	%r323, [_ZZN3cub18CUB_300001_SM_10006detail6reduce28DeviceReduceSingleTileKernelINS2_10policy_hubIiyN4cuda3std3__44plusIiEEE10Policy1000EPiSC_iS9_iiNS7_10__identityEEEvT0_T1_T2_T3_T4_T6_E12temp_storage+32];
	selp.b32 	%r324, %r323, 0, %p40;
	add.s32 	%r325, %r322, %r324;
	setp.gt.s32 	%p41, %r120, 224;
	ld.shared.u32 	%r326, [_ZZN3cub18CUB_300001_SM_10006detail6reduce28DeviceReduceSingleTileKernelINS2_10policy_hubIiyN4cuda3std3__44plusIiEEE10Policy1000EPiSC_iS9_iiNS7_10__identityEEEvT0_T1_T2_T3_T4_T6_E12temp_storage+36];
	selp.b32 	%r327, %r326, 0, %p41;
	add.s32 	%r686, %r325, %r327;
	bra.uni 	$L__BB11_72;
$L__BB11_56:
	mov.u32 	%r85, %tid.x;
	mul.wide.u32 	%rd35, %r85, 4;
	add.s64 	%rd19, %rd16, %rd35;
	// begin inline asm
	ld.global.nc.u32 %r122, [%rd19];
	// end inline asm
	add.s64 	%rd20, %rd19, 1024;
	// begin inline asm
	ld.global.nc.u32 %r123, [%rd20];
	// end inline asm
	add.s64 	%rd21, %rd19, 2048;
	// begin inline asm
	ld.global.nc.u32 %r124, [%rd21];
	// end inline asm
	add.s64 	%rd22, %rd19, 3072;
	// begin inline asm
	ld.global.nc.u32 %r125, [%rd22];
	// end inline asm
	add.s64 	%rd23, %rd19, 4096;
	// begin inline asm
	ld.global.nc.u32 %r126, [%rd23];
	// end inline asm
	add.s64 	%rd24, %rd19, 5120;
	// begin inline asm
	ld.global.nc.u32 %r127, [%rd24];
	// end inline asm
	add.s64 	%rd25, %rd19, 6144;
	// begin inline asm
	ld.global.nc.u32 %r128, [%rd25];
	// end inline asm
	add.s64 	%rd26, %rd19, 7168;
	// begin inline asm
	ld.global.nc.u32 %r129, [%rd26];
	// end inline asm
	add.s64 	%rd27, %rd19, 8192;
	// begin inline asm
	ld.global.nc.u32 %r130, [%rd27];
	// end inline asm
	add.s64 	%rd28, %rd19, 9216;
	// begin inline asm
	ld.global.nc.u32 %r131, [%rd28];
	// end inline asm
	add.s64 	%rd29, %rd19, 10240;
	// begin inline asm
	ld.global.nc.u32 %r132, [%rd29];
	// end inline asm
	add.s64 	%rd30, %rd19, 11264;
	// begin inline asm
	ld.global.nc.u32 %r133, [%rd30];
	// end inline asm
	add.s64 	%rd31, %rd19, 12288;
	// begin inline asm
	ld.global.nc.u32 %r134, [%rd31];
	// end inline asm
	add.s64 	%rd32, %rd19, 13312;
	// begin inline asm
	ld.global.nc.u32 %r135, [%rd32];
	// end inline asm
	add.s64 	%rd33, %rd19, 14336;
	// begin inline asm
	ld.global.nc.u32 %r136, [%rd33];
	// end inline asm
	add.s64 	%rd34, %rd19, 15360;
	// begin inline asm
	ld.global.nc.u32 %r137, [%rd34];
	// end inline asm
	add.s32 	%r139, %r123, %r122;
	add.s32 	%r140, %r124, %r139;
	add.s32 	%r141, %r125, %r140;
	add.s32 	%r142, %r126, %r141;
	add.s32 	%r143, %r127, %r142;
	add.s32 	%r144, %r128, %r143;
	add.s32 	%r145, %r129, %r144;
	add.s32 	%r146, %r130, %r145;
	add.s32 	%r147, %r131, %r146;
	add.s32 	%r148, %r132, %r147;
	add.s32 	%r149, %r133, %r148;
	add.s32 	%r150, %r134, %r149;
	add.s32 	%r151, %r135, %r150;
	add.s32 	%r152, %r136, %r151;
	add.s32 	%r685, %r137, %r152;
	setp.lt.u32 	%p4, %r120, 8192;
	mov.b32 	%r674, 4096;
	@%p4 bra 	$L__BB11_60;
	add.s32 	%r87, %r120, -4096;
	mov.b32 	%r674, 4096;
$L__BB11_58:
	mul.wide.s32 	%rd52, %r674, 4;
	add.s64 	%rd36, %rd19, %rd52;
	// begin inline asm
	ld.global.nc.u32 %r154, [%rd36];
	// end inline asm
	add.s64 	%rd37, %rd36, 1024;
	// begin inline asm
	ld.global.nc.u32 %r155, [%rd37];
	// end inline asm
	add.s64 	%rd38, %rd36, 2048;
	// begin inline asm
	ld.global.nc.u32 %r156, [%rd38];
	// end inline asm
	add.s64 	%rd39, %rd36, 3072;
	// begin inline asm
	ld.global.nc.u32 %r157, [%rd39];
	// end inline asm
	add.s64 	%rd40, %rd36, 4096;
	// begin inline asm
	ld.global.nc.u32 %r158, [%rd40];
	// end inline asm
	add.s64 	%rd41, %rd36, 5120;
	// begin inline asm
	ld.global.nc.u32 %r159, [%rd41];
	// end inline asm
	add.s64 	%rd42, %rd36, 6144;
	// begin inline asm
	ld.global.nc.u32 %r160, [%rd42];
	// end inline asm
	add.s64 	%rd43, %rd36, 7168;
	// begin inline asm
	ld.global.nc.u32 %r161, [%rd43];
	// end inline asm
	add.s64 	%rd44, %rd36, 8192;
	// begin inline asm
	ld.global.nc.u32 %r162, [%rd44];
	// end inline asm
	add.s64 	%rd45, %rd36, 9216;
	// begin inline asm
	ld.global.nc.u32 %r163, [%rd45];
	// end inline asm
	add.s64 	%rd46, %rd36, 10240;
	// begin inline asm
	ld.global.nc.u32 %r164, [%rd46];
	// end inline asm
	add.s64 	%rd47, %rd36, 11264;
	// begin inline asm
	ld.global.nc.u32 %r165, [%rd47];
	// end inline asm
	add.s64 	%rd48, %rd36, 12288;
	// begin inline asm
	ld.global.nc.u32 %r166, [%rd48];
	// end inline asm
	add.s64 	%rd49, %rd36, 13312;
	// begin inline asm
	ld.global.nc.u32 %r167, [%rd49];
	// end inline asm
	add.s64 	%rd50, %rd36, 14336;
	// begin inline asm
	ld.global.nc.u32 %r168, [%rd50];
	// end inline asm
	add.s64 	%rd51, %rd36, 15360;
	// begin inline asm
	ld.global.nc.u32 %r169, [%rd51];
	// end inline asm
	add.s32 	%r170, %r154, %r685;
	add.s32 	%r171, %r155, %r170;
	add.s32 	%r172, %r156, %r171;
	add.s32 	%r173, %r157, %r172;
	add.s32 	%r174, %r158, %r173;
	add.s32 	%r175, %r159, %r174;
	add.s32 	%r176, %r160, %r175;
	add.s32 	%r177, %r161, %r176;
	add.s32 	%r178, %r162, %r177;
	add.s32 	%r179, %r163, %r178;
	add.s32 	%r180, %r164, %r179;
	add.s32 	%r181, %r165, %r180;
	add.s32 	%r182, %r166, %r181;
	add.s32 	%r183, %r167, %r182;
	add.s32 	%r184, %r168, %r183;
	add.s32 	%r685, %r169, %r184;
	sub.s32 	%r185, %r120, %r674;
	setp.lt.s32 	%p5, %r185, 4096;
	@%p5 bra 	$L__BB11_68;
	add.s32 	%r674, %r674, 4096;
	setp.le.s32 	%p6, %r674, %r87;
	@%p6 bra 	$L__BB11_58;
$L__BB11_60:
	setp.le.s32 	%p7, %r120, %r674;
	@%p7 bra 	$L__BB11_68;
	sub.s32 	%r94, %r120, %r674;
	setp.ge.s32 	%p8, %r85, %r94;
	@%p8 bra 	$L__BB11_68;
	not.b32 	%r187, %r85;
	add.s32 	%r188, %r120, %r187;
	sub.s32 	%r95, %r188, %r674;
	and.b32  	%r189, %r95, 768;
	setp.eq.s32 	%p9, %r189, 768;
	mov.u32 	%r679, %r85;
	@%p9 bra 	$L__BB11_65;
	add.s32 	%r676, %r85, %r674;
	shr.u32 	%r190, %r95, 8;
	add.s32 	%r191, %r190, 1;
	and.b32  	%r192, %r191, 3;
	neg.s32 	%r675, %r192;
	mov.u32 	%r679, %r85;
$L__BB11_64:
	.pragma "nounroll";
	mul.wide.u32 	%rd54, %r676, 4;
	add.s64 	%rd53, %rd16, %rd54;
	// begin inline asm
	ld.global.nc.u32 %r193, [%rd53];
	// end inline asm
	add.s32 	%r685, %r193, %r685;
	add.s32 	%r679, %r679, 256;
	add.s32 	%r676, %r676, 256;
	add.s32 	%r675, %r675, 1;
	setp.ne.s32 	%p10, %r675, 0;
	@%p10 bra 	$L__BB11_64;
$L__BB11_65:
	setp.lt.u32 	%p11, %r95, 768;
	@%p11 bra 	$L__BB11_68;
	cvt.u64.u32 	%rd55, %r679;
	cvt.u64.u32 	%rd56, %r674;
	add.s64 	%rd57, %rd55, %rd56;
	shl.b64 	%rd58, %rd57, 2;
	add.s64 	%rd59, %rd58, %rd16;
	add.s64 	%rd124, %rd59, 2048;
	add.s32 	%r682, %r679, %r674;
$L__BB11_67:
	mul.wide.u32 	%rd64, %r682, 4;
	add.s64 	%rd60, %rd16, %rd64;
	// begin inline asm
	ld.global.nc.u32 %r194, [%rd60];
	// end inline asm
	add.s32 	%r198, %r194, %r685;
	add.s64 	%rd61, %rd124, -1024;
	// begin inline asm
	ld.global.nc.u32 %r195, [%rd61];
	// end inline asm
	add.s32 	%r199, %r195, %r198;
	// begin inline asm
	ld.global.nc.u32 %r196, [%rd124];
	// end inline asm
	add.s32 	%r200, %r196, %r199;
	add.s64 	%rd63, %rd124, 1024;
	// begin inline asm
	ld.global.nc.u32 %r197, [%rd63];
	// end inline asm
	add.s32 	%r685, %r197, %r200;
	add.s32 	%r679, %r679, 1024;
	add.s64 	%rd124, %rd124, 4096;
	add.s32 	%r682, %r682, 1024;
	setp.lt.s32 	%p12, %r679, %r94;
	@%p12 bra 	$L__BB11_67;
$L__BB11_68:
	// begin inline asm
	mov.u32 %r201, %laneid;
	// end inline asm
	mov.b32 	%r204, 1;
	mov.b32 	%r225, 31;
	mov.b32 	%r226, -1;
	// begin inline asm
	shfl.sync.down.b32 %r202, %r685, %r204, %r225, %r226;
	// end inline asm
	setp.gt.s32 	%p13, %r201, 30;
	selp.b32 	%r227, 0, %r202, %p13;
	add.s32 	%r208, %r227, %r685;
	mov.b32 	%r209, 2;
	// begin inline asm
	shfl.sync.down.b32 %r207, %r208, %r209, %r225, %r226;
	// end inline asm
	setp.gt.s32 	%p14, %r201, 29;
	selp.b32 	%r228, 0, %r207, %p14;
	add.s32 	%r213, %r208, %r228;
	mov.b32 	%r214, 4;
	// begin inline asm
	shfl.sync.down.b32 %r212, %r213, %r214, %r225, %r226;
	// end inline asm
	setp.gt.s32 	%p15, %r201, 27;
	selp.b32 	%r229, 0, %r212, %p15;
	add.s32 	%r218, %r213, %r229;
	mov.b32 	%r219, 8;
	// begin inline asm
	shfl.sync.down.b32 %r217, %r218, %r219, %r225, %r226;
	// end inline asm
	setp.gt.s32 	%p16, %r201, 23;
	selp.b32 	%r230, 0, %r217, %p16;
	add.s32 	%r223, %r218, %r230;
	mov.b32 	%r224, 16;
	// begin inline asm
	shfl.sync.down.b32 %r222, %r223, %r224, %r225, %r226;
	// end inline asm
	setp.gt.s32 	%p17, %r201, 15;
	selp.b32 	%r231, 0, %r222, %p17;
	add.s32 	%r686, %r223, %r231;
	setp.ne.s32 	%p18, %r201, 0;
	@%p18 bra 	$L__BB11_70;
	shr.u32 	%r232, %r85, 3;
	and.b32  	%r233, %r232, 124;
	mov.u32 	%r234, _ZZN3cub18CUB_300001_SM_10006detail6reduce28DeviceReduceSingleTileKernelINS2_10policy_hubIiyN4cuda3std3__44plusIiEEE10Policy1000EPiSC_iS9_iiNS7_10__identityEEEvT0_T1_T2_T3_T4_T6_E12temp_storage;
	add.s32 	%r235, %r234, %r233;
	st.shared.u32 	[%r235+8], %r686;
$L__BB11_70:
	bar.sync 	0;
	setp.ne.s32 	%p19, %r85, 0;
	@%p19 bra 	$L__BB11_72;
	ld.shared.u32 	%r236, [_ZZN3cub18CUB_300001_SM_10006detail6reduce28DeviceReduceSingleTileKernelINS2_10policy_hubIiyN4cuda3std3__44plusIiEEE10Policy1000EPiSC_iS9_iiNS7_10__identityEEEvT0_T1_T2_T3_T4_T6_E12temp_storage+12];
	add.s32 	%r237, %r236, %r686;
	ld.shared.u32 	%r238, [_ZZN3cub18CUB_300001_SM_10006detail6reduce28DeviceReduceSingleTileKernelINS2_10policy_hubIiyN4cuda3std3__44plusIiEEE10Policy1000EPiSC_iS9_iiNS7_10__identityEEEvT0_T1_T2_T3_T4_T6_E12temp_storage+16];
	add.s32 	%r239, %r237, %r238;
	ld.shared.u32 	%r240, [_ZZN3cub18CUB_300001_SM_10006detail6reduce28DeviceReduceSingleTileKernelINS2_10policy_hubIiyN4cuda3std3__44plusIiEEE10Policy1000EPiSC_iS9_iiNS7_10__identityEEEvT0_T1_T2_T3_T4_T6_E12temp_storage+20];
	add.s32 	%r241, %r239, %r240;
	ld.shared.u32 	%r242, [_ZZN3cub18CUB_300001_SM_10006detail6reduce28DeviceReduceSingleTileKernelINS2_10policy_hubIiyN4cuda3std3__44plusIiEEE10Policy1000EPiSC_iS9_iiNS7_10__identityEEEvT0_T1_T2_T3_T4_T6_E12temp_storage+24];
	add.s32 	%r243, %r241, %r242;
	ld.shared.u32 	%r244, [_ZZN3cub18CUB_300001_SM_10006detail6reduce28DeviceReduceSingleTileKernelINS2_10policy_hubIiyN4cuda3std3__44plusIiEEE10Policy1000EPiSC_iS9_iiNS7_10__identityEEEvT0_T1_T2_T3_T4_T6_E12temp_storage+28];
	add.s32 	%r245, %r243, %r244;
	ld.shared.u32 	%r246, [_ZZN3cub18CUB_300001_SM_10006detail6reduce28DeviceReduceSingleTileKernelINS2_10policy_hubIiyN4cuda3std3__44plusIiEEE10Policy1000EPiSC_iS9_iiNS7_10__identityEEEvT0_T1_T2_T3_T4_T6_E12temp_storage+32];
	add.s32 	%r247, %r245, %r246;
	ld.shared.u32 	%r248, [_ZZN3cub18CUB_300001_SM_10006detail6reduce28DeviceReduceSingleTileKernelINS2_10policy_hubIiyN4cuda3std3__44plusIiEEE10Policy1000EPiSC_iS9_iiNS7_10__identityEEEvT0_T1_T2_T3_T4_T6_E12temp_storage+36];
	add.s32 	%r686, %r247, %r248;
$L__BB11_72:
	mov.u32 	%r631, %tid.x;
	setp.ne.s32 	%p95, %r631, 0;
	@%p95 bra 	$L__BB11_74;
	add.s32 	%r632, %r686, %r121;
	st.global.u32 	[%rd1], %r632;
$L__BB11_74:
	ret;

}


// ===== COMPILED SASS (sm_100) =====

	.target	sm_100

	.elftype	@"ET_EXEC"


//--------------------- .note.nv.tkinfo           --------------------------
	.section	.note.nv.tkinfo,"",@"SHT_NOTE"
	.sectionflags	@"SHF_NOTE_NV_TKINFO"
	.tkinfo
        /*0018*/ 	.word	0x00000002
        /*0030*/ 	.string	""
        /*0030*/ 	.string	"ptxas"
        /*0030*/ 	.string	"Cuda compilation tools, release 13.0, V13.0.88"
        /*0030*/ 	.string	"Build cuda_13.0.r13.0/compiler.36424714_0"
        /*0030*/ 	.string	"-arch sm_100 -m 64 "



//--------------------- .note.nv.cuinfo           --------------------------
	.section	.note.nv.cuinfo,"",@"SHT_NOTE"
	.sectionflags	@"SHF_NOTE_NV_CUINFO"
        /*0018*/ 	.short	0x0002
        /*001a*/ 	.short	0x0064
        /*001c*/ 	.short	0x0082
	.zero		2


//--------------------- .nv.info                  --------------------------
	.section	.nv.info,"",@"SHT_CUDA_INFO"
	.align	4


	//----- nvinfo : EIATTR_REGCOUNT
	.align		4
        /*0000*/ 	.byte	0x04, 0x2f
        /*0002*/ 	.short	(.L_46 - .L_45)
	.align		4
.L_45:
        /*0004*/ 	.word	index@(_Z14reduce_kernel1PiS_i)
        /*0008*/ 	.word	0x0000000c


	//----- nvinfo : EIATTR_FRAME_SIZE
	.align		4
.L_46:
        /*000c*/ 	.byte	0x04, 0x11
        /*000e*/ 	.short	(.L_48 - .L_47)
	.align		4
.L_47:
        /*0010*/ 	.word	index@(_Z14reduce_kernel1PiS_i)
        /*0014*/ 	.word	0x00000000


	//----- nvinfo : EIATTR_REGCOUNT
	.align		4
.L_48:
        /*0018*/ 	.byte	0x04, 0x2f
        /*001a*/ 	.short	(.L_50 - .L_49)
	.align		4
.L_49:
        /*001c*/ 	.word	index@(_Z14reduce_kernel2PiS_i)
        /*0020*/ 	.word	0x0000000a


	//----- nvinfo : EIATTR_FRAME_SIZE
	.align		4
.L_50:
        /*0024*/ 	.byte	0x04, 0x11
        /*0026*/ 	.short	(.L_52 - .L_51)
	.align		4
.L_51:
        /*0028*/ 	.word	index@(_Z14reduce_kernel2PiS_i)
        /*002c*/ 	.word	0x00000000


	//----- nvinfo : EIATTR_REGCOUNT
	.align		4
.L_52:
        /*0030*/ 	.byte	0x04, 0x2f
        /*0032*/ 	.short	(.L_54 - .L_53)
	.align		4
.L_53:
        /*0034*/ 	.word	index@(_Z14reduce_kernel3PiS_i)
        /*0038*/ 	.word	0x0000000c


	//----- nvinfo : EIATTR_FRAME_SIZE
	.align		4
.L_54:
        /*003c*/ 	.byte	0x04, 0x11
        /*003e*/ 	.short	(.L_56 - .L_55)
	.align		4
.L_55:
        /*0040*/ 	.word	index@(_Z14reduce_kernel3PiS_i)
        /*0044*/ 	.word	0x00000000


	//----- nvinfo : EIATTR_REGCOUNT
	.align		4
.L_56:
        /*0048*/ 	.byte	0x04, 0x2f
        /*004a*/ 	.short	(.L_58 - .L_57)
	.align		4
.L_57:
        /*004c*/ 	.word	index@(_Z14reduce_kernel4PiS_i)
        /*0050*/ 	.word	0x0000000c


	//----- nvinfo : EIATTR_FRAME_SIZE
	.align		4
.L_58:
        /*0054*/ 	.byte	0x04, 0x11
        /*0056*/ 	.short	(.L_60 - .L_59)
	.align		4
.L_59:
        /*0058*/ 	.word	index@(_Z14reduce_kernel4PiS_i)
        /*005c*/ 	.word	0x00000000


	//----- nvinfo : EIATTR_REGCOUNT
	.align		4
.L_60:
        /*0060*/ 	.byte	0x04, 0x2f
        /*0062*/ 	.short	(.L_62 - .L_61)
	.align		4
.L_61:
        /*0064*/ 	.word	index@(_Z4copyPiS_i)
        /*0068*/ 	.word	0x0000000a


	//----- nvinfo : EIATTR_FRAME_SIZE
	.align		4
.L_62:
        /*006c*/ 	.byte	0x04, 0x11
        /*006e*/ 	.short	(.L_64 - .L_63)
	.align		4
.L_63:
        /*0070*/ 	.word	index@(_Z4copyPiS_i)
        /*0074*/ 	.word	0x00000000


	//----- nvinfo : EIATTR_REGCOUNT
	.align		4
.L_64:
        /*0078*/ 	.byte	0x04, 0x2f
        /*007a*/ 	.short	(.L_66 - .L_65)
	.align		4
.L_65:
        /*007c*/ 	.word	index@(_ZN3cub18CUB_300001_SM_10006detail11EmptyKernelIvEEvv)
        /*0080*/ 	.word	0x00000004


	//----- nvinfo : EIATTR_FRAME_SIZE
	.align		4
.L_66:
        /*0084*/ 	.byte	0x04, 0x11
        /*0086*/ 	.short	(.L_68 - .L_67)
	.align		4
.L_67:
        /*0088*/ 	.word	index@(_ZN3cub18CUB_300001_SM_10006detail11EmptyKernelIvEEvv)
        /*008c*/ 	.word	0x00000000


	//----- nvinfo : EIATTR_REGCOUNT
	.align		4
.L_68:
        /*0090*/ 	.byte	0x04, 0x2f
        /*0092*/ 	.short	(.L_70 - .L_69)
	.align		4
.L_69:
        /*0094*/ 	.word	index@(_ZN3cub18CUB_300001_SM_10006detail6reduce28DeviceReduceSingleTileKernelINS2_10policy_hubIijN4cuda3std3__44plusIiEEE10Policy1000EPiSC_jS9_iiNS7_10__identityEEEvT0_T1_T2_T3_T4_T6_)
        /*0098*/ 	.word	0x0000001e


	//----- nvinfo : EIATTR_FRAME_SIZE
	.align		4
.L_70:
        /*009c*/ 	.byte	0x04, 0x11
        /*009e*/ 	.short	(.L_72 - .L_71)
	.align		4
.L_71:
        /*00a0*/ 	.word	index@(_ZN3cub18CUB_300001_SM_10006detail6reduce28DeviceReduceSingleTileKernelINS2_10policy_hubIijN4cuda3std3__44plusIiEEE10Policy1000EPiSC_jS9_iiNS7_10__identityEEEvT0_T1_T2_T3_T4_T6_)
        /*00a4*/ 	.word	0x00000000


	//----- nvinfo : EIATTR_REGCOUNT
	.align		4
.L_72:
        /*00a8*/ 	.byte	0x04, 0x2f
        /*00aa*/ 	.short	(.L_74 - .L_73)
	.align		4
.L_73:
        /*00ac*/ 	.word	index@(_ZN3cub18CUB_300001_SM_10006detail6reduce18DeviceReduceKernelINS2_10policy_hubIijN4cuda3std3__44plusIiEEE10Policy1000EPijS9_iNS7_10__identityEEEvT0_PT3_T1_NS0_13GridEvenShareISH_EET2_T4_)
        /*00b0*/ 	.word	0x00000020


	//----- nvinfo : EIATTR_FRAME_SIZE
	.align		4
.L_74:
        /*00b4*/ 	.byte	0x04, 0x11
        /*00b6*/ 	.short	(.L_76 - .L_75)
	.align		4
.L_75:
        /*00b8*/ 	.word	index@(_ZN3cub18CUB_300001_SM_10006detail6reduce18DeviceReduceKernelINS2_10policy_hubIijN4cuda3std3__44plusIiEEE10Policy1000EPijS9_iNS7_10__identityEEEvT0_PT3_T1_NS0_13GridEvenShareISH_EET2_T4_)
        /*00bc*/ 	.word	0x00000000


	//----- nvinfo : EIATTR_REGCOUNT
	.align		4
.L_76:
        /*00c0*/ 	.byte	0x04, 0x2f
        /*00c2*/ 	.short	(.L_78 - .L_77)
	.align		4
.L_77:
        /*00c4*/ 	.word	index@(_ZN3cub18CUB_300001_SM_10006detail6reduce28DeviceReduceSingleTileKernelINS2_10policy_hubIijN4cuda3std3__44plusIiEEE10Policy1000EPiSC_iS9_iiNS7_10__identityEEEvT0_T1_T2_T3_T4_T6_)
        /*00c8*/ 	.word	0x00000020


	//----- nvinfo : EIATTR_FRAME_SIZE
	.align		4
.L_78:
        /*00cc*/ 	.byte	0x04, 0x11
        /*00ce*/ 	.short	(.L_80 - .L_79)
	.align		4
.L_79:
        /*00d0*/ 	.word	index@(_ZN3cub18CUB_300001_SM_10006detail6reduce28DeviceReduceSingleTileKernelINS2_10policy_hubIijN4cuda3std3__44plusIiEEE10Policy1000EPiSC_iS9_iiNS7_10__identityEEEvT0_T1_T2_T3_T4_T6_)
        /*00d4*/ 	.word	0x00000000


	//----- nvinfo : EIATTR_REGCOUNT
	.align		4
.L_80:
        /*00d8*/ 	.byte	0x04, 0x2f
        /*00da*/ 	.short	(.L_82 - .L_81)
	.align		4
.L_81:
        /*00dc*/ 	.word	index@(_ZN3cub18CUB_300001_SM_10006detail6reduce28DeviceReduceSingleTileKernelINS2_10policy_hubIiyN4cuda3std3__44plusIiEEE10Policy1000EPiSC_yS9_iiNS7_10__identityEEEvT0_T1_T2_T3_T4_T6_)
        /*00e0*/ 	.word	0x00000020


	//----- nvinfo : EIATTR_FRAME_SIZE
	.align		4
.L_82:
        /*00e4*/ 	.byte	0x04, 0x11
        /*00e6*/ 	.short	(.L_84 - .L_83)
	.align		4
.L_83:
        /*00e8*/ 	.word	index@(_ZN3cub18CUB_300001_SM_10006detail6reduce28DeviceReduceSingleTileKernelINS2_10policy_hubIiyN4cuda3std3__44plusIiEEE10Policy1000EPiSC_yS9_iiNS7_10__identityEEEvT0_T1_T2_T3_T4_T6_)
        /*00ec*/ 	.word	0x00000000


	//----- nvinfo : EIATTR_REGCOUNT
	.align		4
.L_84:
        /*00f0*/ 	.byte	0x04, 0x2f
        /*00f2*/ 	.short	(.L_86 - .L_85)
	.align		4
.L_85:
        /*00f4*/ 	.word	index@(_ZN3cub18CUB_300001_SM_10006detail6reduce18DeviceReduceKernelINS2_10policy_hubIiyN4cuda3std3__44plusIiEEE10Policy1000EPiyS9_iNS7_10__identityEEEvT0_PT3_T1_NS0_13GridEvenShareISH_EET2_T4_)
        /*00f8*/ 	.word	0x0000001d


	//----- nvinfo : EIATTR_FRAME_SIZE
	.align		4
.L_86:
        /*00fc*/ 	.byte	0x04, 0x11
        /*00fe*/ 	.short	(.L_88 - .L_87)
	.align		4
.L_87:
        /*0100*/ 	.word	index@(_ZN3cub18CUB_300001_SM_10006detail6reduce18DeviceReduceKernelINS2_10policy_hubIiyN4cuda3std3__44plusIiEEE10Policy1000EPiyS9_iNS7_10__identityEEEvT0_PT3_T1_NS0_13GridEvenShareISH_EET2_T4_)
        /*0104*/ 	.word	0x00000000


	//----- nvinfo : EIATTR_REGCOUNT
	.align		4
.L_88:
        /*0108*/ 	.byte	0x04, 0x2f
        /*010a*/ 	.short	(.L_90 - .L_89)
	.align		4
.L_89:
        /*010c*/ 	.word	index@(_ZN3cub18CUB_300001_SM_10006detail6reduce28DeviceReduceSingleTileKernelINS2_10policy_hubIiyN4cuda3std3__44plusIiEEE10Policy1000EPiSC_iS9_iiNS7_10__identityEEEvT0_T1_T2_T3_T4_T6_)
        /*0110*/ 	.word	0x00000020


	//----- nvinfo : EIATTR_FRAME_SIZE
	.align		4
.L_90:
        /*0114*/ 	.byte	0x04, 0x11
        /*0116*/ 	.short	(.L_92 - .L_91)
	.align		4
.L_91:
        /*0118*/ 	.word	index@(_ZN3cub18CUB_300001_SM_10006detail6reduce28DeviceReduceSingleTileKernelINS2_10policy_hubIiyN4cuda3std3__44plusIiEEE10Policy1000EPiSC_iS9_iiNS7_10__identityEEEvT0_T1_T2_T3_T4_T6_)
        /*011c*/ 	.word	0x00000000


	//----- nvinfo : EIATTR_MIN_STACK_SIZE
	.align		4
.L_92:
        /*0120*/ 	.byte	0x04, 0x12
        /*0122*/ 	.short	(.L_94 - .L_93)
	.align		4
.L_93:
        /*0124*/ 	.word	index@(_ZN3cub18CUB_300001_SM_10006detail6reduce28DeviceReduceSingleTileKernelINS2_10policy_hubIiyN4cuda3std3__44plusIiEEE10Policy1000EPiSC_iS9_iiNS7_10__identityEEEvT0_T1_T2_T3_T4_T6_)
        /*0128*/ 	.word	0x00000000


	//----- nvinfo : EIATTR_MIN_STACK_SIZE
	.align		4
.L_94:
        /*012c*/ 	.byte	0x04, 0x12
        /*012e*/ 	.short	(.L_96 - .L_95)
	.align		4
.L_95:
        /*0130*/ 	.word	index@(_ZN3cub18CUB_300001_SM_10006detail6reduce18DeviceReduceKernelINS2_10policy_hubIiyN4cuda3std3__44plusIiEEE10Policy1000EPiyS9_iNS7_10__identityEEEvT0_PT3_T1_NS0_13GridEvenShareISH_EET2_T4_)
        /*0134*/ 	.word	0x00000000


	//----- nvinfo : EIATTR_MIN_STACK_SIZE
	.align		4
.L_96:
        /*0138*/ 	.byte	0x04, 0x12
        /*013a*/ 	.short	(.L_98 - .L_97)
	.align		4
.L_97:
        /*013c*/ 	.word	index@(_ZN3cub18CUB_300001_SM_10006detail6reduce28DeviceReduceSingleTileKernelINS2_10policy_hubIiyN4cuda3std3__44plusIiEEE10Policy1000EPiSC_yS9_iiNS7_10__identityEEEvT0_T1_T2_T3_T4_T6_)
        /*0140*/ 	.word	0x00000000


	//----- nvinfo : EIATTR_MIN_STACK_SIZE
	.align		4
.L_98:
        /*0144*/ 	.byte	0x04, 0x12
        /*0146*/ 	.short	(.L_100 - .L_99)
	.align		4
.L_99:
        /*0148*/ 	.word	index@(_ZN3cub18CUB_300001_SM_10006detail6reduce28DeviceReduceSingleTileKernelINS2_10policy_hubIijN4cuda3std3__44plusIiEEE10Policy1000EPiSC_iS9_iiNS7_10__identityEEEvT0_T1_T2_T3_T4_T6_)
        /*014c*/ 	.word	0x00000000


	//----- nvinfo : EIATTR_MIN_STACK_SIZE
	.align		4
.L_100:
        /*0150*/ 	.byte	0x04, 0x12
        /*0152*/ 	.short	(.L_102 - .L_101)
	.align		4
.L_101:
        /*0154*/ 	.word	index@(_ZN3cub18CUB_300001_SM_10006detail6reduce18DeviceReduceKernelINS2_10policy_hubIijN4cuda3std3__44plusIiEEE10Policy1000EPijS9_iNS7_10__identityEEEvT0_PT3_T1_NS0_13GridEvenShareISH_EET2_T4_)
        /*0158*/ 	.word	0x00000000


	//----- nvinfo : EIATTR_MIN_STACK_SIZE
	.align		4
.L_102:
        /*015c*/ 	.byte	0x04, 0x12
        /*015e*/ 	.short	(.L_104 - .L_103)
	.align		4
.L_103:
        /*0160*/ 	.word	index@(_ZN3cub18CUB_300001_SM_10006detail6reduce28DeviceReduceSingleTileKernelINS2_10policy_hubIijN4cuda3std3__44plusIiEEE10Policy1000EPiSC_jS9_iiNS7_10__identityEEEvT0_T1_T2_T3_T4_T6_)
        /*0164*/ 	.word	0x00000000


	//----- nvinfo : EIATTR_MIN_STACK_SIZE
	.align		4
.L_104:
        /*0168*/ 	.byte	0x04, 0x12
        /*016a*/ 	.short	(.L_106 - .L_105)
	.align		4
.L_105:
        /*016c*/ 	.word	index@(_ZN3cub18CUB_300001_SM_10006detail11EmptyKernelIvEEvv)
        /*0170*/ 	.word	0x00000000


	//----- nvinfo : EIATTR_MIN_STACK_SIZE
	.align		4
.L_106:
        /*0174*/ 	.byte	0x04, 0x12
        /*0176*/ 	.short	(.L_108 - .L_107)
	.align		4
.L_107:
        /*0178*/ 	.word	index@(_Z4copyPiS_i)
        /*017c*/ 	.word	0x00000000


	//----- nvinfo : EIATTR_MIN_STACK_SIZE
	.align		4
.L_108:
        /*0180*/ 	.byte	0x04, 0x12
        /*0182*/ 	.short	(.L_110 - .L_109)
	.align		4
.L_109:
        /*0184*/ 	.word	index@(_Z14reduce_kernel4PiS_i)
        /*0188*/ 	.word	0x00000000


	//----- nvinfo : EIATTR_MIN_STACK_SIZE
	.align		4
.L_110:
        /*018c*/ 	.byte	0x04, 0x12
        /*018e*/ 	.short	(.L_112 - .L_111)
	.align		4
.L_111:
        /*0190*/ 	.word	index@(_Z14reduce_kernel3PiS_i)
        /*0194*/ 	.word	0x00000000


	//----- nvinfo : EIATTR_MIN_STACK_SIZE
	.align		4
.L_112:
        /*0198*/ 	.byte	0x04, 0x12
        /*019a*/ 	.short	(.L_114 - .L_113)
	.align		4
.L_113:
        /*019c*/ 	.word	index@(_Z14reduce_kernel2PiS_i)
        /*01a0*/ 	.word	0x00000000


	//----- nvinfo : EIATTR_MIN_STACK_SIZE
	.align		4
.L_114:
        /*01a4*/ 	.byte	0x04, 0x12
        /*01a6*/ 	.short	(.L_116 - .L_115)
	.align		4
.L_115:
        /*01a8*/ 	.word	index@(_Z14reduce_kernel1PiS_i)
        /*01ac*/ 	.word	0x00000000
.L_116:


//--------------------- .nv.compat                --------------------------
	.section	.nv.compat,"",@"SHT_CUDA_COMPAT_INFO"
	.align	4
        /*0000*/ 	.byte	0x02, 0x09, 0x00, 0x00, 0x02, 0x02, 0x01, 0x00, 0x02, 0x05, 0x05, 0x00, 0x03, 0x07, 0x01, 0x01
        /*0010*/ 	.byte	0x02, 0x03, 0x00, 0x00, 0x02, 0x06, 0x01, 0x00, 0x04, 0x0b, 0x08, 0x00, 0x09, 0x00, 0x00, 0x00
        /*0020*/ 	.byte	0x00, 0x00, 0x00, 0x00


//--------------------- .nv.info._ZN3cub18CUB_300001_SM_10006detail6reduce28DeviceReduceSingleTileKernelINS2_10policy_hubIiyN4cuda3std3__44plusIiEEE10Policy1000EPiSC_iS9_iiNS7_10__identityEEEvT0_T1_T2_T3_T4_T6_ --------------------------
	.section	.nv.info._ZN3cub18CUB_300001_SM_10006detail6reduce28DeviceReduceSingleTileKernelINS2_10policy_hubIiyN4cuda3std3__44plusIiEEE10Policy1000EPiSC_iS9_iiNS7_10__identityEEEvT0_T1_T2_T3_T4_T6_,"",@"SHT_CUDA_INFO"
	.sectionflags	@""
	.align	4


	//----- nvinfo : EIATTR_CUDA_API_VERSION
	.align		4
        /*0000*/ 	.byte	0x04, 0x37
        /*0002*/ 	.short	(.L_118 - .L_117)
.L_117:
        /*0004*/ 	.word	0x00000082


	//----- nvinfo : EIATTR_KPARAM_INFO
	.align		4
.L_118:
        /*0008*/ 	.byte	0x04, 0x17
        /*000a*/ 	.short	(.L_120 - .L_119)
.L_119:
        /*000c*/ 	.word	0x00000000
        /*0010*/ 	.short	0x0005
        /*0012*/ 	.short	0x001c
        /*0014*/ 	.byte	0x00, 0xf0, 0x05, 0x00


	//----- nvinfo : EIATTR_KPARAM_INFO
	.align		4
.L_120:
        /*0018*/ 	.byte	0x04, 0x17
        /*001a*/ 	.short	(.L_122 - .L_121)
.L_121:
        /*001c*/ 	.word	0x00000000
        /*0020*/ 	.short	0x0004
        /*0022*/ 	.short	0x0018
        /*0024*/ 	.byte	0x00, 0xf0, 0x11, 0x00


	//----- nvinfo : EIATTR_KPARAM_INFO
	.align		4
.L_122:
        /*0028*/ 	.byte	0x04, 0x17
        /*002a*/ 	.short	(.L_124 - .L_123)
.L_123:
        /*002c*/ 	.word	0x00000000
        /*0030*/ 	.short	0x0003
        /*0032*/ 	.short	0x0014
        /*0034*/ 	.byte	0x00, 0xf0, 0x05, 0x00


	//----- nvinfo : EIATTR_KPARAM_INFO
	.align		4
.L_124:
        /*0038*/ 	.byte	0x04, 0x17
        /*003a*/ 	.short	(.L_126 - .L_125)
.L_125:
        /*003c*/ 	.word	0x00000000
        /*0040*/ 	.short	0x0002
        /*0042*/ 	.short	0x0010
        /*0044*/ 	.byte	0x00, 0xf0, 0x11, 0x00


	//----- nvinfo : EIATTR_KPARAM_INFO
	.align		4
.L_126:
        /*0048*/ 	.byte	0x04, 0x17
        /*004a*/ 	.short	(.L_128 - .L_127)
.L_127:
        /*004c*/ 	.word	0x00000000
        /*0050*/ 	.short	0x0001
        /*0052*/ 	.short	0x0008
        /*0054*/ 	.byte	0x00, 0xf5, 0x21, 0x00


	//----- nvinfo : EIATTR_KPARAM_INFO
	.align		4
.L_128:
        /*0058*/ 	.byte	0x04, 0x17
        /*005a*/ 	.short	(.L_130 - .L_129)
.L_129:
        /*005c*/ 	.word	0x00000000
        /*0060*/ 	.short	0x0000
        /*0062*/ 	.short	0x0000
        /*0064*/ 	.byte	0x00, 0xf5, 0x21, 0x00


	//----- nvinfo : EIATTR_SPARSE_MMA_MASK
	.align		4
.L_130:
        /*0068*/ 	.byte	0x03, 0x50
        /*006a*/ 	.short	0x0000


	//----- nvinfo : EIATTR_MAXREG_COUNT
	.align		4
        /*006c*/ 	.byte	0x03, 0x1b
        /*006e*/ 	.short	0x00ff


	//----- nvinfo : EIATTR_NUM_BARRIERS
	.align		4
        /*0070*/ 	.byte	0x02, 0x4c
        /*0072*/ 	.byte	0x01
	.zero		1


	//----- nvinfo : EIATTR_MERCURY_ISA_VERSION
	.align		4
        /*0074*/ 	.byte	0x03, 0x5f
        /*0076*/ 	.short	0x0101


	//----- nvinfo : EIATTR_COOP_GROUP_MASK_REGIDS
	.align		4
        /*0078*/ 	.byte	0x04, 0x29
        /*007a*/ 	.short	(.L_132 - .L_131)


	//   ....[0]....
.L_131:
        /*007c*/ 	.word	0xffffffff


	//   ....[1]....
        /*0080*/ 	.word	0xffffffff


	//   ....[2]....
        /*0084*/ 	.word	0xffffffff


	//   ....[3]....
        /*0088*/ 	.word	0xffffffff


	//   ....[4]....
        /*008c*/ 	.word	0xffffffff


	//   ....[5]....
        /*0090*/ 	.word	0xffffffff


	//   ....[6]....
        /*0094*/ 	.word	0xffffffff


	//   ....[7]....
        /*0098*/ 	.word	0xffffffff


	//   ....[8]....
        /*009c*/ 	.word	0xffffffff


	//   ....[9]....
        /*00a0*/ 	.word	0xffffffff


	//   ....[10]....
        /*00a4*/ 	.word	0xffffffff


	//   ....[11]....
        /*00a8*/ 	.word	0xffffffff


	//   ....[12]....
        /*00ac*/ 	.word	0xffffffff


	//   ....[13]....
        /*00b0*/ 	.word	0xffffffff


	//   ....[14]....
        /*00b4*/ 	.word	0xffffffff


	//   ....[15]....
        /*00b8*/ 	.word	0xffffffff


	//   ....[16]....
        /*00bc*/ 	.word	0xffffffff


	//   ....[17]....
        /*00c0*/ 	.word	0xffffffff


	//   ....[18]....
        /*00c4*/ 	.word	0xffffffff


	//   ....[19]....
        /*00c8*/ 	.word	0xffffffff


	//   ....[20]....
        /*00cc*/ 	.word	0xffffffff


	//   ....[21]....
        /*00d0*/ 	.word	0xffffffff


	//   ....[22]....
        /*00d4*/ 	.word	0xffffffff


	//   ....[23]....
        /*00d8*/ 	.word	0xffffffff


	//   ....[24]....
        /*00dc*/ 	.word	0xffffffff


	//   ....[25]....
        /*00e0*/ 	.word	0xffffffff


	//   ....[26]....
        /*00e4*/ 	.word	0xffffffff


	//   ....[27]....
        /*00e8*/ 	.word	0xffffffff


	//   ....[28]....
        /*00ec*/ 	.word	0xffffffff


	//   ....[29]....
        /*00f0*/ 	.word	0xffffffff


	//----- nvinfo : EIATTR_COOP_GROUP_INSTR_OFFSETS
	.align		4
.L_132:
        /*00f4*/ 	.byte	0x04, 0x28
        /*00f6*/ 	.short	(.L_134 - .L_133)


	//   ....[0]....
.L_133:
        /*00f8*/ 	.word	0x00000890


	//   ....[1]....
        /*00fc*/ 	.word	0x000008f0


	//   ....[2]....
        /*0100*/ 	.word	0x00000940


	//   ....[3]....
        /*0104*/ 	.word	0x000009b0


	//   ....[4]....
        /*0108*/ 	.word	0x00000a10


	//   ....[5]....
        /*010c*/ 	.word	0x00000ba0


	//   ....[6]....
        /*0110*/ 	.word	0x00000c40


	//   ....[7]....
        /*0114*/ 	.word	0x00000cc0


	//   ....[8]....
        /*0118*/ 	.word	0x00000d20


	//   ....[9]....
        /*011c*/ 	.word	0x00000d60


	//   ....[10]....
        /*0120*/ 	.word	0x000019d0


	//   ....[11]....
        /*0124*/ 	.word	0x00001a30


	//   ....[12]....
        /*0128*/ 	.word	0x00001a90


	//   ....[13]....
        /*012c*/ 	.word	0x00001af0


	//   ....[14]....
        /*0130*/ 	.word	0x00001b50


	//   ....[15]....
        /*0134*/ 	.word	0x000023f0


	//   ....[16]....
        /*0138*/ 	.word	0x00002450


	//   ....[17]....
        /*013c*/ 	.word	0x000024a0


	//   ....[18]....
        /*0140*/ 	.word	0x00002510


	//   ....[19]....
        /*0144*/ 	.word	0x00002570


	//   ....[20]....
        /*0148*/ 	.word	0x00002700


	//   ....[21]....
        /*014c*/ 	.word	0x00002790


	//   ....[22]....
        /*0150*/ 	.word	0x000027e0


	//   ....[23]....
        /*0154*/ 	.word	0x00002850


	//   ....[24]....
        /*0158*/ 	.word	0x000028c0


	//   ....[25]....
        /*015c*/ 	.word	0x000036a0


	//   ....[26]....
        /*0160*/ 	.word	0x00003700


	//   ....[27]....
        /*0164*/ 	.word	0x00003760


	//   ....[28]....
        /*0168*/ 	.word	0x000037c0


	//   ....[29]....
        /*016c*/ 	.word	0x00003820


	//----- nvinfo : EIATTR_VRC_CTA_INIT_COUNT
	.align		4
.L_134:
        /*0170*/ 	.byte	0x02, 0x4a
	.zero		1
	.zero		1


	//----- nvinfo : EIATTR_EXIT_INSTR_OFFSETS
	.align		4
        /*0174*/ 	.byte	0x04, 0x1c
        /*0176*/ 	.short	(.L_136 - .L_135)


	//   ....[0]....
.L_135:
        /*0178*/ 	.word	0x00000080


	//   ....[1]....
        /*017c*/ 	.word	0x000000c0


	//   ....[2]....
        /*0180*/ 	.word	0x00003940


	//   ....[3]....
        /*0184*/ 	.word	0x00003990


	//----- nvinfo : EIATTR_MAX_THREADS
	.align		4
.L_136:
        /*0188*/ 	.byte	0x04, 0x05
        /*018a*/ 	.short	(.L_138 - .L_137)
.L_137:
        /*018c*/ 	.word	0x00000100
        /*0190*/ 	.word	0x00000001
        /*0194*/ 	.word	0x00000001


	//----- nvinfo : EIATTR_CRS_STACK_SIZE
	.align		4
.L_138:
        /*0198*/ 	.byte	0x04, 0x1e
        /*019a*/ 	.short	(.L_140 - .L_139)
.L_139:
        /*019c*/ 	.word	0x00000000


	//----- nvinfo : EIATTR_CBANK_PARAM_SIZE
	.align		4
.L_140:
        /*01a0*/ 	.byte	0x03, 0x19
        /*01a2*/ 	.short	0x001d


	//----- nvinfo : EIATTR_PARAM_CBANK
	.align		4
        /*01a4*/ 	.byte	0x04, 0x0a
        /*01a6*/ 	.short	(.L_142 - .L_141)
	.align		4
.L_141:
        /*01a8*/ 	.word	index@(.nv.constant0._ZN3cub18CUB_300001_SM_10006detail6reduce28DeviceReduceSingleTileKernelINS2_10policy_hubIiyN4cuda3std3__44plusIiEEE10Policy1000EPiSC_iS9_iiNS7_10__identityEEEvT0_T1_T2_T3_T4_T6_)
        /*01ac*/ 	.short	0x0380
        /*01ae*/ 	.short	0x001d


	//----- nvinfo : EIATTR_SW_WAR
	.align		4
.L_142:
        /*01b0*/ 	.byte	0x04, 0x36
        /*01b2*/ 	.short	(.L_144 - .L_143)
.L_143:
        /*01b4*/ 	.word	0x00000008
.L_144:


//--------------------- .nv.info._ZN3cub18CUB_300001_SM_10006detail6reduce18DeviceReduceKernelINS2_10policy_hubIiyN4cuda3std3__44plusIiEEE10Policy1000EPiyS9_iNS7_10__identityEEEvT0_PT3_T1_NS0_13GridEvenShareISH_EET2_T4_ --------------------------
	.section	.nv.info._ZN3cub18CUB_300001_SM_10006detail6reduce18DeviceReduceKernelINS2_10policy_hubIiyN4cuda3std3__44plusIiEEE10Policy1000EPiyS9_iNS7_10__identityEEEvT0_PT3_T1_NS0_13GridEvenShareISH_EET2_T4_,"",@"SHT_CUDA_INFO"
	.sectionflags	@""
	.align	4


	//----- nvinfo : EIATTR_CUDA_API_VERSION
	.align		4
        /*0000*/ 	.byte	0x04, 0x37
        /*0002*/ 	.short	(.L_146 - .L_145)
.L_145:
        /*0004*/ 	.word	0x00000082


	//----- nvinfo : EIATTR_KPARAM_INFO
	.align		4
.L_146:
        /*0008*/ 	.byte	0x04, 0x17
        /*000a*/ 	.short	(.L_148 - .L_147)
.L_147:
        /*000c*/ 	.word	0x00000000
        /*0010*/ 	.short	0x0005
        /*0012*/ 	.short	0x0061
        /*0014*/ 	.byte	0x00, 0xf0, 0x05, 0x00


	//----- nvinfo : EIATTR_KPARAM_INFO
	.align		4
.L_148:
        /*0018*/ 	.byte	0x04, 0x17
        /*001a*/ 	.short	(.L_150 - .L_149)
.L_149:
        /*001c*/ 	.word	0x00000000
        /*0020*/ 	.short	0x0004
        /*0022*/ 	.short	0x0060
        /*0024*/ 	.byte	0x00, 0xf0, 0x05, 0x00


	//----- nvinfo : EIATTR_KPARAM_INFO
	.align		4
.L_150:
        /*0028*/ 	.byte	0x04, 0x17
        /*002a*/ 	.short	(.L_152 - .L_151)
.L_151:
        /*002c*/ 	.word	0x00000000
        /*0030*/ 	.short	0x0003
        /*0032*/ 	.short	0x0018
        /*0034*/ 	.byte	0x00, 0xf0, 0x21, 0x01


	//----- nvinfo : EIATTR_KPARAM_INFO
	.align		4
.L_152:
        /*0038*/ 	.byte	0x04, 0x17
        /*003a*/ 	.short	(.L_154 - .L_153)
.L_153:
        /*003c*/ 	.word	0x00000000
        /*0040*/ 	.short	0x0002
        /*0042*/ 	.short	0x0010
        /*0044*/ 	.byte	0x00, 0xf0, 0x21, 0x00


	//----- nvinfo : EIATTR_KPARAM_INFO
	.align		4
.L_154:
        /*0048*/ 	.byte	0x04, 0x17
        /*004a*/ 	.short	(.L_156 - .L_155)
.L_155:
        /*004c*/ 	.word	0x00000000
        /*0050*/ 	.short	0x0001
        /*0052*/ 	.short	0x0008
        /*0054*/ 	.byte	0x00, 0xf5, 0x21, 0x00


	//----- nvinfo : EIATTR_KPARAM_INFO
	.align		4
.L_156:
        /*0058*/ 	.byte	0x04, 0x17
        /*005a*/ 	.short	(.L_158 - .L_157)
.L_157:
        /*005c*/ 	.word	0x00000000
        /*0060*/ 	.short	0x0000
        /*0062*/ 	.short	0x0000
        /*0064*/ 	.byte	0x00, 0xf5, 0x21, 0x00


	//----- nvinfo : EIATTR_SPARSE_MMA_MASK
	.align		4
.L_158:
        /*0068*/ 	.byte	0x03, 0x50
        /*006a*/ 	.short	0x0000


	//----- nvinfo : EIATTR_MAXREG_COUNT
	.align		4
        /*006c*/ 	.byte	0x03, 0x1b
        /*006e*/ 	.short	0x00ff


	//----- nvinfo : EIATTR_NUM_BARRIERS
	.align		4
        /*0070*/ 	.byte	0x02, 0x4c
        /*0072*/ 	.byte	0x01
	.zero		1


	//----- nvinfo : EIATTR_MERCURY_ISA_VERSION
	.align		4
        /*0074*/ 	.byte	0x03, 0x5f
        /*0076*/ 	.short	0x0101


	//----- nvinfo : EIATTR_COOP_GROUP_MASK_REGIDS
	.align		4
        /*0078*/ 	.byte	0x04, 0x29
        /*007a*/ 	.short	(.L_160 - .L_159)


	//   ....[0]....
.L_159:
        /*007c*/ 	.word	0xffffffff


	//   ....[1]....
        /*0080*/ 	.word	0xffffffff


	//   ....[2]....
        /*0084*/ 	.word	0xffffffff


	//   ....[3]....
        /*0088*/ 	.word	0xffffffff


	//   ....[4]....
        /*008c*/ 	.word	0xffffffff


	//   ....[5]....
        /*0090*/ 	.word	0xffffffff


	//   ....[6]....
        /*0094*/ 	.word	0xffffffff


	//   ....[7]....
        /*0098*/ 	.word	0xffffffff


	//   ....[8]....
        /*009c*/ 	.word	0xffffffff


	//   ....[9]....
        /*00a0*/ 	.word	0xffffffff


	//   ....[10]....
        /*00a4*/ 	.word	0xffffffff


	//   ....[11]....
        /*00a8*/ 	.word	0xffffffff


	//   ....[12]....
        /*00ac*/ 	.word	0xffffffff


	//   ....[13]....
        /*00b0*/ 	.word	0xffffffff


	//   ....[14]....
        /*00b4*/ 	.word	0xffffffff


	//   ....[15]....
        /*00b8*/ 	.word	0xffffffff


	//   ....[16]....
        /*00bc*/ 	.word	0xffffffff


	//   ....[17]....
        /*00c0*/ 	.word	0xffffffff


	//   ....[18]....
        /*00c4*/ 	.word	0xffffffff


	//   ....[19]....
        /*00c8*/ 	.word	0xffffffff


	//   ....[20]....
        /*00cc*/ 	.word	0xffffffff


	//   ....[21]....
        /*00d0*/ 	.word	0xffffffff


	//   ....[22]....
        /*00d4*/ 	.word	0xffffffff


	//   ....[23]....
        /*00d8*/ 	.word	0xffffffff


	//   ....[24]....
        /*00dc*/ 	.word	0xffffffff


	//   ....[25]....
        /*00e0*/ 	.word	0xffffffff


	//   ....[26]....
        /*00e4*/ 	.word	0xffffffff


	//   ....[27]....
        /*00e8*/ 	.word	0xffffffff


	//   ....[28]....
        /*00ec*/ 	.word	0xffffffff


	//   ....[29]....
        /*00f0*/ 	.word	0xffffffff


	//----- nvinfo : EIATTR_COOP_GROUP_INSTR_OFFSETS
	.align		4
.L_160:
        /*00f4*/ 	.byte	0x04, 0x28
        /*00f6*/ 	.short	(.L_162 - .L_161)


	//   ....[0]....
.L_161:
        /*00f8*/ 	.word	0x00000a40


	//   ....[1]....
        /*00fc*/ 	.word	0x00000aa0


	//   ....[2]....
        /*0100*/ 	.word	0x00000b00


	//   ....[3]....
        /*0104*/ 	.word	0x00000b60


	//   ....[4]....
        /*0108*/ 	.word	0x00000bc0


	//   ....[5]....
        /*010c*/ 	.word	0x00000d50


	//   ....[6]....
        /*0110*/ 	.word	0x00000e00


	//   ....[7]....
        /*0114*/ 	.word	0x00000e80


	//   ....[8]....
        /*0118*/ 	.word	0x00000ed0


	//   ....[9]....
        /*011c*/ 	.word	0x00000f10


	//   ....[10]....
        /*0120*/ 	.word	0x00001cd0


	//   ....[11]....
        /*0124*/ 	.word	0x00001d30


	//   ....[12]....
        /*0128*/ 	.word	0x00001d90


	//   ....[13]....
        /*012c*/ 	.word	0x00001df0


	//   ....[14]....
        /*0130*/ 	.word	0x00001e50


	//   ....[15]....
        /*0134*/ 	.word	0x00002910


	//   ....[16]....
        /*0138*/ 	.word	0x00002970


	//   ....[17]....
        /*013c*/ 	.word	0x000029d0


	//   ....[18]....
        /*0140*/ 	.word	0x00002a30


	//   ....[19]....
        /*0144*/ 	.word	0x00002a90


	//   ....[20]....
        /*0148*/ 	.word	0x00002c20


	//   ....[21]....
        /*014c*/ 	.word	0x00002cd0


	//   ....[22]....
        /*0150*/ 	.word	0x00002d20


	//   ....[23]....
        /*0154*/ 	.word	0x00002d80


	//   ....[24]....
        /*0158*/ 	.word	0x00002dd0


	//   ....[25]....
        /*015c*/ 	.word	0x00003d40


	//   ....[26]....
        /*0160*/ 	.word	0x00003db0


	//   ....[27]....
        /*0164*/ 	.word	0x00003e20


	//   ....[28]....
        /*0168*/ 	.word	0x00003e90


	//   ....[29]....
        /*016c*/ 	.word	0x00003ed0


	//----- nvinfo : EIATTR_VRC_CTA_INIT_COUNT
	.align		4
.L_162:
        /*0170*/ 	.byte	0x02, 0x4a
	.zero		1
	.zero		1


	//----- nvinfo : EIATTR_EXIT_INSTR_OFFSETS
	.align		4
        /*0174*/ 	.byte	0x04, 0x1c
        /*0176*/ 	.short	(.L_164 - .L_163)


	//   ....[0]....
.L_163:
        /*0178*/ 	.word	0x00003ff0


	//   ....[1]....
        /*017c*/ 	.word	0x00004050


	//----- nvinfo : EIATTR_MAX_THREADS
	.align		4
.L_164:
        /*0180*/ 	.byte	0x04, 0x05
        /*0182*/ 	.short	(.L_166 - .L_165)
.L_165:
        /*0184*/ 	.word	0x00000100
        /*0188*/ 	.word	0x00000001
        /*018c*/ 	.word	0x00000001


	//----- nvinfo : EIATTR_CRS_STACK_SIZE
	.align		4
.L_166:
        /*0190*/ 	.byte	0x04, 0x1e
        /*0192*/ 	.short	(.L_168 - .L_167)
.L_167:
        /*0194*/ 	.word	0x00000000


	//----- nvinfo : EIATTR_CBANK_PARAM_SIZE
	.align		4
.L_168:
        /*0198*/ 	.byte	0x03, 0x19
        /*019a*/ 	.short	0x0062


	//----- nvinfo : EIATTR_PARAM_CBANK
	.align		4
        /*019c*/ 	.byte	0x04, 0x0a
        /*019e*/ 	.short	(.L_170 - .L_169)
	.align		4
.L_169:
        /*01a0*/ 	.word	index@(.nv.constant0._ZN3cub18CUB_300001_SM_10006detail6reduce18DeviceReduceKernelINS2_10policy_hubIiyN4cuda3std3__44plusIiEEE10Policy1000EPiyS9_iNS7_10__identityEEEvT0_PT3_T1_NS0_13GridEvenShareISH_EET2_T4_)
        /*01a4*/ 	.short	0x0380
        /*01a6*/ 	.short	0x0062


	//----- nvinfo : EIATTR_SW_WAR
	.align		4
.L_170:
        /*01a8*/ 	.byte	0x04, 0x36
        /*01aa*/ 	.short	(.L_172 - .L_171)
.L_171:
        /*01ac*/ 	.word	0x00000008
.L_172:


//--------------------- .nv.info._ZN3cub18CUB_300001_SM_10006detail6reduce28DeviceReduceSingleTileKernelINS2_10policy_hubIiyN4cuda3std3__44plusIiEEE10Policy1000EPiSC_yS9_iiNS7_10__identityEEEvT0_T1_T2_T3_T4_T6_ --------------------------
	.section	.nv.info._ZN3cub18CUB_300001_SM_10006detail6reduce28DeviceReduceSingleTileKernelINS2_10policy_hubIiyN4cuda3std3__44plusIiEEE10Policy1000EPiSC_yS9_iiNS7_10__identityEEEvT0_T1_T2_T3_T4_T6_,"",@"SHT_CUDA_INFO"
	.sectionflags	@""
	.align	4


	//----- nvinfo : EIATTR_CUDA_API_VERSION
	.align		4
        /*0000*/ 	.byte	0x04, 0x37
        /*0002*/ 	.short	(.L_174 - .L_173)
.L_173:
        /*0004*/ 	.word	0x00000082


	//----- nvinfo : EIATTR_KPARAM_INFO
	.align		4
.L_174:
        /*0008*/ 	.byte	0x04, 0x17
        /*000a*/ 	.short	(.L_176 - .L_175)
.L_175:
        /*000c*/ 	.word	0x00000000
        /*0010*/ 	.short	0x0005
        /*0012*/ 	.short	0x0020
        /*0014*/ 	.byte	0x00, 0xf0, 0x05, 0x00


	//----- nvinfo : EIATTR_KPARAM_INFO
	.align		4
.L_176:
        /*0018*/ 	.byte	0x04, 0x17
        /*001a*/ 	.short	(.L_178 - .L_177)
.L_177:
        /*001c*/ 	.word	0x00000000
        /*0020*/ 	.short	0x0004
        /*0022*/ 	.short	0x001c
        /*0024*/ 	.byte	0x00, 0xf0, 0x11, 0x00


	//----- nvinfo : EIATTR_KPARAM_INFO
	.align		4
.L_178:
        /*0028*/ 	.byte	0x04, 0x17
        /*002a*/ 	.short	(.L_180 - .L_179)
.L_179:
        /*002c*/ 	.word	0x00000000
        /*0030*/ 	.short	0x0003
        /*0032*/ 	.short	0x0018
        /*0034*/ 	.byte	0x00, 0xf0, 0x05, 0x00


	//----- nvinfo : EIATTR_KPARAM_INFO
	.align		4
.L_180:
        /*0038*/ 	.byte	0x04, 0x17
        /*003a*/ 	.short	(.L_182 - .L_181)
.L_181:
        /*003c*/ 	.word	0x00000000
        /*0040*/ 	.short	0x0002
        /*0042*/ 	.short	0x0010
        /*0044*/ 	.byte	0x00, 0xf0, 0x21, 0x00


	//----- nvinfo : EIATTR_KPARAM_INFO
	.align		4
.L_182:
        /*0048*/ 	.byte	0x04, 0x17
        /*004a*/ 	.short	(.L_184 - .L_183)
.L_183:
        /*004c*/ 	.word	0x00000000
        /*0050*/ 	.short	0x0001
        /*0052*/ 	.short	0x0008
        /*0054*/ 	.byte	0x00, 0xf5, 0x21, 0x00


	//----- nvinfo : EIATTR_KPARAM_INFO
	.align		4
.L_184:
        /*0058*/ 	.byte	0x04, 0x17
        /*005a*/ 	.short	(.L_186 - .L_185)
.L_185:
        /*005c*/ 	.word	0x00000000
        /*0060*/ 	.short	0x0000
        /*0062*/ 	.short	0x0000
        /*0064*/ 	.byte	0x00, 0xf5, 0x21, 0x00


	//----- nvinfo : EIATTR_SPARSE_MMA_MASK
	.align		4
.L_186:
        /*0068*/ 	.byte	0x03, 0x50
        /*006a*/ 	.short	0x0000


	//----- nvinfo : EIATTR_MAXREG_COUNT
	.align		4
        /*006c*/ 	.byte	0x03, 0x1b
        /*006e*/ 	.short	0x00ff


	//----- nvinfo : EIATTR_NUM_BARRIERS
	.align		4
        /*0070*/ 	.byte	0x02, 0x4c
        /*0072*/ 	.byte	0x01
	.zero		1


	//----- nvinfo : EIATTR_MERCURY_ISA_VERSION
	.align		4
        /*0074*/ 	.byte	0x03, 0x5f
        /*0076*/ 	.short	0x0101


	//----- nvinfo : EIATTR_COOP_GROUP_MASK_REGIDS
	.align		4
        /*0078*/ 	.byte	0x04, 0x29
        /*007a*/ 	.short	(.L_188 - .L_187)


	//   ....[0]....
.L_187:
        /*007c*/ 	.word	0xffffffff


	//   ....[1]....
        /*0080*/ 	.word	0xffffffff


	//   ....[2]....
        /*0084*/ 	.word	0xffffffff


	//   ....[3]....
        /*0088*/ 	.word	0xffffffff


	//   ....[4]....
        /*008c*/ 	.word	0xffffffff


	//   ....[5]....
        /*0090*/ 	.word	0xffffffff


	//   ....[6]....
        /*0094*/ 	.word	0xffffffff


	//   ....[7]....
        /*0098*/ 	.word	0xffffffff


	//   ....[8]....
        /*009c*/ 	.word	0xffffffff


	//   ....[9]....
        /*00a0*/ 	.word	0xffffffff


	//   ....[10]....
        /*00a4*/ 	.word	0xffffffff


	//   ....[11]....
        /*00a8*/ 	.word	0xffffffff


	//   ....[12]....
        /*00ac*/ 	.word	0xffffffff


	//   ....[13]....
        /*00b0*/ 	.word	0xffffffff


	//   ....[14]....
        /*00b4*/ 	.word	0xffffffff


	//   ....[15]....
        /*00b8*/ 	.word	0xffffffff


	//   ....[16]....
        /*00bc*/ 	.word	0xffffffff


	//   ....[17]....
        /*00c0*/ 	.word	0xffffffff


	//   ....[18]....
        /*00c4*/ 	.word	0xffffffff


	//   ....[19]....
        /*00c8*/ 	.word	0xffffffff


	//   ....[20]....
        /*00cc*/ 	.word	0xffffffff


	//   ....[21]....
        /*00d0*/ 	.word	0xffffffff


	//   ....[22]....
        /*00d4*/ 	.word	0xffffffff


	//   ....[23]....
        /*00d8*/ 	.word	0xffffffff


	//   ....[24]....
        /*00dc*/ 	.word	0xffffffff


	//   ....[25]....
        /*00e0*/ 	.word	0xffffffff


	//   ....[26]....
        /*00e4*/ 	.word	0xffffffff


	//   ....[27]....
        /*00e8*/ 	.word	0xffffffff


	//   ....[28]....
        /*00ec*/ 	.word	0xffffffff


	//   ....[29]....
        /*00f0*/ 	.word	0xffffffff


	//----- nvinfo : EIATTR_COOP_GROUP_INSTR_OFFSETS
	.align		4
.L_188:
        /*00f4*/ 	.byte	0x04, 0x28
        /*00f6*/ 	.short	(.L_190 - .L_189)


	//   ....[0]....
.L_189:
        /*00f8*/ 	.word	0x000008e0


	//   ....[1]....
        /*00fc*/ 	.word	0x00000940


	//   ....[2]....
        /*0100*/ 	.word	0x00000990


	//   ....[3]....
        /*0104*/ 	.word	0x00000a00


	//   ....[4]....
        /*0108*/ 	.word	0x00000a60


	//   ....[5]....
        /*010c*/ 	.word	0x00000bf0


	//   ....[6]....
        /*0110*/ 	.word	0x00000c90


	//   ....[7]....
        /*0114*/ 	.word	0x00000d10


	//   ....[8]....
        /*0118*/ 	.word	0x00000d70


	//   ....[9]....
        /*011c*/ 	.word	0x00000db0


	//   ....[10]....
        /*0120*/ 	.word	0x00001a60


	//   ....[11]....
        /*0124*/ 	.word	0x00001ac0


	//   ....[12]....
        /*0128*/ 	.word	0x00001b20


	//   ....[13]....
        /*012c*/ 	.word	0x00001b80


	//   ....[14]....
        /*0130*/ 	.word	0x00001be0


	//   ....[15]....
        /*0134*/ 	.word	0x000024a0


	//   ....[16]....
        /*0138*/ 	.word	0x00002500


	//   ....[17]....
        /*013c*/ 	.word	0x00002550


	//   ....[18]....
        /*0140*/ 	.word	0x000025c0


	//   ....[19]....
        /*0144*/ 	.word	0x00002620


	//   ....[20]....
        /*0148*/ 	.word	0x000027b0


	//   ....[21]....
        /*014c*/ 	.word	0x00002840


	//   ....[22]....
        /*0150*/ 	.word	0x00002890


	//   ....[23]....
        /*0154*/ 	.word	0x00002900


	//   ....[24]....
        /*0158*/ 	.word	0x00002970


	//   ....[25]....
        /*015c*/ 	.word	0x00003780


	//   ....[26]....
        /*0160*/ 	.word	0x000037e0


	//   ....[27]....
        /*0164*/ 	.word	0x00003830


	//   ....[28]....
        /*0168*/ 	.word	0x00003880


	//   ....[29]....
        /*016c*/ 	.word	0x000038e0


	//----- nvinfo : EIATTR_VRC_CTA_INIT_COUNT
	.align		4
.L_190:
        /*0170*/ 	.byte	0x02, 0x4a
	.zero		1
	.zero		1


	//----- nvinfo : EIATTR_EXIT_INSTR_OFFSETS
	.align		4
        /*0174*/ 	.byte	0x04, 0x1c
        /*0176*/ 	.short	(.L_192 - .L_191)


	//   ....[0]....
.L_191:
        /*0178*/ 	.word	0x000000a0


	//   ....[1]....
        /*017c*/ 	.word	0x000000e0


	//   ....[2]....
        /*0180*/ 	.word	0x00003a10


	//   ....[3]....
        /*0184*/ 	.word	0x00003a60


	//----- nvinfo : EIATTR_MAX_THREADS
	.align		4
.L_192:
        /*0188*/ 	.byte	0x04, 0x05
        /*018a*/ 	.short	(.L_194 - .L_193)
.L_193:
        /*018c*/ 	.word	0x00000100
        /*0190*/ 	.word	0x00000001
        /*0194*/ 	.word	0x00000001


	//----- nvinfo : EIATTR_CRS_STACK_SIZE
	.align		4
.L_194:
        /*0198*/ 	.byte	0x04, 0x1e
        /*019a*/ 	.short	(.L_196 - .L_195)
.L_195:
        /*019c*/ 	.word	0x00000000


	//----- nvinfo : EIATTR_CBANK_PARAM_SIZE
	.align		4
.L_196:
        /*01a0*/ 	.byte	0x03, 0x19
        /*01a2*/ 	.short	0x0021


	//----- nvinfo : EIATTR_PARAM_CBANK
	.align		4
        /*01a4*/ 	.byte	0x04, 0x0a
        /*01a6*/ 	.short	(.L_198 - .L_197)
	.align		4
.L_197:
        /*01a8*/ 	.word	index@(.nv.constant0._ZN3cub18CUB_300001_SM_10006detail6reduce28DeviceReduceSingleTileKernelINS2_10policy_hubIiyN4cuda3std3__44plusIiEEE10Policy1000EPiSC_yS9_iiNS7_10__identityEEEvT0_T1_T2_T3_T4_T6_)
        /*01ac*/ 	.short	0x0380
        /*01ae*/ 	.short	0x0021


	//----- nvinfo : EIATTR_SW_WAR
	.align		4
.L_198:
        /*01b0*/ 	.byte	0x04, 0x36
        /*01b2*/ 	.short	(.L_200 - .L_199)
.L_199:
        /*01b4*/ 	.word	0x00000008
.L_200:


//--------------------- .nv.info._ZN3cub18CUB_300001_SM_10006detail6reduce28DeviceReduceSingleTileKernelINS2_10policy_hubIijN4cuda3std3__44plusIiEEE10Policy1000EPiSC_iS9_iiNS7_10__identityEEEvT0_T1_T2_T3_T4_T6_ --------------------------
	.section	.nv.info._ZN3cub18CUB_300001_SM_10006detail6reduce28DeviceReduceSingleTileKernelINS2_10policy_hubIijN4cuda3std3__44plusIiEEE10Policy1000EPiSC_iS9_iiNS7_10__identityEEEvT0_T1_T2_T3_T4_T6_,"",@"SHT_CUDA_INFO"
	.sectionflags	@""
	.align	4


	//----- nvinfo : EIATTR_CUDA_API_VERSION
	.align		4
        /*0000*/ 	.byte	0x04, 0x37
        /*0002*/ 	.short	(.L_202 - .L_201)
.L_201:
        /*0004*/ 	.word	0x00000082


	//----- nvinfo : EIATTR_KPARAM_INFO
	.align		4
.L_202:
        /*0008*/ 	.byte	0x04, 0x17
        /*000a*/ 	.short	(.L_204 - .L_203)
.L_203:
        /*000c*/ 	.word	0x00000000
        /*0010*/ 	.short	0x0005
        /*0012*/ 	.short	0x001c
        /*0014*/ 	.byte	0x00, 0xf0, 0x05, 0x00


	//----- nvinfo : EIATTR_KPARAM_INFO
	.align		4
.L_204:
        /*0018*/ 	.byte	0x04, 0x17
        /*001a*/ 	.short	(.L_206 - .L_205)
.L_205:
        /*001c*/ 	.word	0x00000000
        /*0020*/ 	.short	0x0004
        /*0022*/ 	.short	0x0018
        /*0024*/ 	.byte	0x00, 0xf0, 0x11, 0x00


	//----- nvinfo : EIATTR_KPARAM_INFO
	.align		4
.L_206:
        /*0028*/ 	.byte	0x04, 0x17
        /*002a*/ 	.short	(.L_208 - .L_207)
.L_207:
        /*002c*/ 	.word	0x00000000
        /*0030*/ 	.short	0x0003
        /*0032*/ 	.short	0x0014
        /*0034*/ 	.byte	0x00, 0xf0, 0x05, 0x00


	//----- nvinfo : EIATTR_KPARAM_INFO
	.align		4
.L_208:
        /*0038*/ 	.byte	0x04, 0x17
        /*003a*/ 	.short	(.L_210 - .L_209)
.L_209:
        /*003c*/ 	.word	0x00000000
        /*0040*/ 	.short	0x0002
        /*0042*/ 	.short	0x0010
        /*0044*/ 	.byte	0x00, 0xf0, 0x11, 0x00


	//----- nvinfo : EIATTR_KPARAM_INFO
	.align		4
.L_210:
        /*0048*/ 	.byte	0x04, 0x17
        /*004a*/ 	.short	(.L_212 - .L_211)
.L_211:
        /*004c*/ 	.word	0x00000000
        /*0050*/ 	.short	0x0001
        /*0052*/ 	.short	0x0008
        /*0054*/ 	.byte	0x00, 0xf5, 0x21, 0x00


	//----- nvinfo : EIATTR_KPARAM_INFO
	.align		4
.L_212:
        /*0058*/ 	.byte	0x04, 0x17
        /*005a*/ 	.short	(.L_214 - .L_213)
.L_213:
        /*005c*/ 	.word	0x00000000
        /*0060*/ 	.short	0x0000
        /*0062*/ 	.short	0x0000
        /*0064*/ 	.byte	0x00, 0xf5, 0x21, 0x00


	//----- nvinfo : EIATTR_SPARSE_MMA_MASK
	.align		4
.L_214:
        /*0068*/ 	.byte	0x03, 0x50
        /*006a*/ 	.short	0x0000


	//----- nvinfo : EIATTR_MAXREG_COUNT
	.align		4
        /*006c*/ 	.byte	0x03, 0x1b
        /*006e*/ 	.short	0x00ff


	//----- nvinfo : EIATTR_NUM_BARRIERS
	.align		4
        /*0070*/ 	.byte	0x02, 0x4c
        /*0072*/ 	.byte	0x01
	.zero		1


	//----- nvinfo : EIATTR_MERCURY_ISA_VERSION
	.align		4
        /*0074*/ 	.byte	0x03, 0x5f
        /*0076*/ 	.short	0x0101


	//----- nvinfo : EIATTR_COOP_GROUP_MASK_REGIDS
	.align		4
        /*0078*/ 	.byte	0x04, 0x29
        /*007a*/ 	.short	(.L_216 - .L_215)


	//   ....[0]....
.L_215:
        /*007c*/ 	.word	0xffffffff


	//   ....[1]....
        /*0080*/ 	.word	0xffffffff


	//   ....[2]....
        /*0084*/ 	.word	0xffffffff


	//   ....[3]....
        /*0088*/ 	.word	0xffffffff


	//   ....[4]....
        /*008c*/ 	.word	0xffffffff


	//   ....[5]....
        /*0090*/ 	.word	0xffffffff


	//   ....[6]....
        /*0094*/ 	.word	0xffffffff


	//   ....[7]....
        /*0098*/ 	.word	0xffffffff


	//   ....[8]....
        /*009c*/ 	.word	0xffffffff


	//   ....[9]....
        /*00a0*/ 	.word	0xffffffff


	//   ....[10]....
        /*00a4*/ 	.word	0xffffffff


	//   ....[11]....
        /*00a8*/ 	.word	0xffffffff


	//   ....[12]....
        /*00ac*/ 	.word	0xffffffff


	//   ....[13]....
        /*00b0*/ 	.word	0xffffffff


	//   ....[14]....
        /*00b4*/ 	.word	0xffffffff


	//   ....[15]....
        /*00b8*/ 	.word	0xffffffff


	//   ....[16]....
        /*00bc*/ 	.word	0xffffffff


	//   ....[17]....
        /*00c0*/ 	.word	0xffffffff


	//   ....[18]....
        /*00c4*/ 	.word	0xffffffff


	//   ....[19]....
        /*00c8*/ 	.word	0xffffffff


	//   ....[20]....
        /*00cc*/ 	.word	0xffffffff


	//   ....[21]....
        /*00d0*/ 	.word	0xffffffff


	//   ....[22]....
        /*00d4*/ 	.word	0xffffffff


	//   ....[23]....
        /*00d8*/ 	.word	0xffffffff


	//   ....[24]....
        /*00dc*/ 	.word	0xffffffff


	//   ....[25]....
        /*00e0*/ 	.word	0xffffffff


	//   ....[26]....
        /*00e4*/ 	.word	0xffffffff


	//   ....[27]....
        /*00e8*/ 	.word	0xffffffff


	//   ....[28]....
        /*00ec*/ 	.word	0xffffffff


	//   ....[29]....
        /*00f0*/ 	.word	0xffffffff


	//----- nvinfo : EIATTR_COOP_GROUP_INSTR_OFFSETS
	.align		4
.L_216:
        /*00f4*/ 	.byte	0x04, 0x28
        /*00f6*/ 	.short	(.L_218 - .L_217)


	//   ....[0]....
.L_217:
        /*00f8*/ 	.word	0x00000890


	//   ....[1]....
        /*00fc*/ 	.word	0x000008f0


	//   ....[2]....
        /*0100*/ 	.word	0x00000940


	//   ....[3]....
        /*0104*/ 	.word	0x000009b0


	//   ....[4]....
        /*0108*/ 	.word	0x00000a10


	//   ....[5]....
        /*010c*/ 	.word	0x00000ba0


	//   ....[6]....
        /*0110*/ 	.word	0x00000c40


	//   ....[7]....
        /*0114*/ 	.word	0x00000cc0


	//   ....[8]....
        /*0118*/ 	.word	0x00000d20


	//   ....[9]....
        /*011c*/ 	.word	0x00000d60


	//   ....[10]....
        /*0120*/ 	.word	0x000019d0


	//   ....[11]....
        /*0124*/ 	.word	0x00001a30


	//   ....[12]....
        /*0128*/ 	.word	0x00001a90


	//   ....[13]....
        /*012c*/ 	.word	0x00001af0


	//   ....[14]....
        /*0130*/ 	.word	0x00001b50


	//   ....[15]....
        /*0134*/ 	.word	0x000023f0


	//   ....[16]....
        /*0138*/ 	.word	0x00002450


	//   ....[17]....
        /*013c*/ 	.word	0x000024a0


	//   ....[18]....
        /*0140*/ 	.word	0x00002510


	//   ....[19]....
        /*0144*/ 	.word	0x00002570


	//   ....[20]....
        /*0148*/ 	.word	0x00002700


	//   ....[21]....
        /*014c*/ 	.word	0x00002790


	//   ....[22]....
        /*0150*/ 	.word	0x000027e0


	//   ....[23]....
        /*0154*/ 	.word	0x00002850


	//   ....[24]....
        /*0158*/ 	.word	0x000028c0


	//   ....[25]....
        /*015c*/ 	.word	0x000036a0


	//   ....[26]....
        /*0160*/ 	.word	0x00003700


	//   ....[27]....
        /*0164*/ 	.word	0x00003760


	//   ....[28]....
        /*0168*/ 	.word	0x000037c0


	//   ....[29]....
        /*016c*/ 	.word	0x00003820


	//----- nvinfo : EIATTR_VRC_CTA_INIT_COUNT
	.align		4
.L_218:
        /*0170*/ 	.byte	0x02, 0x4a
	.zero		1
	.zero		1


	//----- nvinfo : EIATTR_EXIT_INSTR_OFFSETS
	.align		4
        /*0174*/ 	.byte	0x04, 0x1c
        /*0176*/ 	.short	(.L_220 - .L_219)


	//   ....[0]....
.L_219:
        /*0178*/ 	.word	0x00000080


	//   ....[1]....
        /*017c*/ 	.word	0x000000c0


	//   ....[2]....
        /*0180*/ 	.word	0x00003940


	//   ....[3]....
        /*0184*/ 	.word	0x00003990


	//----- nvinfo : EIATTR_MAX_THREADS
	.align		4
.L_220:
        /*0188*/ 	.byte	0x04, 0x05
        /*018a*/ 	.short	(.L_222 - .L_221)
.L_221:
        /*018c*/ 	.word	0x00000100
        /*0190*/ 	.word	0x00000001
        /*0194*/ 	.word	0x00000001


	//----- nvinfo : EIATTR_CRS_STACK_SIZE
	.align		4
.L_222:
        /*0198*/ 	.byte	0x04, 0x1e
        /*019a*/ 	.short	(.L_224 - .L_223)
.L_223:
        /*019c*/ 	.word	0x00000000


	//----- nvinfo : EIATTR_CBANK_PARAM_SIZE
	.align		4
.L_224:
        /*01a0*/ 	.byte	0x03, 0x19
        /*01a2*/ 	.short	0x001d


	//----- nvinfo : EIATTR_PARAM_CBANK
	.align		4
        /*01a4*/ 	.byte	0x04, 0x0a
        /*01a6*/ 	.short	(.L_226 - .L_225)
	.align		4
.L_225:
        /*01a8*/ 	.word	index@(.nv.constant0._ZN3cub18CUB_300001_SM_10006detail6reduce28DeviceReduceSingleTileKernelINS2_10policy_hubIijN4cuda3std3__44plusIiEEE10Policy1000EPiSC_iS9_iiNS7_10__identityEEEvT0_T1_T2_T3_T4_T6_)
        /*01ac*/ 	.short	0x0380
        /*01ae*/ 	.short	0x001d


	//----- nvinfo : EIATTR_SW_WAR
	.align		4
.L_226:
        /*01b0*/ 	.byte	0x04, 0x36
        /*01b2*/ 	.short	(.L_228 - .L_227)
.L_227:
        /*01b4*/ 	.word	0x00000008
.L_228:


//--------------------- .nv.info._ZN3cub18CUB_300001_SM_10006detail6reduce18DeviceReduceKernelINS2_10policy_hubIijN4cuda3std3__44plusIiEEE10Policy1000EPijS9_iNS7_10__identityEEEvT0_PT3_T1_NS0_13GridEvenShareISH_EET2_T4_ --------------------------
	.section	.nv.info._ZN3cub18CUB_300001_SM_10006detail6reduce18DeviceReduceKernelINS2_10policy_hubIijN4cuda3std3__44plusIiEEE10Policy1000EPijS9_iNS7_10__identityEEEvT0_PT3_T1_NS0_13GridEvenShareISH_EET2_T4_,"",@"SHT_CUDA_INFO"
	.sectionflags	@""
	.align	4


	//----- nvinfo : EIATTR_CUDA_API_VERSION
	.align		4
        /*0000*/ 	.byte	0x04, 0x37
        /*0002*/ 	.short	(.L_230 - .L_229)
.L_229:
        /*0004*/ 	.word	0x00000082


	//----- nvinfo : EIATTR_KPARAM_INFO
	.align		4
.L_230:
        /*0008*/ 	.byte	0x04, 0x17
        /*000a*/ 	.short	(.L_232 - .L_231)
.L_231:
        /*000c*/ 	.word	0x00000000
        /*0010*/ 	.short	0x0005
        /*0012*/ 	.short	0x003d
        /*0014*/ 	.byte	0x00, 0xf0, 0x05, 0x00


	//----- nvinfo : EIATTR_KPARAM_INFO
	.align		4
.L_232:
        /*0018*/ 	.byte	0x04, 0x17
        /*001a*/ 	.short	(.L_234 - .L_233)
.L_233:
        /*001c*/ 	.word	0x00000000
        /*0020*/ 	.short	0x0004
        /*0022*/ 	.short	0x003c
        /*0024*/ 	.byte	0x00, 0xf0, 0x05, 0x00


	//----- nvinfo : EIATTR_KPARAM_INFO
	.align		4
.L_234:
        /*0028*/ 	.byte	0x04, 0x17
        /*002a*/ 	.short	(.L_236 - .L_235)
.L_235:
        /*002c*/ 	.word	0x00000000
        /*0030*/ 	.short	0x0003
        /*0032*/ 	.short	0x0014
        /*0034*/ 	.byte	0x00, 0xf0, 0xa1, 0x00


	//----- nvinfo : EIATTR_KPARAM_INFO
	.align		4
.L_236:
        /*0038*/ 	.byte	0x04, 0x17
        /*003a*/ 	.short	(.L_238 - .L_237)
.L_237:
        /*003c*/ 	.word	0x00000000
        /*0040*/ 	.short	0x0002
        /*0042*/ 	.short	0x0010
        /*0044*/ 	.byte	0x00, 0xf0, 0x11, 0x00


	//----- nvinfo : EIATTR_KPARAM_INFO
	.align		4
.L_238:
        /*0048*/ 	.byte	0x04, 0x17
        /*004a*/ 	.short	(.L_240 - .L_239)
.L_239:
        /*004c*/ 	.word	0x00000000
        /*0050*/ 	.short	0x0001
        /*0052*/ 	.short	0x0008
        /*0054*/ 	.byte	0x00, 0xf5, 0x21, 0x00


	//----- nvinfo : EIATTR_KPARAM_INFO
	.align		4
.L_240:
        /*0058*/ 	.byte	0x04, 0x17
        /*005a*/ 	.short	(.L_242 - .L_241)
.L_241:
        /*005c*/ 	.word	0x00000000
        /*0060*/ 	.short	0x0000
        /*0062*/ 	.short	0x0000
        /*0064*/ 	.byte	0x00, 0xf5, 0x21, 0x00


	//----- nvinfo : EIATTR_SPARSE_MMA_MASK
	.align		4
.L_242:
        /*0068*/ 	.byte	0x03, 0x50
        /*006a*/ 	.short	0x0000


	//----- nvinfo : EIATTR_MAXREG_COUNT
	.align		4
        /*006c*/ 	.byte	0x03, 0x1b
        /*006e*/ 	.short	0x00ff


	//----- nvinfo : EIATTR_NUM_BARRIERS
	.align		4
        /*0070*/ 	.byte	0x02, 0x4c
        /*0072*/ 	.byte	0x01
	.zero		1


	//----- nvinfo : EIATTR_MERCURY_ISA_VERSION
	.align		4
        /*0074*/ 	.byte	0x03, 0x5f
        /*0076*/ 	.short	0x0101


	//----- nvinfo : EIATTR_COOP_GROUP_MASK_REGIDS
	.align		4
        /*0078*/ 	.byte	0x04, 0x29
        /*007a*/ 	.short	(.L_244 - .L_243)


	//   ....[0]....
.L_243:
        /*007c*/ 	.word	0xffffffff


	//   ....[1]....
        /*0080*/ 	.word	0xffffffff


	//   ....[2]....
        /*0084*/ 	.word	0xffffffff


	//   ....[3]....
        /*0088*/ 	.word	0xffffffff


	//   ....[4]....
        /*008c*/ 	.word	0xffffffff


	//   ....[5]....
        /*0090*/ 	.word	0xffffffff


	//   ....[6]....
        /*0094*/ 	.word	0xffffffff


	//   ....[7]....
        /*0098*/ 	.word	0xffffffff


	//   ....[8]....
        /*009c*/ 	.word	0xffffffff


	//   ....[9]....
        /*00a0*/ 	.word	0xffffffff


	//   ....[10]....
        /*00a4*/ 	.word	0xffffffff


	//   ....[11]....
        /*00a8*/ 	.word	0xffffffff


	//   ....[12]....
        /*00ac*/ 	.word	0xffffffff


	//   ....[13]....
        /*00b0*/ 	.word	0xffffffff


	//   ....[14]....
        /*00b4*/ 	.word	0xffffffff


	//   ....[15]....
        /*00b8*/ 	.word	0xffffffff


	//   ....[16]....
        /*00bc*/ 	.word	0xffffffff


	//   ....[17]....
        /*00c0*/ 	.word	0xffffffff


	//   ....[18]....
        /*00c4*/ 	.word	0xffffffff


	//   ....[19]....
        /*00c8*/ 	.word	0xffffffff


	//   ....[20]....
        /*00cc*/ 	.word	0xffffffff


	//   ....[21]....
        /*00d0*/ 	.word	0xffffffff


	//   ....[22]....
        /*00d4*/ 	.word	0xffffffff


	//   ....[23]....
        /*00d8*/ 	.word	0xffffffff


	//   ....[24]....
        /*00dc*/ 	.word	0xffffffff


	//   ....[25]....
        /*00e0*/ 	.word	0xffffffff


	//   ....[26]....
        /*00e4*/ 	.word	0xffffffff


	//   ....[27]....
        /*00e8*/ 	.word	0xffffffff


	//   ....[28]....
        /*00ec*/ 	.word	0xffffffff


	//   ....[29]....
        /*00f0*/ 	.word	0xffffffff


	//----- nvinfo : EIATTR_COOP_GROUP_INSTR_OFFSETS
	.align		4
.L_244:
        /*00f4*/ 	.byte	0x04, 0x28
        /*00f6*/ 	.short	(.L_246 - .L_245)


	//   ....[0]....
.L_245:
        /*00f8*/ 	.word	0x000004d0


	//   ....[1]....
        /*00fc*/ 	.word	0x00000530


	//   ....[2]....
        /*0100*/ 	.word	0x00000580


	//   ....[3]....
        /*0104*/ 	.word	0x000005f0


	//   ....[4]....
        /*0108*/ 	.word	0x00000650


	//   ....[5]....
        /*010c*/ 	.word	0x000007e0


	//   ....[6]....
        /*0110*/ 	.word	0x00000880


	//   ....[7]....
        /*0114*/ 	.word	0x00000900


	//   ....[8]....
        /*0118*/ 	.word	0x00000960


	//   ....[9]....
        /*011c*/ 	.word	0x000009a0


	//   ....[10]....
        /*0120*/ 	.word	0x00001250


	//   ....[11]....
        /*0124*/ 	.word	0x000012b0


	//   ....[12]....
        /*0128*/ 	.word	0x00001310


	//   ....[13]....
        /*012c*/ 	.word	0x00001370


	//   ....[14]....
        /*0130*/ 	.word	0x000013d0


	//   ....[15]....
        /*0134*/ 	.word	0x00001920


	//   ....[16]....
        /*0138*/ 	.word	0x00001980


	//   ....[17]....
        /*013c*/ 	.word	0x000019e0


	//   ....[18]....
        /*0140*/ 	.word	0x00001a40


	//   ....[19]....
        /*0144*/ 	.word	0x00001aa0


	//   ....[20]....
        /*0148*/ 	.word	0x00001c30


	//   ....[21]....
        /*014c*/ 	.word	0x00001cc0


	//   ....[22]....
        /*0150*/ 	.word	0x00001d30


	//   ....[23]....
        /*0154*/ 	.word	0x00001d80


	//   ....[24]....
        /*0158*/ 	.word	0x00001dd0


	//   ....[25]....
        /*015c*/ 	.word	0x00002860


	//   ....[26]....
        /*0160*/ 	.word	0x000028c0


	//   ....[27]....
        /*0164*/ 	.word	0x00002920


	//   ....[28]....
        /*0168*/ 	.word	0x00002980


	//   ....[29]....
        /*016c*/ 	.word	0x000029e0


	//----- nvinfo : EIATTR_VRC_CTA_INIT_COUNT
	.align		4
.L_246:
        /*0170*/ 	.byte	0x02, 0x4a
	.zero		1
	.zero		1


	//----- nvinfo : EIATTR_EXIT_INSTR_OFFSETS
	.align		4
        /*0174*/ 	.byte	0x04, 0x1c
        /*0176*/ 	.short	(.L_248 - .L_247)


	//   ....[0]....
.L_247:
        /*0178*/ 	.word	0x00002b00


	//   ....[1]....
        /*017c*/ 	.word	0x00002b40


	//----- nvinfo : EIATTR_MAX_THREADS
	.align		4
.L_248:
        /*0180*/ 	.byte	0x04, 0x05
        /*0182*/ 	.short	(.L_250 - .L_249)
.L_249:
        /*0184*/ 	.word	0x00000100
        /*0188*/ 	.word	0x00000001
        /*018c*/ 	.word	0x00000001


	//----- nvinfo : EIATTR_CRS_STACK_SIZE
	.align		4
.L_250:
        /*0190*/ 	.byte	0x04, 0x1e
        /*0192*/ 	.short	(.L_252 - .L_251)
.L_251:
        /*0194*/ 	.word	0x00000000


	//----- nvinfo : EIATTR_CBANK_PARAM_SIZE
	.align		4
.L_252:
        /*0198*/ 	.byte	0x03, 0x19
        /*019a*/ 	.short	0x003e


	//----- nvinfo : EIATTR_PARAM_CBANK
	.align		4
        /*019c*/ 	.byte	0x04, 0x0a
        /*019e*/ 	.short	(.L_254 - .L_253)
	.align		4
.L_253:
        /*01a0*/ 	.word	index@(.nv.constant0._ZN3cub18CUB_300001_SM_10006detail6reduce18DeviceReduceKernelINS2_10policy_hubIijN4cuda3std3__44plusIiEEE10Policy1000EPijS9_iNS7_10__identityEEEvT0_PT3_T1_NS0_13GridEvenShareISH_EET2_T4_)
        /*01a4*/ 	.short	0x0380
        /*01a6*/ 	.short	0x003e


	//----- nvinfo : EIATTR_SW_WAR
	.align		4
.L_254:
        /*01a8*/ 	.byte	0x04, 0x36
        /*01aa*/ 	.short	(.L_256 - .L_255)
.L_255:
        /*01ac*/ 	.word	0x00000008
.L_256:


//--------------------- .nv.info._ZN3cub18CUB_300001_SM_10006detail6reduce28DeviceReduceSingleTileKernelINS2_10policy_hubIijN4cuda3std3__44plusIiEEE10Policy1000EPiSC_jS9_iiNS7_10__identityEEEvT0_T1_T2_T3_T4_T6_ --------------------------
	.section	.nv.info._ZN3cub18CUB_300001_SM_10006detail6reduce28DeviceReduceSingleTileKernelINS2_10policy_hubIijN4cuda3std3__44plusIiEEE10Policy1000EPiSC_jS9_iiNS7_10__identityEEEvT0_T1_T2_T3_T4_T6_,"",@"SHT_CUDA_INFO"
	.sectionflags	@""
	.align	4


	//----- nvinfo : EIATTR_CUDA_API_VERSION
	.align		4
        /*0000*/ 	.byte	0x04, 0x37
        /*0002*/ 	.short	(.L_258 - .L_257)
.L_257:
        /*0004*/ 	.word	0x00000082


	//----- nvinfo : EIATTR_KPARAM_INFO
	.align		4
.L_258:
        /*0008*/ 	.byte	0x04, 0x17
        /*000a*/ 	.short	(.L_260 - .L_259)
.L_259:
        /*000c*/ 	.word	0x00000000
        /*0010*/ 	.short	0x0005
        /*0012*/ 	.short	0x001c
        /*0014*/ 	.byte	0x00, 0xf0, 0x05, 0x00


	//----- nvinfo : EIATTR_KPARAM_INFO
	.align		4
.L_260:
        /*0018*/ 	.byte	0x04, 0x17
        /*001a*/ 	.short	(.L_262 - .L_261)
.L_261:
        /*001c*/ 	.word	0x00000000
        /*0020*/ 	.short	0x0004
        /*0022*/ 	.short	0x0018
        /*0024*/ 	.byte	0x00, 0xf0, 0x11, 0x00


	//----- nvinfo : EIATTR_KPARAM_INFO
	.align		4
.L_262:
        /*0028*/ 	.byte	0x04, 0x17
        /*002a*/ 	.short	(.L_264 - .L_263)
.L_263:
        /*002c*/ 	.word	0x00000000
        /*0030*/ 	.short	0x0003
        /*0032*/ 	.short	0x0014
        /*0034*/ 	.byte	0x00, 0xf0, 0x05, 0x00


	//----- nvinfo : EIATTR_KPARAM_INFO
	.align		4
.L_264:
        /*0038*/ 	.byte	0x04, 0x17
        /*003a*/ 	.short	(.L_266 - .L_265)
.L_265:
        /*003c*/ 	.word	0x00000000
        /*0040*/ 	.short	0x0002
        /*0042*/ 	.short	0x0010
        /*0044*/ 	.byte	0x00, 0xf0, 0x11, 0x00


	//----- nvinfo : EIATTR_KPARAM_INFO
	.align		4
.L_266:
        /*0048*/ 	.byte	0x04, 0x17
        /*004a*/ 	.short	(.L_268 - .L_267)
.L_267:
        /*004c*/ 	.word	0x00000000
        /*0050*/ 	.short	0x0001
        /*0052*/ 	.short	0x0008
        /*0054*/ 	.byte	0x00, 0xf5, 0x21, 0x00


	//----- nvinfo : EIATTR_KPARAM_INFO
	.align		4
.L_268:
        /*0058*/ 	.byte	0x04, 0x17
        /*005a*/ 	.short	(.L_270 - .L_269)
.L_269:
        /*005c*/ 	.word	0x00000000
        /*0060*/ 	.short	0x0000
        /*0062*/ 	.short	0x0000
        /*0064*/ 	.byte	0x00, 0xf5, 0x21, 0x00


	//----- nvinfo : EIATTR_SPARSE_MMA_MASK
	.align		4
.L_270:
        /*0068*/ 	.byte	0x03, 0x50
        /*006a*/ 	.short	0x0000


	//----- nvinfo : EIATTR_MAXREG_COUNT
	.align		4
        /*006c*/ 	.byte	0x03, 0x1b
        /*006e*/ 	.short	0x00ff


	//----- nvinfo : EIATTR_NUM_BARRIERS
	.align		4
        /*0070*/ 	.byte	0x02, 0x4c
        /*0072*/ 	.byte	0x01
	.zero		1


	//----- nvinfo : EIATTR_MERCURY_ISA_VERSION
	.align		4
        /*0074*/ 	.byte	0x03, 0x5f
        /*0076*/ 	.short	0x0101


	//----- nvinfo : EIATTR_COOP_GROUP_MASK_REGIDS
	.align		4
        /*0078*/ 	.byte	0x04, 0x29
        /*007a*/ 	.short	(.L_272 - .L_271)


	//   ....[0]....
.L_271:
        /*007c*/ 	.word	0xffffffff


	//   ....[1]....
        /*0080*/ 	.word	0xffffffff


	//   ....[2]....
        /*0084*/ 	.word	0xffffffff


	//   ....[3]....
        /*0088*/ 	.word	0xffffffff


	//   ....[4]....
        /*008c*/ 	.word	0xffffffff


	//   ....[5]....
        /*0090*/ 	.word	0xffffffff


	//   ....[6]....
        /*0094*/ 	.word	0xffffffff


	//   ....[7]....
        /*0098*/ 	.word	0xffffffff


	//   ....[8]....
        /*009c*/ 	.word	0xffffffff


	//   ....[9]....
        /*00a0*/ 	.word	0xffffffff


	//   ....[10]....
        /*00a4*/ 	.word	0xffffffff


	//   ....[11]....
        /*00a8*/ 	.word	0xffffffff


	//   ....[12]....
        /*00ac*/ 	.word	0xffffffff


	//   ....[13]....
        /*00b0*/ 	.word	0xffffffff


	//   ....[14]....
        /*00b4*/ 	.word	0xffffffff


	//   ....[15]....
        /*00b8*/ 	.word	0xffffffff


	//   ....[16]....
        /*00bc*/ 	.word	0xffffffff


	//   ....[17]....
        /*00c0*/ 	.word	0xffffffff


	//   ....[18]....
        /*00c4*/ 	.word	0xffffffff


	//   ....[19]....
        /*00c8*/ 	.word	0xffffffff


	//   ....[20]....
        /*00cc*/ 	.word	0xffffffff


	//   ....[21]....
        /*00d0*/ 	.word	0xffffffff


	//   ....[22]....
        /*00d4*/ 	.word	0xffffffff


	//   ....[23]....
        /*00d8*/ 	.word	0xffffffff


	//   ....[24]....
        /*00dc*/ 	.word	0xffffffff


	//   ....[25]....
        /*00e0*/ 	.word	0xffffffff


	//   ....[26]....
        /*00e4*/ 	.word	0xffffffff


	//   ....[27]....
        /*00e8*/ 	.word	0xffffffff


	//   ....[28]....
        /*00ec*/ 	.word	0xffffffff


	//   ....[29]....
        /*00f0*/ 	.word	0xffffffff


	//----- nvinfo : EIATTR_COOP_GROUP_INSTR_OFFSETS
	.align		4
.L_272:
        /*00f4*/ 	.byte	0x04, 0x28
        /*00f6*/ 	.short	(.L_274 - .L_273)


	//   ....[0]....
.L_273:
        /*00f8*/ 	.word	0x00000840


	//   ....[1]....
        /*00fc*/ 	.word	0x000008a0


	//   ....[2]....
        /*0100*/ 	.word	0x00000900


	//   ....[3]....
        /*0104*/ 	.word	0x00000960


	//   ....[4]....
        /*0108*/ 	.word	0x000009c0


	//   ....[5]....
        /*010c*/ 	.word	0x00000b50


	//   ....[6]....
        /*0110*/ 	.word	0x00000bf0


	//   ....[7]....
        /*0114*/ 	.word	0x00000c60


	//   ....[8]....
        /*0118*/ 	.word	0x00000ca0


	//   ....[9]....
        /*011c*/ 	.word	0x00000cf0


	//   ....[10]....
        /*0120*/ 	.word	0x00001510


	//   ....[11]....
        /*0124*/ 	.word	0x00001570


	//   ....[12]....
        /*0128*/ 	.word	0x000015d0


	//   ....[13]....
        /*012c*/ 	.word	0x00001630


	//   ....[14]....
        /*0130*/ 	.word	0x00001690


	//   ....[15]....
        /*0134*/ 	.word	0x00001ee0


	//   ....[16]....
        /*0138*/ 	.word	0x00001f40


	//   ....[17]....
        /*013c*/ 	.word	0x00001fa0


	//   ....[18]....
        /*0140*/ 	.word	0x00002000


	//   ....[19]....
        /*0144*/ 	.word	0x00002060


	//   ....[20]....
        /*0148*/ 	.word	0x000021f0


	//   ....[21]....
        /*014c*/ 	.word	0x00002280


	//   ....[22]....
        /*0150*/ 	.word	0x000022d0


	//   ....[23]....
        /*0154*/ 	.word	0x00002350


	//   ....[24]....
        /*0158*/ 	.word	0x000023b0


	//   ....[25]....
        /*015c*/ 	.word	0x00002d30


	//   ....[26]....
        /*0160*/ 	.word	0x00002d90


	//   ....[27]....
        /*0164*/ 	.word	0x00002df0


	//   ....[28]....
        /*0168*/ 	.word	0x00002e50


	//   ....[29]....
        /*016c*/ 	.word	0x00002eb0


	//----- nvinfo : EIATTR_VRC_CTA_INIT_COUNT
	.align		4
.L_274:
        /*0170*/ 	.byte	0x02, 0x4a
	.zero		1
	.zero		1


	//----- nvinfo : EIATTR_EXIT_INSTR_OFFSETS
	.align		4
        /*0174*/ 	.byte	0x04, 0x1c
        /*0176*/ 	.short	(.L_276 - .L_275)


	//   ....[0]....
.L_275:
        /*0178*/ 	.word	0x00000080


	//   ....[1]....
        /*017c*/ 	.word	0x000000c0


	//   ....[2]....
        /*0180*/ 	.word	0x00002fd0


	//   ....[3]....
        /*0184*/ 	.word	0x00003020


	//----- nvinfo : EIATTR_MAX_THREADS
	.align		4
.L_276:
        /*0188*/ 	.byte	0x04, 0x05
        /*018a*/ 	.short	(.L_278 - .L_277)
.L_277:
        /*018c*/ 	.word	0x00000100
        /*0190*/ 	.word	0x00000001
        /*0194*/ 	.word	0x00000001


	//----- nvinfo : EIATTR_CRS_STACK_SIZE
	.align		4
.L_278:
        /*0198*/ 	.byte	0x04, 0x1e
        /*019a*/ 	.short	(.L_280 - .L_279)
.L_279:
        /*019c*/ 	.word	0x00000000


	//----- nvinfo : EIATTR_CBANK_PARAM_SIZE
	.align		4
.L_280:
        /*01a0*/ 	.byte	0x03, 0x19
        /*01a2*/ 	.short	0x001d


	//----- nvinfo : EIATTR_PARAM_CBANK
	.align		4
        /*01a4*/ 	.byte	0x04, 0x0a
        /*01a6*/ 	.short	(.L_282 - .L_281)
	.align		4
.L_281:
        /*01a8*/ 	.word	index@(.nv.constant0._ZN3cub18CUB_300001_SM_10006detail6reduce28DeviceReduceSingleTileKernelINS2_10policy_hubIijN4cuda3std3__44plusIiEEE10Policy1000EPiSC_jS9_iiNS7_10__identityEEEvT0_T1_T2_T3_T4_T6_)
        /*01ac*/ 	.short	0x0380
        /*01ae*/ 	.short	0x001d


	//----- nvinfo : EIATTR_SW_WAR
	.align		4
.L_282:
        /*01b0*/ 	.byte	0x04, 0x36
        /*01b2*/ 	.short	(.L_284 - .L_283)
.L_283:
        /*01b4*/ 	.word	0x00000008
.L_284:


//--------------------- .nv.info._ZN3cub18CUB_300001_SM_10006detail11EmptyKernelIvEEvv --------------------------
	.section	.nv.info._ZN3cub18CUB_300001_SM_10006detail11EmptyKernelIvEEvv,"",@"SHT_CUDA_INFO"
	.sectionflags	@""
	.align	4


	//----- nvinfo : EIATTR_CUDA_API_VERSION
	.align		4
        /*0000*/ 	.byte	0x04, 0x37
        /*0002*/ 	.short	(.L_286 - .L_285)
.L_285:
        /*0004*/ 	.word	0x00000082


	//----- nvinfo : EIATTR_SPARSE_MMA_MASK
	.align		4
.L_286:
        /*0008*/ 	.byte	0x03, 0x50
        /*000a*/ 	.short	0x0000


	//----- nvinfo : EIATTR_MAXREG_COUNT
	.align		4
        /*000c*/ 	.byte	0x03, 0x1b
        /*000e*/ 	.short	0x00ff


	//----- nvinfo : EIATTR_MERCURY_ISA_VERSION
	.align		4
        /*0010*/ 	.byte	0x03, 0x5f
        /*0012*/ 	.short	0x0101


	//----- nvinfo : EIATTR_VRC_CTA_INIT_COUNT
	.align		4
        /*0014*/ 	.byte	0x02, 0x4a
	.zero		1
	.zero		1


	//----- nvinfo : EIATTR_EXIT_INSTR_OFFSETS
	.align		4
        /*0018*/ 	.byte	0x04, 0x1c
        /*001a*/ 	.short	(.L_288 - .L_287)


	//   ....[0]....
.L_287:
        /*001c*/ 	.word	0x00000010


	//----- nvinfo : EIATTR_SW_WAR
	.align		4
.L_288:
        /*0020*/ 	.byte	0x04, 0x36
        /*0022*/ 	.short	(.L_290 - .L_289)
.L_289:
        /*0024*/ 	.word	0x00000008
.L_290:


//--------------------- .nv.info._Z4copyPiS_i     --------------------------
	.section	.nv.info._Z4copyPiS_i,"",@"SHT_CUDA_INFO"
	.sectionflags	@""
	.align	4


	//----- nvinfo : EIATTR_CUDA_API_VERSION
	.align		4
        /*0000*/ 	.byte	0x04, 0x37
        /*0002*/ 	.short	(.L_292 - .L_291)
.L_291:
        /*0004*/ 	.word	0x00000082


	//----- nvinfo : EIATTR_KPARAM_INFO
	.align		4
.L_292:
        /*0008*/ 	.byte	0x04, 0x17
        /*000a*/ 	.short	(.L_294 - .L_293)
.L_293:
        /*000c*/ 	.word	0x00000000
        /*0010*/ 	.short	0x0002
        /*0012*/ 	.short	0x0010
        /*0014*/ 	.byte	0x00, 0xf0, 0x11, 0x00


	//----- nvinfo : EIATTR_KPARAM_INFO
	.align		4
.L_294:
        /*0018*/ 	.byte	0x04, 0x17
        /*001a*/ 	.short	(.L_296 - .L_295)
.L_295:
        /*001c*/ 	.word	0x00000000
        /*0020*/ 	.short	0x0001
        /*0022*/ 	.short	0x0008
        /*0024*/ 	.byte	0x00, 0xf5, 0x21, 0x00


	//----- nvinfo : EIATTR_KPARAM_INFO
	.align		4
.L_296:
        /*0028*/ 	.byte	0x04, 0x17
        /*002a*/ 	.short	(.L_298 - .L_297)
.L_297:
        /*002c*/ 	.word	0x00000000
        /*0030*/ 	.short	0x0000
        /*0032*/ 	.short	0x0000
        /*0034*/ 	.byte	0x00, 0xf5, 0x21, 0x00


	//----- nvinfo : EIATTR_SPARSE_MMA_MASK
	.align		4
.L_298:
        /*0038*/ 	.byte	0x03, 0x50
        /*003a*/ 	.short	0x0000


	//----- nvinfo : EIATTR_MAXREG_COUNT
	.align		4
        /*003c*/ 	.byte	0x03, 0x1b
        /*003e*/ 	.short	0x00ff


	//----- nvinfo : EIATTR_MERCURY_ISA_VERSION
	.align		4
        /*0040*/ 	.byte	0x03, 0x5f
        /*0042*/ 	.short	0x0101


	//----- nvinfo : EIATTR_VRC_CTA_INIT_COUNT
	.align		4
        /*0044*/ 	.byte	0x02, 0x4a
	.zero		1
	.zero		1


	//----- nvinfo : EIATTR_EXIT_INSTR_OFFSETS
	.align		4
        /*0048*/ 	.byte	0x04, 0x1c
        /*004a*/ 	.short	(.L_300 - .L_299)


	//   ....[0]....
.L_299:
        /*004c*/ 	.word	0x00000070


	//   ....[1]....
        /*0050*/ 	.word	0x000000f0


	//----- nvinfo : EIATTR_CBANK_PARAM_SIZE
	.align		4
.L_300:
        /*0054*/ 	.byte	0x03, 0x19
        /*0056*/ 	.short	0x0014


	//----- nvinfo : EIATTR_PARAM_CBANK
	.align		4
        /*0058*/ 	.byte	0x04, 0x0a
        /*005a*/ 	.short	(.L_302 - .L_301)
	.align		4
.L_301:
        /*005c*/ 	.word	index@(.nv.constant0._Z4copyPiS_i)
        /*0060*/ 	.short	0x0380
        /*0062*/ 	.short	0x0014


	//----- nvinfo : EIATTR_SW_WAR
	.align		4
.L_302:
        /*0064*/ 	.byte	0x04, 0x36
        /*0066*/ 	.short	(.L_304 - .L_303)
.L_303:
        /*0068*/ 	.word	0x00000008
.L_304:


//--------------------- .nv.info._Z14reduce_kernel4PiS_i --------------------------
	.section	.nv.info._Z14reduce_kernel4PiS_i,"",@"SHT_CUDA_INFO"
	.sectionflags	@""
	.align	4


	//----- nvinfo : EIATTR_CUDA_API_VERSION
	.align		4
        /*0000*/ 	.byte	0x04, 0x37
        /*0002*/ 	.short	(.L_306 - .L_305)
.L_305:
        /*0004*/ 	.word	0x00000082


	//----- nvinfo : EIATTR_KPARAM_INFO
	.align		4
.L_306:
        /*0008*/ 	.byte	0x04, 0x17
        /*000a*/ 	.short	(.L_308 - .L_307)
.L_307:
        /*000c*/ 	.word	0x00000000
        /*0010*/ 	.short	0x0002
        /*0012*/ 	.short	0x0010
        /*0014*/ 	.byte	0x00, 0xf0, 0x11, 0x00


	//----- nvinfo : EIATTR_KPARAM_INFO
	.align		4
.L_308:
        /*0018*/ 	.byte	0x04, 0x17
        /*001a*/ 	.short	(.L_310 - .L_309)
.L_309:
        /*001c*/ 	.word	0x00000000
        /*0020*/ 	.short	0x0001
        /*0022*/ 	.short	0x0008
        /*0024*/ 	.byte	0x00, 0xf5, 0x21, 0x00


	//----- nvinfo : EIATTR_KPARAM_INFO
	.align		4
.L_310:
        /*0028*/ 	.byte	0x04, 0x17
        /*002a*/ 	.short	(.L_312 - .L_311)
.L_311:
        /*002c*/ 	.word	0x00000000
        /*0030*/ 	.short	0x0000
        /*0032*/ 	.short	0x0000
        /*0034*/ 	.byte	0x00, 0xf5, 0x21, 0x00


	//----- nvinfo : EIATTR_SPARSE_MMA_MASK
	.align		4
.L_312:
        /*0038*/ 	.byte	0x03, 0x50
        /*003a*/ 	.short	0x0000


	//----- nvinfo : EIATTR_MAXREG_COUNT
	.align		4
        /*003c*/ 	.byte	0x03, 0x1b
        /*003e*/ 	.short	0x00ff


	//----- nvinfo : EIATTR_NUM_BARRIERS
	.align		4
        /*0040*/ 	.byte	0x02, 0x4c
        /*0042*/ 	.byte	0x01
	.zero		1


	//----- nvinfo : EIATTR_MERCURY_ISA_VERSION
	.align		4
        /*0044*/ 	.byte	0x03, 0x5f
        /*0046*/ 	.short	0x0101


	//----- nvinfo : EIATTR_VRC_CTA_INIT_COUNT
	.align		4
        /*0048*/ 	.byte	0x02, 0x4a
	.zero		1
	.zero		1


	//----- nvinfo : EIATTR_EXIT_INSTR_OFFSETS
	.align		4
        /*004c*/ 	.byte	0x04, 0x1c
        /*004e*/ 	.short	(.L_314 - .L_313)


	//   ....[0]....
.L_313:
        /*0050*/ 	.word	0x00000270


	//   ....[1]....
        /*0054*/ 	.word	0x000002f0


	//----- nvinfo : EIATTR_CBANK_PARAM_SIZE
	.align		4
.L_314:
        /*0058*/ 	.byte	0x03, 0x19
        /*005a*/ 	.short	0x0014


	//----- nvinfo : EIATTR_PARAM_CBANK
	.align		4
        /*005c*/ 	.byte	0x04, 0x0a
        /*005e*/ 	.short	(.L_316 - .L_315)
	.align		4
.L_315:
        /*0060*/ 	.word	index@(.nv.constant0._Z14reduce_kernel4PiS_i)
        /*0064*/ 	.short	0x0380
        /*0066*/ 	.short	0x0014


	//----- nvinfo : EIATTR_SW_WAR
	.align		4
.L_316:
        /*0068*/ 	.byte	0x04, 0x36
        /*006a*/ 	.short	(.L_318 - .L_317)
.L_317:
        /*006c*/ 	.word	0x00000008
.L_318:


//--------------------- .nv.info._Z14reduce_kernel3PiS_i --------------------------
	.section	.nv.info._Z14reduce_kernel3PiS_i,"",@"SHT_CUDA_INFO"
	.sectionflags	@""
	.align	4


	//----- nvinfo : EIATTR_CUDA_API_VERSION
	.align		4
        /*0000*/ 	.byte	0x04, 0x37
        /*0002*/ 	.short	(.L_320 - .L_319)
.L_319:
        /*0004*/ 	.word	0x00000082


	//----- nvinfo : EIATTR_KPARAM_INFO
	.align		4
.L_320:
        /*0008*/ 	.byte	0x04, 0x17
        /*000a*/ 	.short	(.L_322 - .L_321)
.L_321:
        /*000c*/ 	.word	0x00000000
        /*0010*/ 	.short	0x0002
        /*0012*/ 	.short	0x0010
        /*0014*/ 	.byte	0x00, 0xf0, 0x11, 0x00


	//----- nvinfo : EIATTR_KPARAM_INFO
	.align		4
.L_322:
        /*0018*/ 	.byte	0x04, 0x17
        /*001a*/ 	.short	(.L_324 - .L_323)
.L_323:
        /*001c*/ 	.word	0x00000000
        /*0020*/ 	.short	0x0001
        /*0022*/ 	.short	0x0008
        /*0024*/ 	.byte	0x00, 0xf5, 0x21, 0x00


	//----- nvinfo : EIATTR_KPARAM_INFO
	.align		4
.L_324:
        /*0028*/ 	.byte	0x04, 0x17
        /*002a*/ 	.short	(.L_326 - .L_325)
.L_325:
        /*002c*/ 	.word	0x00000000
        /*0030*/ 	.short	0x0000
        /*0032*/ 	.short	0x0000
        /*0034*/ 	.byte	0x00, 0xf5, 0x21, 0x00


	//----- nvinfo : EIATTR_SPARSE_MMA_MASK
	.align		4
.L_326:
        /*0038*/ 	.byte	0x03, 0x50
        /*003a*/ 	.short	0x0000


	//----- nvinfo : EIATTR_MAXREG_COUNT
	.align		4
        /*003c*/ 	.byte	0x03, 0x1b
        /*003e*/ 	.short	0x00ff


	//----- nvinfo : EIATTR_NUM_BARRIERS
	.align		4
        /*0040*/ 	.byte	0x02, 0x4c
        /*0042*/ 	.byte	0x01
	.zero		1


	//----- nvinfo : EIATTR_MERCURY_ISA_VERSION
	.align		4
        /*0044*/ 	.byte	0x03, 0x5f
        /*0046*/ 	.short	0x0101


	//----- nvinfo : EIATTR_VRC_CTA_INIT_COUNT
	.align		4
        /*0048*/ 	.byte	0x02, 0x4a
	.zero		1
	.zero		1


	//----- nvinfo : EIATTR_EXIT_INSTR_OFFSETS
	.align		4
        /*004c*/ 	.byte	0x04, 0x1c
        /*004e*/ 	.short	(.L_328 - .L_327)


	//   ....[0]....
.L_327:
        /*0050*/ 	.word	0x00000070


	//   ....[1]....
        /*0054*/ 	.word	0x00000230


	//   ....[2]....
        /*0058*/ 	.word	0x000002b0


	//----- nvinfo : EIATTR_CBANK_PARAM_SIZE
	.align		4
.L_328:
        /*005c*/ 	.byte	0x03, 0x19
        /*005e*/ 	.short	0x0014


	//----- nvinfo : EIATTR_PARAM_CBANK
	.align		4
        /*0060*/ 	.byte	0x04, 0x0a
        /*0062*/ 	.short	(.L_330 - .L_329)
	.align		4
.L_329:
        /*0064*/ 	.word	index@(.nv.constant0._Z14reduce_kernel3PiS_i)
        /*0068*/ 	.short	0x0380
        /*006a*/ 	.short	0x0014


	//----- nvinfo : EIATTR_SW_WAR
	.align		4
.L_330:
        /*006c*/ 	.byte	0x04, 0x36
        /*006e*/ 	.short	(.L_332 - .L_331)
.L_331:
        /*0070*/ 	.word	0x00000008
.L_332:


//--------------------- .nv.info._Z14reduce_kernel2PiS_i --------------------------
	.section	.nv.info._Z14reduce_kernel2PiS_i,"",@"SHT_CUDA_INFO"
	.sectionflags	@""
	.align	4


	//----- nvinfo : EIATTR_CUDA_API_VERSION
	.align		4
        /*0000*/ 	.byte	0x04, 0x37
        /*0002*/ 	.short	(.L_334 - .L_333)
.L_333:
        /*0004*/ 	.word	0x00000082


	//----- nvinfo : EIATTR_KPARAM_INFO
	.align		4
.L_334:
        /*0008*/ 	.byte	0x04, 0x17
        /*000a*/ 	.short	(.L_336 - .L_335)
.L_335:
        /*000c*/ 	.word	0x00000000
        /*0010*/ 	.short	0x0002
        /*0012*/ 	.short	0x0010
        /*0014*/ 	.byte	0x00, 0xf0, 0x11, 0x00


	//----- nvinfo : EIATTR_KPARAM_INFO
	.align		4
.L_336:
        /*0018*/ 	.byte	0x04, 0x17
        /*001a*/ 	.short	(.L_338 - .L_337)
.L_337:
        /*001c*/ 	.word	0x00000000
        /*0020*/ 	.short	0x0001
        /*0022*/ 	.short	0x0008
        /*0024*/ 	.byte	0x00, 0xf5, 0x21, 0x00


	//----- nvinfo : EIATTR_KPARAM_INFO
	.align		4
.L_338:
        /*0028*/ 	.byte	0x04, 0x17
        /*002a*/ 	.short	(.L_340 - .L_339)
.L_339:
        /*002c*/ 	.word	0x00000000
        /*0030*/ 	.short	0x0000
        /*0032*/ 	.short	0x0000
        /*0034*/ 	.byte	0x00, 0xf5, 0x21, 0x00


	//----- nvinfo : EIATTR_SPARSE_MMA_MASK
	.align		4
.L_340:
        /*0038*/ 	.byte	0x03, 0x50
        /*003a*/ 	.short	0x0000


	//----- nvinfo : EIATTR_MAXREG_COUNT
	.align		4
        /*003c*/ 	.byte	0x03, 0x1b
        /*003e*/ 	.short	0x00ff


	//----- nvinfo : EIATTR_NUM_BARRIERS
	.align		4
        /*0040*/ 	.byte	0x02, 0x4c
        /*0042*/ 	.byte	0x01
	.zero		1


	//----- nvinfo : EIATTR_MERCURY_ISA_VERSION
	.align		4
        /*0044*/ 	.byte	0x03, 0x5f
        /*0046*/ 	.short	0x0101


	//----- nvinfo : EIATTR_VRC_CTA_INIT_COUNT
	.align		4
        /*0048*/ 	.byte	0x02, 0x4a
	.zero		1
	.zero		1


	//----- nvinfo : EIATTR_EXIT_INSTR_OFFSETS
	.align		4
        /*004c*/ 	.byte	0x04, 0x1c
        /*004e*/ 	.short	(.L_342 - .L_341)


	//   ....[0]....
.L_341:
        /*0050*/ 	.word	0x00000070


	//   ....[1]....
        /*0054*/ 	.word	0x00000280


	//   ....[2]....
        /*0058*/ 	.word	0x00000300


	//----- nvinfo : EIATTR_CRS_STACK_SIZE
	.align		4
.L_342:
        /*005c*/ 	.byte	0x04, 0x1e
        /*005e*/ 	.short	(.L_344 - .L_343)
.L_343:
        /*0060*/ 	.word	0x00000000


	//----- nvinfo : EIATTR_CBANK_PARAM_SIZE
	.align		4
.L_344:
        /*0064*/ 	.byte	0x03, 0x19
        /*0066*/ 	.short	0x0014


	//----- nvinfo : EIATTR_PARAM_CBANK
	.align		4
        /*0068*/ 	.byte	0x04, 0x0a
        /*006a*/ 	.short	(.L_346 - .L_345)
	.align		4
.L_345:
        /*006c*/ 	.word	index@(.nv.constant0._Z14reduce_kernel2PiS_i)
        /*0070*/ 	.short	0x0380
        /*0072*/ 	.short	0x0014


	//----- nvinfo : EIATTR_SW_WAR
	.align		4
.L_346:
        /*0074*/ 	.byte	0x04, 0x36
        /*0076*/ 	.short	(.L_348 - .L_347)
.L_347:
        /*0078*/ 	.word	0x00000008
.L_348:


//--------------------- .nv.info._Z14reduce_kernel1PiS_i --------------------------
	.section	.nv.info._Z14reduce_kernel1PiS_i,"",@"SHT_CUDA_INFO"
	.sectionflags	@""
	.align	4


	//----- nvinfo : EIATTR_CUDA_API_VERSION
	.align		4
        /*0000*/ 	.byte	0x04, 0x37
        /*0002*/ 	.short	(.L_350 - .L_349)
.L_349:
        /*0004*/ 	.word	0x00000082


	//----- nvinfo : EIATTR_KPARAM_INFO
	.align		4
.L_350:
        /*0008*/ 	.byte	0x04, 0x17
        /*000a*/ 	.short	(.L_352 - .L_351)
.L_351:
        /*000c*/ 	.word	0x00000000
        /*0010*/ 	.short	0x0002
        /*0012*/ 	.short	0x0010
        /*0014*/ 	.byte	0x00, 0xf0, 0x11, 0x00


	//----- nvinfo : EIATTR_KPARAM_INFO
	.align		4
.L_352:
        /*0018*/ 	.byte	0x04, 0x17
        /*001a*/ 	.short	(.L_354 - .L_353)
.L_353:
        /*001c*/ 	.word	0x00000000
        /*0020*/ 	.short	0x0001
        /*0022*/ 	.short	0x0008
        /*0024*/ 	.byte	0x00, 0xf5, 0x21, 0x00


	//----- nvinfo : EIATTR_KPARAM_INFO
	.align		4
.L_354:
        /*0028*/ 	.byte	0x04, 0x17
        /*002a*/ 	.short	(.L_356 - .L_355)
.L_355:
        /*002c*/ 	.word	0x00000000
        /*0030*/ 	.short	0x0000
        /*0032*/ 	.short	0x0000
        /*0034*/ 	.byte	0x00, 0xf5, 0x21, 0x00


	//----- nvinfo : EIATTR_SPARSE_MMA_MASK
	.align		4
.L_356:
        /*0038*/ 	.byte	0x03, 0x50
        /*003a*/ 	.short	0x0000


	//----- nvinfo : EIATTR_MAXREG_COUNT
	.align		4
        /*003c*/ 	.byte	0x03, 0x1b
        /*003e*/ 	.short	0x00ff


	//----- nvinfo : EIATTR_NUM_BARRIERS
	.align		4
        /*0040*/ 	.byte	0x02, 0x4c
        /*0042*/ 	.byte	0x01
	.zero		1


	//----- nvinfo : EIATTR_MERCURY_ISA_VERSION
	.align		4
        /*0044*/ 	.byte	0x03, 0x5f
        /*0046*/ 	.short	0x0101


	//----- nvinfo : EIATTR_VRC_CTA_INIT_COUNT
	.align		4
        /*0048*/ 	.byte	0x02, 0x4a
	.zero		1
	.zero		1


	//----- nvinfo : EIATTR_EXIT_INSTR_OFFSETS
	.align		4
        /*004c*/ 	.byte	0x04, 0x1c
        /*004e*/ 	.short	(.L_358 - .L_357)


	//   ....[0]....
.L_357:
        /*0050*/ 	.word	0x00000070


	//   ....[1]....
        /*0054*/ 	.word	0x00000260


	//   ....[2]....
        /*0058*/ 	.word	0x000002e0


	//----- nvinfo : EIATTR_CBANK_PARAM_SIZE
	.align		4
.L_358:
        /*005c*/ 	.byte	0x03, 0x19
        /*005e*/ 	.short	0x0014


	//----- nvinfo : EIATTR_PARAM_CBANK
	.align		4
        /*0060*/ 	.byte	0x04, 0x0a
        /*0062*/ 	.short	(.L_360 - .L_359)
	.align		4
.L_359:
        /*0064*/ 	.word	index@(.nv.constant0._Z14reduce_kernel1PiS_i)
        /*0068*/ 	.short	0x0380
        /*006a*/ 	.short	0x0014


	//----- nvinfo : EIATTR_SW_WAR
	.align		4
.L_360:
        /*006c*/ 	.byte	0x04, 0x36
        /*006e*/ 	.short	(.L_362 - .L_361)
.L_361:
        /*0070*/ 	.word	0x00000008
.L_362:


//--------------------- .nv.callgraph             --------------------------
	.section	.nv.callgraph,"",@"SHT_CUDA_CALLGRAPH"
	.align	4
	.sectionentsize	8
	.align		4
        /*0000*/ 	.word	0x00000000
	.align		4
        /*0004*/ 	.word	0xffffffff
	.align		4
        /*0008*/ 	.word	0x00000000
	.align		4
        /*000c*/ 	.word	0xfffffffe
	.align		4
        /*0010*/ 	.word	0x00000000
	.align		4
        /*0014*/ 	.word	0xfffffffd
	.align		4
        /*0018*/ 	.word	0x00000000
	.align		4
        /*001c*/ 	.word	0xfffffffc


//--------------------- .nv.constant4             --------------------------
	.section	.nv.constant4,"a",@progbits
	.align	8
	.align		8
.nv.constant4:
        /*0000*/ 	.dword	_ZN34_INTERNAL_0d7f1923_4_k_cu_5563a1064cuda3std3__45__cpo5beginE
	.align		8
        /*0008*/ 	.dword	_ZN34_INTERNAL_0d7f1923_4_k_cu_5563a1064cuda3std3__45__cpo3endE
	.align		8
        /*0010*/ 	.dword	_ZN34_INTERNAL_0d7f1923_4_k_cu_5563a1064cuda3std3__45__cpo6cbeginE
	.align		8
        /*0018*/ 	.dword	_ZN34_INTERNAL_0d7f1923_4_k_cu_5563a1064cuda3std3__45__cpo4cendE
	.align		8
        /*0020*/ 	.dword	_ZN34_INTERNAL_0d7f1923_4_k_cu_5563a1064cuda3std3__45__cpo6rbeginE
	.align		8
        /*0028*/ 	.dword	_ZN34_INTERNAL_0d7f1923_4_k_cu_5563a1064cuda3std3__45__cpo4rendE
	.align		8
        /*0030*/ 	.dword	_ZN34_INTERNAL_0d7f1923_4_k_cu_5563a1064cuda3std3__45__cpo7crbeginE
	.align		8
        /*0038*/ 	.dword	_ZN34_INTERNAL_0d7f1923_4_k_cu_5563a1064cuda3std3__45__cpo5crendE
	.align		8
        /*0040*/ 	.dword	_ZN34_INTERNAL_0d7f1923_4_k_cu_5563a1064cuda3std3__436_GLOBAL__N__0d7f1923_4_k_cu_5563a1066ignoreE
	.align		8
        /*0048*/ 	.dword	_ZN34_INTERNAL_0d7f1923_4_k_cu_5563a1064cuda3std3__419piecewise_constructE
	.align		8
        /*0050*/ 	.dword	_ZN34_INTERNAL_0d7f1923_4_k_cu_5563a1064cuda3std3__48in_placeE
	.align		8
        /*0058*/ 	.dword	_ZN34_INTERNAL_0d7f1923_4_k_cu_5563a1064cuda3std3__420unreachable_sentinelE
	.align		8
        /*0060*/ 	.dword	_ZN34_INTERNAL_0d7f1923_4_k_cu_5563a1064cuda3std3__47nulloptE
	.align		8
        /*0068*/ 	.dword	_ZN34_INTERNAL_0d7f1923_4_k_cu_5563a1064cuda3std3__48unexpectE
	.align		8
        /*0070*/ 	.dword	_ZN34_INTERNAL_0d7f1923_4_k_cu_5563a1064cuda3std6ranges3__45__cpo4swapE
	.align		8
        /*0078*/ 	.dword	_ZN34_INTERNAL_0d7f1923_4_k_cu_5563a1064cuda3std6ranges3__45__cpo9iter_moveE
	.align		8
        /*0080*/ 	.dword	_ZN34_INTERNAL_0d7f1923_4_k_cu_5563a1064cuda3std6ranges3__45__cpo5beginE
	.align		8
        /*0088*/ 	.dword	_ZN34_INTERNAL_0d7f1923_4_k_cu_5563a1064cuda3std6ranges3__45__cpo3endE
	.align		8
        /*0090*/ 	.dword	_ZN34_INTERNAL_0d7f1923_4_k_cu_5563a1064cuda3std6ranges3__45__cpo6cbeginE
	.align		8
        /*0098*/ 	.dword	_ZN34_INTERNAL_0d7f1923_4_k_cu_5563a1064cuda3std6ranges3__45__cpo4cendE
	.align		8
        /*00a0*/ 	.dword	_ZN34_INTERNAL_0d7f1923_4_k_cu_5563a1064cuda3std6ranges3__45__cpo7advanceE
	.align		8
        /*00a8*/ 	.dword	_ZN34_INTERNAL_0d7f1923_4_k_cu_5563a1064cuda3std6ranges3__45__cpo9iter_swapE
	.align		8
        /*00b0*/ 	.dword	_ZN34_INTERNAL_0d7f1923_4_k_cu_5563a1064cuda3std6ranges3__45__cpo4nextE
	.align		8
        /*00b8*/ 	.dword	_ZN34_INTERNAL_0d7f1923_4_k_cu_5563a1064cuda3std6ranges3__45__cpo4prevE
	.align		8
        /*00c0*/ 	.dword	_ZN34_INTERNAL_0d7f1923_4_k_cu_5563a1064cuda3std6ranges3__45__cpo4dataE
	.align		8
        /*00c8*/ 	.dword	_ZN34_INTERNAL_0d7f1923_4_k_cu_5563a1064cuda3std6ranges3__45__cpo5cdataE
	.align		8
        /*00d0*/ 	.dword	_ZN34_INTERNAL_0d7f1923_4_k_cu_5563a1064cuda3std6ranges3__45__cpo4sizeE
	.align		8
        /*00d8*/ 	.dword	_ZN34_INTERNAL_0d7f1923_4_k_cu_5563a1064cuda3std6ranges3__45__cpo5ssizeE
	.align		8
        /*00e0*/ 	.dword	_ZN34_INTERNAL_0d7f1923_4_k_cu_5563a1064cuda3std6ranges3__45__cpo8distanceE
	.align		8
        /*00e8*/ 	.dword	_ZN34_INTERNAL_0d7f1923_4_k_cu_5563a1066thrust24THRUST_300001_SM_1000_NS8cuda_cub3parE
	.align		8
        /*00f0*/ 	.dword	_ZN34_INTERNAL_0d7f1923_4_k_cu_5563a1066thrust24THRUST_300001_SM_1000_NS8cuda_cub10par_nosyncE
	.align		8
        /*00f8*/ 	.dword	_ZN34_INTERNAL_0d7f1923_4_k_cu_5563a1066thrust24THRUST_300001_SM_1000_NS6system6detail10sequential3seqE
	.align		8
        /*0100*/ 	.dword	_ZN34_INTERNAL_0d7f1923_4_k_cu_5563a1066thrust24THRUST_300001_SM_1000_NS6system3cpp3parE
	.align		8
        /*0108*/ 	.dword	_ZN34_INTERNAL_0d7f1923_4_k_cu_5563a1066thrust24THRUST_300001_SM_1000_NS12placeholders2_1E
	.align		8
        /*0110*/ 	.dword	_ZN34_INTERNAL_0d7f1923_4_k_cu_5563a1066thrust24THRUST_300001_SM_1000_NS12placeholders2_2E
	.align		8
        /*0118*/ 	.dword	_ZN34_INTERNAL_0d7f1923_4_k_cu_5563a1066thrust24THRUST_300001_SM_1000_NS12placeholders2_3E
	.align		8
        /*0120*/ 	.dword	_ZN34_INTERNAL_0d7f1923_4_k_cu_5563a1066thrust24THRUST_300001_SM_1000_NS12placeholders2_4E
	.align		8
        /*0128*/ 	.dword	_ZN34_INTERNAL_0d7f1923_4_k_cu_5563a1066thrust24THRUST_300001_SM_1000_NS12placeholders2_5E
	.align		8
        /*0130*/ 	.dword	_ZN34_INTERNAL_0d7f1923_4_k_cu_5563a1066thrust24THRUST_300001_SM_1000_NS12placeholders2_6E
	.align		8
        /*0138*/ 	.dword	_ZN34_INTERNAL_0d7f1923_4_k_cu_5563a1066thrust24THRUST_300001_SM_1000_NS12placeholders2_7E
	.align		8
        /*0140*/ 	.dword	_ZN34_INTERNAL_0d7f1923_4_k_cu_5563a1066thrust24THRUST_300001_SM_1000_NS12placeholders2_8E
	.align		8
        /*0148*/ 	.dword	_ZN34_INTERNAL_0d7f1923_4_k_cu_5563a1066thrust24THRUST_300001_SM_1000_NS12placeholders2_9E
	.align		8
        /*0150*/ 	.dword	_ZN34_INTERNAL_0d7f1923_4_k_cu_5563a1066thrust24THRUST_300001_SM_1000_NS12placeholders3_10E
	.align		8
        /*0158*/ 	.dword	_ZN34_INTERNAL_0d7f1923_4_k_cu_5563a1066thrust24THRUST_300001_SM_1000_NS3seqE
	.align		8
        /*0160*/ 	.dword	_ZN34_INTERNAL_0d7f1923_4_k_cu_5563a1066thrust24THRUST_300001_SM_1000_NS6deviceE


//--------------------- .text._ZN3cub18CUB_300001_SM_10006detail6reduce28DeviceReduceSingleTileKernelINS2_10policy_hubIiyN4cuda3std3__44plusIiEEE10Policy1000EPiSC_iS9_iiNS7_10__identityEEEvT0_T1_T2_T3_T4_T6_ --------------------------
	.section	.text._ZN3cub18CUB_300001_SM_10006detail6reduce28DeviceReduceSingleTileKernelINS2_10policy_hubIiyN4cuda3std3__44plusIiEEE10Policy1000EPiSC_iS9_iiNS7_10__identityEEEvT0_T1_T2_T3_T4_T6_,"ax",@progbits
	.align	128
        .global         _ZN3cub18CUB_300001_SM_10006detail6reduce28DeviceReduceSingleTileKernelINS2_10policy_hubIiyN4cuda3std3__44plusIiEEE10Policy1000EPiSC_iS9_iiNS7_10__identityEEEvT0_T1_T2_T3_T4_T6_
        .type           _ZN3cub18CUB_300001_SM_10006detail6reduce28DeviceReduceSingleTileKernelINS2_10policy_hubIiyN4cuda3std3__44plusIiEEE10Policy1000EPiSC_iS9_iiNS7_10__identityEEEvT0_T1_T2_T3_T4_T6_,@function
        .size           _ZN3cub18CUB_300001_SM_10006detail6reduce28DeviceReduceSingleTileKernelINS2_10policy_hubIiyN4cuda3std3__44plusIiEEE10Policy1000EPiSC_iS9_iiNS7_10__identityEEEvT0_T1_T2_T3_T4_T6_,(.L_x_332 - _ZN3cub18CUB_300001_SM_10006detail6reduce28DeviceReduceSingleTileKernelINS2_10policy_hubIiyN4cuda3std3__44plusIiEEE10Policy1000EPiSC_iS9_iiNS7_10__identityEEEvT0_T1_T2_T3_T4_T6_)
        .other          _ZN3cub18CUB_300001_SM_10006detail6reduce28DeviceReduceSingleTileKernelINS2_10policy_hubIiyN4cuda3std3__44plusIiEEE10Policy1000EPiSC_iS9_iiNS7_10__identityEEEvT0_T1_T2_T3_T4_T6_,@"STO_CUDA_ENTRY STV_DEFAULT"
_ZN3cub18CUB_300001_SM_10006detail6reduce28DeviceReduceSingleTileKernelINS2_10policy_hubIiyN4cuda3std3__44plusIiEEE10Policy1000EPiSC_iS9_iiNS7_10__identityEEEvT0_T1_T2_T3_T4_T6_:
.text._ZN3cub18CUB_300001_SM_10006detail6reduce28DeviceReduceSingleTileKernelINS2_10policy_hubIiyN4cuda3std3__44plusIiEEE10Policy1000EPiSC_iS9_iiNS7_10__identityEEEvT0_T1_T2_T3_T4_T6_:
[----:B------:R-:W-:Y:S01]  /*0000*/  LDC R1, c[0x0][0x37c] ;  /* 0x0000df00ff017b82 */ /* 0x000fe20000000800 */
[----:B------:R-:W0:Y:S01]  /*0010*/  LDCU UR4, c[0x0][0x390] ;  /* 0x00007200ff0477ac */ /* 0x000e220008000800 */
[----:B------:R-:W1:Y:S01]  /*0020*/  LDCU.64 UR6, c[0x0][0x358] ;  /* 0x00006b00ff0677ac */ /* 0x000e620008000a00 */
[----:B0-----:R-:W-:-:S05]  /*0030*/  IMAD.U32 R20, RZ, RZ, UR4 ;  /* 0x00000004ff147e24 */ /* 0x001fca000f8e00ff */
[----:B------:R-:W-:-:S13]  /*0040*/  ISETP.NE.AND P0, PT, R20, RZ, PT ;  /* 0x000000ff1400720c */ /* 0x000fda0003f05270 */
[----:B-1----:R-:W-:Y:S05]  /*0050*/  @P0 BRA `(.L_x_0) ;  /* 0x00000000001c0947 */ /* 0x002fea0003800000 */
[----:B------:R-:W0:Y:S02]  /*0060*/  S2R R0, SR_TID.X ;  /* 0x0000000000007919 */ /* 0x000e240000002100 */
[----:B0-----:R-:W-:-:S13]  /*0070*/  ISETP.NE.AND P0, PT, R0, RZ, PT ;  /* 0x000000ff0000720c */ /* 0x001fda0003f05270 */
[----:B------:R-:W-:Y:S05]  /*0080*/  @P0 EXIT ;  /* 0x000000000000094d */ /* 0x000fea0003800000 */
[----:B------:R-:W0:Y:S08]  /*0090*/  LDC R5, c[0x0][0x398] ;  /* 0x0000e600ff057b82 */ /* 0x000e300000000800 */
[----:B------:R-:W0:Y:S02]  /*00a0*/  LDC.64 R2, c[0x0][0x388] ;  /* 0x0000e200ff027b82 */ /* 0x000e240000000a00 */
[----:B0-----:R-:W-:Y:S01]  /*00b0*/  STG.E desc[UR6][R2.64], R5 ;  /* 0x0000000502007986 */ /* 0x001fe2000c101906 */
[----:B------:R-:W-:Y:S05]  /*00c0*/  EXIT ;  /* 0x000000000000794d */ /* 0x000fea0003800000 */
.L_x_0:
[----:B------:R-:W0:Y:S01]  /*00d0*/  LDCU UR4, c[0x0][0x380] ;  /* 0x00007000ff0477ac */ /* 0x000e220008000800 */
[----:B------:R-:W-:Y:S01]  /*00e0*/  BSSY.RECONVERGENT B0, `(.L_x_1) ;  /* 0x0000385000007945 */ /* 0x000fe20003800200 */
[----:B0-----:R-:W-:-:S09]  /*00f0*/  ULOP3.LUT UP0, URZ, UR4, 0xf, URZ, 0xc0, !UPT ;  /* 0x0000000f04ff7892 */ /* 0x001fd2000f80c0ff */
[----:B------:R-:W-:Y:S05]  /*0100*/  BRA.U UP0, `(.L_x_2) ;  /* 0x0000001900d87547 */ /* 0x000fea000b800000 */
[----:B------:R-:W-:-:S13]  /*0110*/  ISETP.GT.AND P0, PT, R20, 0xfff, PT ;  /* 0x00000fff1400780c */ /* 0x000fda0003f04270 */
[----:B------:R-:W-:Y:S05]  /*0120*/  @P0 BRA `(.L_x_3) ;  /* 0x0000000c008c0947 */ /* 0x000fea0003800000 */
[----:B------:R-:W0:Y:S01]  /*0130*/  S2R R9, SR_TID.X ;  /* 0x0000000000097919 */ /* 0x000e220000002100 */
[----:B------:R-:W-:Y:S01]  /*0140*/  BSSY.RECONVERGENT B1, `(.L_x_4) ;  /* 0x0000009000017945 */ /* 0x000fe20003800200 */
[----:B------:R-:W-:Y:S01]  /*0150*/  IMAD.MOV.U32 R0, RZ, RZ, RZ ;  /* 0x000000ffff007224 */ /* 0x000fe200078e00ff */
[----:B0-----:R-:W-:Y:S01]  /*0160*/  ISETP.GE.AND P0, PT, R9, R20, PT ;  /* 0x000000140900720c */ /* 0x001fe20003f06270 */
[----:B------:R-:W-:-:S12]  /*0170*/  IMAD.MOV.U32 R11, RZ, RZ, R9 ;  /* 0x000000ffff0b7224 */ /* 0x000fd800078e0009 */
[----:B------:R-:W-:Y:S05]  /*0180*/  @P0 BRA `(.L_x_5) ;  /* 0x0000000000100947 */ /* 0x000fea0003800000 */
[----:B------:R-:W0:Y:S02]  /*0190*/  LDC.64 R2, c[0x0][0x380] ;  /* 0x0000e000ff027b82 */ /* 0x000e240000000a00 */
[----:B0-----:R-:W-:-:S05]  /*01a0*/  IMAD.WIDE.U32 R2, R9, 0x4, R2 ;  /* 0x0000000409027825 */ /* 0x001fca00078e0002 */
[----:B------:R0:W5:Y:S01]  /*01b0*/  LDG.E.CONSTANT R0, desc[UR6][R2.64] ;  /* 0x0000000602007981 */ /* 0x000162000c1e9900 */
[----:B------:R-:W-:-:S07]  /*01c0*/  VIADD R11, R9, 0x100 ;  /* 0x00000100090b7836 */ /* 0x000fce0000000000 */
.L_x_5:
[----:B------:R-:W-:Y:S05]  /*01d0*/  BSYNC.RECONVERGENT B1 ;  /* 0x0000000000017941 */ /* 0x000fea0003800200 */
.L_x_4:
[----:B------:R-:W-:Y:S01]  /*01e0*/  ISETP.GE.AND P0, PT, R11, R20, PT ;  /* 0x000000140b00720c */ /* 0x000fe20003f06270 */
[----:B------:R-:W-:-:S12]  /*01f0*/  BSSY.RECONVERGENT B1, `(.L_x_6) ;  /* 0x0000066000017945 */ /* 0x000fd80003800200 */
[----:B------:R-:W-:Y:S05]  /*0200*/  @P0 BRA `(.L_x_7) ;  /* 0x0000000400900947 */ /* 0x000fea0003800000 */
[----:B0-----:R-:W-:Y:S01]  /*0210*/  LOP3.LUT R3, RZ, R11, RZ, 0x33, !PT ;  /* 0x0000000bff037212 */ /* 0x001fe200078e33ff */
[----:B------:R-:W-:Y:S04]  /*0220*/  BSSY.RECONVERGENT B2, `(.L_x_8) ;  /* 0x0000015000027945 */ /* 0x000fe80003800200 */
[----:B------:R-:W-:-:S05]  /*0230*/  IMAD.IADD R4, R3, 0x1, R20 ;  /* 0x0000000103047824 */ /* 0x000fca00078e0214 */
[C---:B------:R-:W-:Y:S02]  /*0240*/  LOP3.LUT R2, R4.reuse, 0x300, RZ, 0xc0, !PT ;  /* 0x0000030004027812 */ /* 0x040fe400078ec0ff */
[----:B------:R-:W-:Y:S02]  /*0250*/  ISETP.GE.U32.AND P1, PT, R4, 0x300, PT ;  /* 0x000003000400780c */ /* 0x000fe40003f26070 */
[----:B------:R-:W-:-:S13]  /*0260*/  ISETP.NE.AND P0, PT, R2, 0x300, PT ;  /* 0x000003000200780c */ /* 0x000fda0003f05270 */
[----:B------:R-:W-:Y:S05]  /*0270*/  @!P0 BRA `(.L_x_9) ;  /* 0x00000000003c8947 */ /* 0x000fea0003800000 */
[----:B------:R-:W0:Y:S01]  /*0280*/  LDC.64 R2, c[0x0][0x380] ;  /* 0x0000e000ff027b82 */ /* 0x000e220000000a00 */
[----:B------:R-:W-:-:S04]  /*0290*/  LEA.HI R4, R4, 0x1, RZ, 0x18 ;  /* 0x0000000104047811 */ /* 0x000fc800078fc0ff */
[----:B------:R-:W-:-:S05]  /*02a0*/  LOP3.LUT R4, R4, 0x3, RZ, 0xc0, !PT ;  /* 0x0000000304047812 */ /* 0x000fca00078ec0ff */
[----:B------:R-:W-:Y:S02]  /*02b0*/  IMAD.MOV R4, RZ, RZ, -R4 ;  /* 0x000000ffff047224 */ /* 0x000fe400078e0a04 */
[----:B0-----:R-:W-:-:S04]  /*02c0*/  IMAD.WIDE.U32 R2, R11, 0x4, R2 ;  /* 0x000000040b027825 */ /* 0x001fc800078e0002 */
[----:B------:R-:W-:-:S07]  /*02d0*/  IMAD.MOV.U32 R5, RZ, RZ, R3 ;  /* 0x000000ffff057224 */ /* 0x000fce00078e0003 */
.L_x_10:
[----:B------:R-:W-:-:S06]  /*02e0*/  IMAD.MOV.U32 R3, RZ, RZ, R5 ;  /* 0x000000ffff037224 */ /* 0x000fcc00078e0005 */
[----:B------:R0:W2:Y:S01]  /*02f0*/  LDG.E.CONSTANT R3, desc[UR6][R2.64] ;  /* 0x0000000602037981 */ /* 0x0000a2000c1e9900 */
[----:B------:R-:W-:Y:S02]  /*0300*/  VIADD R4, R4, 0x1 ;  /* 0x0000000104047836 */ /* 0x000fe40000000000 */
[----:B------:R-:W-:-:S03]  /*0310*/  VIADD R11, R11, 0x100 ;  /* 0x000001000b0b7836 */ /* 0x000fc60000000000 */
[----:B------:R-:W-:Y:S02]  /*0320*/  ISETP.NE.AND P0, PT, R4, RZ, PT ;  /* 0x000000ff0400720c */ /* 0x000fe40003f05270 */
[----:B0-----:R-:W-:-:S05]  /*0330*/  IADD3 R2, P2, PT, R2, 0x400, RZ ;  /* 0x0000040002027810 */ /* 0x001fca0007f5e0ff */
[----:B------:R-:W-:Y:S02]  /*0340*/  IMAD.X R5, RZ, RZ, R5, P2 ;  /* 0x000000ffff057224 */ /* 0x000fe400010e0605 */
[----:B--2--5:R-:W-:-:S04]  /*0350*/  IMAD.IADD R0, R3, 0x1, R0 ;  /* 0x0000000103007824 */ /* 0x024fc800078e0200 */
[----:B------:R-:W-:Y:S05]  /*0360*/  @P0 BRA `(.L_x_10) ;  /* 0xfffffffc00dc0947 */ /* 0x000fea000383ffff */
.L_x_9:
[----:B------:R-:W-:Y:S05]  /*0370*/  BSYNC.RECONVERGENT B2 ;  /* 0x0000000000027941 */ /* 0x000fea0003800200 */
.L_x_8:
[----:B------:R-:W-:Y:S05]  /*0380*/  @!P1 BRA `(.L_x_7) ;  /* 0x0000000400309947 */ /* 0x000fea0003800000 */
[----:B------:R-:W-:Y:S01]  /*0390*/  IMAD.IADD R2, R20, 0x1, -R11 ;  /* 0x0000000114027824 */ /* 0x000fe200078e0a0b */
[----:B------:R-:W-:Y:S01]  /*03a0*/  BSSY.RECONVERGENT B2, `(.L_x_11) ;  /* 0x0000029000027945 */ /* 0x000fe20003800200 */
[----:B------:R-:W-:-:S03]  /*03b0*/  PLOP3.LUT P0, PT, PT, PT, PT, 0x80, 0x8 ;  /* 0x000000000008781c */ /* 0x000fc60003f0f070 */
[----:B------:R-:W-:-:S13]  /*03c0*/  ISETP.GT.AND P1, PT, R2, 0xc00, PT ;  /* 0x00000c000200780c */ /* 0x000fda0003f24270 */
[----:B------:R-:W-:Y:S05]  /*03d0*/  @!P1 BRA `(.L_x_12) ;  /* 0x0000000000949947 */ /* 0x000fea0003800000 */
[----:B------:R-:W-:Y:S01]  /*03e0*/  PLOP3.LUT P0, PT, PT, PT, PT, 0x8, 0x80 ;  /* 0x000000000080781c */ /* 0x000fe20003f0e170 */
[----:B------:R-:W-:-:S12]  /*03f0*/  VIADD R8, R20, 0xfffff400 ;  /* 0xfffff40014087836 */ /* 0x000fd80000000000 */
.L_x_13:
[----:B------:R-:W0:Y:S01]  /*0400*/  LDC.64 R4, c[0x0][0x380] ;  /* 0x0000e000ff047b82 */ /* 0x000e220000000a00 */
[C---:B------:R-:W-:Y:S02]  /*0410*/  VIADD R7, R11.reuse, 0x400 ;  /* 0x000004000b077836 */ /* 0x040fe40000000000 */
[C---:B------:R-:W-:Y:S02]  /*0420*/  VIADD R3, R11.reuse, 0x800 ;  /* 0x000008000b037836 */ /* 0x040fe40000000000 */
[----:B0-----:R-:W-:-:S05]  /*0430*/  IMAD.WIDE R22, R11, 0x4, R4 ;  /* 0x000000040b167825 */ /* 0x001fca00078e0204 */
[----:B------:R-:W2:Y:S01]  /*0440*/  LDG.E.CONSTANT R13, desc[UR6][R22.64] ;  /* 0x00000006160d7981 */ /* 0x000ea2000c1e9900 */
[----:B------:R-:W-:-:S03]  /*0450*/  IMAD.WIDE R6, R7, 0x4, R4 ;  /* 0x0000000407067825 */ /* 0x000fc600078e0204 */
[----:B------:R-:W2:Y:S04]  /*0460*/  LDG.E.CONSTANT R10, desc[UR6][R22.64+0x400] ;  /* 0x00040006160a7981 */ /* 0x000ea8000c1e9900 */
[----:B------:R-:W3:Y:S04]  /*0470*/  LDG.E.CONSTANT R12, desc[UR6][R22.64+0x800] ;  /* 0x00080006160c7981 */ /* 0x000ee8000c1e9900 */
[----:B------:R-:W3:Y:S01]  /*0480*/  LDG.E.CONSTANT R19, desc[UR6][R22.64+0xc00] ;  /* 0x000c000616137981 */ /* 0x000ee2000c1e9900 */
[----:B------:R-:W-:-:S03]  /*0490*/  IMAD.WIDE R2, R3, 0x4, R4 ;  /* 0x0000000403027825 */ /* 0x000fc600078e0204 */
[----:B------:R-:W4:Y:S04]  /*04a0*/  LDG.E.CONSTANT R16, desc[UR6][R6.64] ;  /* 0x0000000606107981 */ /* 0x000f28000c1e9900 */
[----:B------:R-:W4:Y:S01]  /*04b0*/  LDG.E.CONSTANT R15, desc[UR6][R6.64+0x400] ;  /* 0x00040006060f7981 */ /* 0x000f22000c1e9900 */
[----:B------:R-:W-:-:S03]  /*04c0*/  VIADD R25, R11, 0xc00 ;  /* 0x00000c000b197836 */ /* 0x000fc60000000000 */
[----:B------:R-:W4:Y:S04]  /*04d0*/  LDG.E.CONSTANT R14, desc[UR6][R6.64+0x800] ;  /* 0x00080006060e7981 */ /* 0x000f28000c1e9900 */
[----:B------:R-:W4:Y:S01]  /*04e0*/  LDG.E.CONSTANT R21, desc[UR6][R6.64+0xc00] ;  /* 0x000c000606157981 */ /* 0x000f22000c1e9900 */
[----:B------:R-:W-:-:S03]  /*04f0*/  IMAD.WIDE R4, R25, 0x4, R4 ;  /* 0x0000000419047825 */ /* 0x000fc600078e0204 */
[----:B------:R-:W4:Y:S04]  /*0500*/  LDG.E.CONSTANT R18, desc[UR6][R2.64] ;  /* 0x0000000602127981 */ /* 0x000f28000c1e9900 */
[----:B------:R-:W4:Y:S04]  /*0510*/  LDG.E.CONSTANT R17, desc[UR6][R2.64+0x400] ;  /* 0x0004000602117981 */ /* 0x000f28000c1e9900 */
[----:B------:R-:W4:Y:S04]  /*0520*/  LDG.E.CONSTANT R23, desc[UR6][R2.64+0x800] ;  /* 0x0008000602177981 */ /* 0x000f28000c1e9900 */
[----:B------:R-:W4:Y:S04]  /*0530*/  LDG.E.CONSTANT R24, desc[UR6][R2.64+0xc00] ;  /* 0x000c000602187981 */ /* 0x000f28000c1e9900 */
[----:B------:R-:W4:Y:S04]  /*0540*/  LDG.E.CONSTANT R25, desc[UR6][R4.64] ;  /* 0x0000000604197981 */ /* 0x000f28000c1e9900 */
[----:B------:R-:W4:Y:S04]  /*0550*/  LDG.E.CONSTANT R26, desc[UR6][R4.64+0x400] ;  /* 0x00040006041a7981 */ /* 0x000f28000c1e9900 */
[----:B------:R-:W4:Y:S04]  /*0560*/  LDG.E.CONSTANT R22, desc[UR6][R4.64+0x800] ;  /* 0x0008000604167981 */ /* 0x000f28000c1e9900 */
[----:B------:R-:W4:Y:S01]  /*0570*/  LDG.E.CONSTANT R27, desc[UR6][R4.64+0xc00] ;  /* 0x000c0006041b7981 */ /* 0x000f22000c1e9900 */
[----:B------:R-:W-:-:S05]  /*0580*/  VIADD R11, R11, 0x1000 ;  /* 0x000010000b0b7836 */ /* 0x000fca0000000000 */
[----:B------:R-:W-:Y:S02]  /*0590*/  ISETP.GE.AND P1, PT, R11, R8, PT ;  /* 0x000000080b00720c */ /* 0x000fe40003f26270 */
[----:B--2--5:R-:W-:-:S04]  /*05a0*/  IADD3 R10, PT, PT, R10, R13, R0 ;  /* 0x0000000d0a0a7210 */ /* 0x024fc80007ffe000 */
[----:B---3--:R-:W-:-:S04]  /*05b0*/  IADD3 R10, PT, PT, R19, R12, R10 ;  /* 0x0000000c130a7210 */ /* 0x008fc80007ffe00a */
[----:B----4-:R-:W-:-:S04]  /*05c0*/  IADD3 R10, PT, PT, R15, R16, R10 ;  /* 0x000000100f0a7210 */ /* 0x010fc80007ffe00a */
[----:B------:R-:W-:-:S04]  /*05d0*/  IADD3 R10, PT, PT, R21, R14, R10 ;  /* 0x0000000e150a7210 */ /* 0x000fc80007ffe00a */
[----:B------:R-:W-:-:S04]  /*05e0*/  IADD3 R10, PT, PT, R17, R18, R10 ;  /* 0x00000012110a7210 */ /* 0x000fc80007ffe00a */
[----:B------:R-:W-:-:S04]  /*05f0*/  IADD3 R10, PT, PT, R24, R23, R10 ;  /* 0x00000017180a7210 */ /* 0x000fc80007ffe00a */
[----:B------:R-:W-:-:S04]  /*0600*/  IADD3 R25, PT, PT, R26, R25, R10 ;  /* 0x000000191a197210 */ /* 0x000fc80007ffe00a */
[----:B------:R-:W-:Y:S01]  /*0610*/  IADD3 R0, PT, PT, R27, R22, R25 ;  /* 0x000000161b007210 */ /* 0x000fe20007ffe019 */
[----:B------:R-:W-:Y:S06]  /*0620*/  @!P1 BRA `(.L_x_13) ;  /* 0xfffffffc00749947 */ /* 0x000fec000383ffff */
.L_x_12:
[----:B------:R-:W-:Y:S05]  /*0630*/  BSYNC.RECONVERGENT B2 ;  /* 0x0000000000027941 */ /* 0x000fea0003800200 */
.L_x_11:
[----:B------:R-:W-:Y:S01]  /*0640*/  IMAD.IADD R2, R20, 0x1, -R11 ;  /* 0x0000000114027824 */ /* 0x000fe200078e0a0b */
[----:B------:R-:W-:Y:S04]  /*0650*/  BSSY.RECONVERGENT B2, `(.L_x_14) ;  /* 0x0000015000027945 */ /* 0x000fe80003800200 */
[----:B------:R-:W-:-:S13]  /*0660*/  ISETP.GT.AND P1, PT, R2, 0x400, PT ;  /* 0x000004000200780c */ /* 0x000fda0003f24270 */
[----:B------:R-:W-:Y:S05]  /*0670*/  @!P1 BRA `(.L_x_15) ;  /* 0x0000000000489947 */ /* 0x000fea0003800000 */
[----:B------:R-:W0:Y:S01]  /*0680*/  LDC.64 R4, c[0x0][0x380] ;  /* 0x0000e000ff047b82 */ /* 0x000e220000000a00 */
[C---:B------:R-:W-:Y:S02]  /*0690*/  VIADD R13, R11.reuse, 0x400 ;  /* 0x000004000b0d7836 */ /* 0x040fe40000000000 */
[----:B0-----:R-:W-:-:S05]  /*06a0*/  IMAD.WIDE R2, R11, 0x4, R4 ;  /* 0x000000040b027825 */ /* 0x001fca00078e0204 */
[----:B------:R-:W2:Y:S01]  /*06b0*/  LDG.E.CONSTANT R7, desc[UR6][R2.64] ;  /* 0x0000000602077981 */ /* 0x000ea2000c1e9900 */
[----:B------:R-:W-:-:S03]  /*06c0*/  IMAD.WIDE R4, R13, 0x4, R4 ;  /* 0x000000040d047825 */ /* 0x000fc600078e0204 */
[----:B------:R-:W2:Y:S04]  /*06d0*/  LDG.E.CONSTANT R6, desc[UR6][R2.64+0x400] ;  /* 0x0004000602067981 */ /* 0x000ea8000c1e9900 */
[----:B------:R-:W3:Y:S04]  /*06e0*/  LDG.E.CONSTANT R13, desc[UR6][R2.64+0x800] ;  /* 0x00080006020d7981 */ /* 0x000ee8000c1e9900 */
[----:B------:R-:W3:Y:S04]  /*06f0*/  LDG.E.CONSTANT R8, desc[UR6][R2.64+0xc00] ;  /* 0x000c000602087981 */ /* 0x000ee8000c1e9900 */
[----:B------:R-:W4:Y:S04]  /*0700*/  LDG.E.CONSTANT R15, desc[UR6][R4.64] ;  /* 0x00000006040f7981 */ /* 0x000f28000c1e9900 */
[----:B------:R-:W4:Y:S04]  /*0710*/  LDG.E.CONSTANT R10, desc[UR6][R4.64+0x400] ;  /* 0x00040006040a7981 */ /* 0x000f28000c1e9900 */
[----:B------:R-:W4:Y:S04]  /*0720*/  LDG.E.CONSTANT R17, desc[UR6][R4.64+0x800] ;  /* 0x0008000604117981 */ /* 0x000f28000c1e9900 */
[----:B------:R-:W4:Y:S01]  /*0730*/  LDG.E.CONSTANT R12, desc[UR6][R4.64+0xc00] ;  /* 0x000c0006040c7981 */ /* 0x000f22000c1e9900 */
[----:B------:R-:W-:Y:S01]  /*0740*/  PLOP3.LUT P0, PT, PT, PT, PT, 0x8, 0x80 ;  /* 0x000000000080781c */ /* 0x000fe20003f0e170 */
[----:B------:R-:W-:Y:S01]  /*0750*/  VIADD R11, R11, 0x800 ;  /* 0x000008000b0b7836 */ /* 0x000fe20000000000 */
[----:B--2--5:R-:W-:-:S04]  /*0760*/  IADD3 R6, PT, PT, R6, R7, R0 ;  /* 0x0000000706067210 */ /* 0x024fc80007ffe000 */
[----:B---3--:R-:W-:-:S04]  /*0770*/  IADD3 R6, PT, PT, R8, R13, R6 ;  /* 0x0000000d08067210 */ /* 0x008fc80007ffe006 */
[----:B----4-:R-:W-:-:S04]  /*0780*/  IADD3 R6, PT, PT, R10, R15, R6 ;  /* 0x0000000f0a067210 */ /* 0x010fc80007ffe006 */
[----:B------:R-:W-:-:S07]  /*0790*/  IADD3 R0, PT, PT, R12, R17, R6 ;  /* 0x000000110c007210 */ /* 0x000fce0007ffe006 */
.L_x_15:
[----:B------:R-:W-:Y:S05]  /*07a0*/  BSYNC.RECONVERGENT B2 ;  /* 0x0000000000027941 */ /* 0x000fea0003800200 */
.L_x_14:
[----:B------:R-:W-:-:S13]  /*07b0*/  ISETP.LT.OR P0, PT, R11, R20, P0 ;  /* 0x000000140b00720c */ /* 0x000fda0000701670 */
[----:B------:R-:W-:Y:S05]  /*07c0*/  @!P0 BRA `(.L_x_7) ;  /* 0x0000000000208947 */ /* 0x000fea0003800000 */
[----:B------:R-:W0:Y:S02]  /*07d0*/  LDC.64 R2, c[0x0][0x380] ;  /* 0x0000e000ff027b82 */ /* 0x000e240000000a00 */
[----:B0-----:R-:W-:-:S05]  /*07e0*/  IMAD.WIDE R2, R11, 0x4, R2 ;  /* 0x000000040b027825 */ /* 0x001fca00078e0202 */
[----:B------:R-:W2:Y:S04]  /*07f0*/  LDG.E.CONSTANT R5, desc[UR6][R2.64] ;  /* 0x0000000602057981 */ /* 0x000ea8000c1e9900 */
[----:B------:R-:W2:Y:S04]  /*0800*/  LDG.E.CONSTANT R4, desc[UR6][R2.64+0x400] ;  /* 0x0004000602047981 */ /* 0x000ea8000c1e9900 */
[----:B------:R-:W3:Y:S04]  /*0810*/  LDG.E.CONSTANT R7, desc[UR6][R2.64+0x800] ;  /* 0x0008000602077981 */ /* 0x000ee8000c1e9900 */
[----:B------:R-:W3:Y:S01]  /*0820*/  LDG.E.CONSTANT R6, desc[UR6][R2.64+0xc00] ;  /* 0x000c000602067981 */ /* 0x000ee2000c1e9900 */
[----:B--2--5:R-:W-:-:S04]  /*0830*/  IADD3 R0, PT, PT, R4, R5, R0 ;  /* 0x0000000504007210 */ /* 0x024fc80007ffe000 */
[----:B---3--:R-:W-:-:S07]  /*0840*/  IADD3 R0, PT, PT, R6, R7, R0 ;  /* 0x0000000706007210 */ /* 0x008fce0007ffe000 */
.L_x_7:
[----:B------:R-:W-:Y:S05]  /*0850*/  BSYNC.RECONVERGENT B1 ;  /* 0x0000000000017941 */ /* 0x000fea0003800200 */
.L_x_6:
[----:B------:R-:W-:-:S13]  /*0860*/  ISETP.GE.AND P0, PT, R20, 0x100, PT ;  /* 0x000001001400780c */ /* 0x000fda0003f06270 */
[----:B------:R-:W-:Y:S05]  /*0870*/  @!P0 BRA `(.L_x_16) ;  /* 0x0000000000ac8947 */ /* 0x000fea0003800000 */
[----:B------:R-:W1:Y:S01]  /*0880*/  S2R R6, SR_LANEID ;  /* 0x0000000000067919 */ /* 0x000e620000000000 */
[----:B0----5:R-:W0:Y:S01]  /*0890*/  SHFL.DOWN PT, R2, R0, 0x1, 0x1f ;  /* 0x08201f0000027f89 */ /* 0x021e2200000e0000 */
[C---:B-1----:R-:W-:Y:S02]  /*08a0*/  ISETP.GT.AND P0, PT, R6.reuse, 0x1e, PT ;  /* 0x0000001e0600780c */ /* 0x042fe40003f04270 */
[----:B------:R-:W-:Y:S02]  /*08b0*/  ISETP.NE.AND P1, PT, R6, RZ, PT ;  /* 0x000000ff0600720c */ /* 0x000fe40003f25270 */
[----:B0-----:R-:W-:Y:S02]  /*08c0*/  SEL R3, R2, RZ, !P0 ;  /* 0x000000ff02037207 */ /* 0x001fe40004000000 */
[----:B------:R-:W-:-:S03]  /*08d0*/  ISETP.GT.AND P0, PT, R6, 0x1d, PT ;  /* 0x0000001d0600780c */ /* 0x000fc60003f04270 */
[----:B------:R-:W-:-:S05]  /*08e0*/  IMAD.IADD R3, R3, 0x1, R0 ;  /* 0x0000000103037824 */ /* 0x000fca00078e0200 */
[----:B------:R-:W0:Y:S01]  /*08f0*/  SHFL.DOWN PT, R2, R3, 0x2, 0x1f ;  /* 0x08401f0003027f89 */ /* 0x000e2200000e0000 */
[----:B------:R-:W1:Y:S01]  /*0900*/  @!P1 S2R R7, SR_CgaCtaId ;  /* 0x0000000000079919 */ /* 0x000e620000008800 */
[----:B0-----:R-:W-:Y:S02]  /*0910*/  SEL R2, R2, RZ, !P0 ;  /* 0x000000ff02027207 */ /* 0x001fe40004000000 */
[----:B------:R-:W-:-:S03]  /*0920*/  ISETP.GT.AND P0, PT, R6, 0x1b, PT ;  /* 0x0000001b0600780c */ /* 0x000fc60003f04270 */
[----:B------:R-:W-:-:S05]  /*0930*/  IMAD.IADD R2, R3, 0x1, R2 ;  /* 0x0000000103027824 */ /* 0x000fca00078e0202 */
[----:B------:R-:W0:Y:S02]  /*0940*/  SHFL.DOWN PT, R4, R2, 0x4, 0x1f ;  /* 0x08801f0002047f89 */ /* 0x000e2400000e0000 */
[----:B0-----:R-:W-:Y:S02]  /*0950*/  SEL R5, R4, RZ, !P0 ;  /* 0x000000ff04057207 */ /* 0x001fe40004000000 */
[----:B------:R-:W-:Y:S02]  /*0960*/  ISETP.GT.AND P0, PT, R6, 0x17, PT ;  /* 0x000000170600780c */ /* 0x000fe40003f04270 */
[----:B------:R-:W-:Y:S01]  /*0970*/  @!P1 MOV R4, 0x400 ;  /* 0x0000040000049802 */ /* 0x000fe20000000f00 */
[----:B------:R-:W-:Y:S01]  /*0980*/  IMAD.IADD R5, R2, 0x1, R5 ;  /* 0x0000000102057824 */ /* 0x000fe200078e0205 */
[----:B------:R-:W-:Y:S02]  /*0990*/  @!P1 SHF.R.U32.HI R2, RZ, 0x3, R9 ;  /* 0x00000003ff029819 */ /* 0x000fe40000011609 */
[----:B-1----:R-:W-:-:S02]  /*09a0*/  @!P1 LEA R7, R7, R4, 0x18 ;  /* 0x0000000407079211 */ /* 0x002fc400078ec0ff */
[----:B------:R-:W0:Y:S01]  /*09b0*/  SHFL.DOWN PT, R0, R5, 0x8, 0x1f ;  /* 0x09001f0005007f89 */ /* 0x000e2200000e0000 */
[----:B------:R-:W-:-:S05]  /*09c0*/  @!P1 LOP3.LUT R2, R2, 0x7c, RZ, 0xc0, !PT ;  /* 0x0000007c02029812 */ /* 0x000fca00078ec0ff */
[----:B------:R-:W-:Y:S01]  /*09d0*/  @!P1 IMAD.IADD R2, R2, 0x1, R7 ;  /* 0x0000000102029824 */ /* 0x000fe200078e0207 */
[----:B0-----:R-:W-:Y:S02]  /*09e0*/  SEL R0, R0, RZ, !P0 ;  /* 0x000000ff00007207 */ /* 0x001fe40004000000 */
[----:B------:R-:W-:-:S03]  /*09f0*/  ISETP.GT.AND P0, PT, R6, 0xf, PT ;  /* 0x0000000f0600780c */ /* 0x000fc60003f04270 */
[----:B------:R-:W-:-:S05]  /*0a00*/  IMAD.IADD R0, R5, 0x1, R0 ;  /* 0x0000000105007824 */ /* 0x000fca00078e0200 */
[----:B------:R-:W0:Y:S02]  /*0a10*/  SHFL.DOWN PT, R3, R0, 0x10, 0x1f ;  /* 0x0a001f0000037f89 */ /* 0x000e2400000e0000 */
[----:B0-----:R-:W-:Y:S02]  /*0a20*/  SEL R3, R3, RZ, !P0 ;  /* 0x000000ff03037207 */ /* 0x001fe40004000000 */
[----:B------:R-:W-:-:S03]  /*0a30*/  ISETP.NE.AND P0, PT, R9, RZ, PT ;  /* 0x000000ff0900720c */ /* 0x000fc60003f05270 */
[----:B------:R-:W-:-:S05]  /*0a40*/  IMAD.IADD R3, R0, 0x1, R3 ;  /* 0x0000000100037824 */ /* 0x000fca00078e0203 */
[----:B------:R0:W-:Y:S01]  /*0a50*/  @!P1 STS [R2+0x8], R3 ;  /* 0x0000080302009388 */ /* 0x0001e20000000800 */
[----:B------:R-:W-:Y:S06]  /*0a60*/  BAR.SYNC.DEFER_BLOCKING 0x0 ;  /* 0x0000000000007b1d */ /* 0x000fec0000010000 */
[----:B------:R-:W-:Y:S05]  /*0a70*/  @P0 BRA `(.L_x_17) ;  /* 0x0000002c00ac0947 */ /* 0x000fea0003800000 */
[----:B------:R-:W1:Y:S01]  /*0a80*/  S2UR UR5, SR_CgaCtaId ;  /* 0x00000000000579c3 */ /* 0x000e620000008800 */
[----:B------:R-:W-:Y:S02]  /*0a90*/  UMOV UR4, 0x400 ;  /* 0x0000040000047882 */ /* 0x000fe40000000000 */
[----:B-1----:R-:W-:-:S09]  /*0aa0*/  ULEA UR4, UR5, UR4, 0x18 ;  /* 0x0000000405047291 */ /* 0x002fd2000f8ec0ff */
[----:B------:R-:W-:Y:S04]  /*0ab0*/  LDS R0, [UR4+0xc] ;  /* 0x00000c04ff007984 */ /* 0x000fe80008000800 */
[----:B------:R-:W1:Y:S04]  /*0ac0*/  LDS.128 R4, [UR4+0x10] ;  /* 0x00001004ff047984 */ /* 0x000e680008000c00 */
[----:B------:R-:W2:Y:S01]  /*0ad0*/  LDS.64 R8, [UR4+0x20] ;  /* 0x00002004ff087984 */ /* 0x000ea20008000a00 */
[----:B-1----:R-:W-:-:S04]  /*0ae0*/  IADD3 R0, PT, PT, R4, R0, R3 ;  /* 0x0000000004007210 */ /* 0x002fc80007ffe003 */
[----:B------:R-:W-:-:S04]  /*0af0*/  IADD3 R0, PT, PT, R6, R0, R5 ;  /* 0x0000000006007210 */ /* 0x000fc80007ffe005 */
[----:B--2---:R-:W-:-:S05]  /*0b00*/  IADD3 R0, PT, PT, R8, R0, R7 ;  /* 0x0000000008007210 */ /* 0x004fca0007ffe007 */
[----:B0-----:R-:W-:Y:S01]  /*0b10*/  IMAD.IADD R3, R0, 0x1, R9 ;  /* 0x0000000100037824 */ /* 0x001fe200078e0209 */
[----:B------:R-:W-:Y:S06]  /*0b20*/  BRA `(.L_x_17) ;  /* 0x0000002c00807947 */ /* 0x000fec0003800000 */
.L_x_16:
[----:B0-----:R-:W-:Y:S01]  /*0b30*/  LOP3.LUT R2, R9, 0x3e0, RZ, 0xc0, !PT ;  /* 0x000003e009027812 */ /* 0x001fe200078ec0ff */
[----:B------:R-:W0:Y:S03]  /*0b40*/  S2R R8, SR_LANEID ;  /* 0x0000000000087919 */ /* 0x000e260000000000 */
[----:B------:R-:W-:Y:S01]  /*0b50*/  LOP3.LUT R5, RZ, R2, RZ, 0x33, !PT ;  /* 0x00000002ff057212 */ /* 0x000fe200078e33ff */
[----:B------:R-:W-:-:S04]  /*0b60*/  VIADD R3, R2, 0x20 ;  /* 0x0000002002037836 */ /* 0x000fc80000000000 */
[----:B------:R-:W-:Y:S01]  /*0b70*/  IMAD.IADD R5, R5, 0x1, R20 ;  /* 0x0000000105057824 */ /* 0x000fe200078e0214 */
[----:B------:R-:W-:-:S04]  /*0b80*/  ISETP.GT.AND P0, PT, R3, R20, PT ;  /* 0x000000140300720c */ /* 0x000fc80003f04270 */
[----:B------:R-:W-:-:S05]  /*0b90*/  SEL R5, R5, 0x1f, P0 ;  /* 0x0000001f05057807 */ /* 0x000fca0000000000 */
[----:B-----5:R-:W1:Y:S01]  /*0ba0*/  SHFL.DOWN PT, R2, R0, 0x1, R5 ;  /* 0x0820000000027989 */ /* 0x020e6200000e0005 */
[CC--:B0-----:R-:W-:Y:S01]  /*0bb0*/  ISETP.GE.AND P0, PT, R8.reuse, R5.reuse, PT ;  /* 0x000000050800720c */ /* 0x0c1fe20003f06270 */
[C---:B------:R-:W-:Y:S01]  /*0bc0*/  VIADD R4, R8.reuse, 0x2 ;  /* 0x0000000208047836 */ /* 0x040fe20000000000 */
[C---:B------:R-:W-:Y:S01]  /*0bd0*/  ISETP.NE.AND P1, PT, R8.reuse, RZ, PT ;  /* 0x000000ff0800720c */ /* 0x040fe20003f25270 */
[----:B------:R-:W-:Y:S01]  /*0be0*/  VIADD R6, R8, 0x4 ;  /* 0x0000000408067836 */ /* 0x000fe20000000000 */
[----:B-1----:R-:W-:Y:S02]  /*0bf0*/  SEL R3, R2, RZ, !P0 ;  /* 0x000000ff02037207 */ /* 0x002fe40004000000 */
[----:B------:R-:W-:-:S03]  /*0c00*/  ISETP.GT.AND P0, PT, R4, R5, PT ;  /* 0x000000050400720c */ /* 0x000fc60003f04270 */
[----:B------:R-:W-:-:S06]  /*0c10*/  IMAD.IADD R2, R3, 0x1, R0 ;  /* 0x0000000103027824 */ /* 0x000fcc00078e0200 */
[----:B------:R-:W0:Y:S01]  /*0c20*/  @!P1 S2R R10, SR_CgaCtaId ;  /* 0x00000000000a9919 */ /* 0x000e220000008800 */
[----:B------:R-:W-:Y:S01]  /*0c30*/  @!P1 MOV R7, 0x400 ;  /* 0x0000040000079802 */ /* 0x000fe20000000f00 */
[----:B------:R-:W1:Y:S02]  /*0c40*/  SHFL.DOWN PT, R3, R2, 0x2, R5 ;  /* 0x0840000002037989 */ /* 0x000e6400000e0005 */
[----:B-1----:R-:W-:Y:S02]  /*0c50*/  SEL R3, R3, RZ, !P0 ;  /* 0x000000ff03037207 */ /* 0x002fe40004000000 */
[----:B------:R-:W-:Y:S02]  /*0c60*/  ISETP.GT.AND P0, PT, R6, R5, PT ;  /* 0x000000050600720c */ /* 0x000fe40003f04270 */
[----:B------:R-:W-:Y:S01]  /*0c70*/  @!P1 SHF.R.U32.HI R6, RZ, 0x3, R9 ;  /* 0x00000003ff069819 */ /* 0x000fe20000011609 */
[----:B------:R-:W-:Y:S01]  /*0c80*/  IMAD.IADD R4, R2, 0x1, R3 ;  /* 0x0000000102047824 */ /* 0x000fe200078e0203 */
[----:B0-----:R-:W-:Y:S01]  /*0c90*/  @!P1 LEA R7, R10, R7, 0x18 ;  /* 0x000000070a079211 */ /* 0x001fe200078ec0ff */
[----:B------:R-:W-:Y:S01]  /*0ca0*/  VIADD R2, R8, 0x8 ;  /* 0x0000000808027836 */ /* 0x000fe20000000000 */
[----:B------:R-:W-:-:S02]  /*0cb0*/  @!P1 LOP3.LUT R6, R6, 0x7c, RZ, 0xc0, !PT ;  /* 0x0000007c06069812 */ /* 0x000fc400078ec0ff */
[----:B------:R-:W0:Y:S03]  /*0cc0*/  SHFL.DOWN PT, R3, R4, 0x4, R5 ;  /* 0x0880000004037989 */ /* 0x000e2600000e0005 */
[----:B------:R-:W-:Y:S01]  /*0cd0*/  @!P1 IMAD.IADD R6, R6, 0x1, R7 ;  /* 0x0000000106069824 */ /* 0x000fe200078e0207 */
[----:B0-----:R-:W-:Y:S02]  /*0ce0*/  SEL R3, R3, RZ, !P0 ;  /* 0x000000ff03037207 */ /* 0x001fe40004000000 */
[----:B------:R-:W-:-:S03]  /*0cf0*/  ISETP.GT.AND P0, PT, R2, R5, PT ;  /* 0x000000050200720c */ /* 0x000fc60003f04270 */
[----:B------:R-:W-:Y:S02]  /*0d00*/  IMAD.IADD R0, R4, 0x1, R3 ;  /* 0x0000000104007824 */ /* 0x000fe400078e0203 */
[----:B------:R-:W-:-:S03]  /*0d10*/  VIADD R4, R8, 0x10 ;  /* 0x0000001008047836 */ /* 0x000fc60000000000 */
[----:B------:R-:W0:Y:S02]  /*0d20*/  SHFL.DOWN PT, R3, R0, 0x8, R5 ;  /* 0x0900000000037989 */ /* 0x000e2400000e0005 */
[----:B0-----:R-:W-:Y:S02]  /*0d30*/  SEL R3, R3, RZ, !P0 ;  /* 0x000000ff03037207 */ /* 0x001fe40004000000 */
[----:B------:R-:W-:-:S03]  /*0d40*/  ISETP.GT.AND P0, PT, R4, R5, PT ;  /* 0x000000050400720c */ /* 0x000fc60003f04270 */
[----:B------:R-:W-:-:S05]  /*0d50*/  IMAD.IADD R2, R0, 0x1, R3 ;  /* 0x0000000100027824 */ /* 0x000fca00078e0203 */
[----:B------:R-:W0:Y:S02]  /*0d60*/  SHFL.DOWN PT, R3, R2, 0x10, R5 ;  /* 0x0a00000002037989 */ /* 0x000e2400000e0005 */
[----:B0-----:R-:W-:Y:S02]  /*0d70*/  SEL R3, R3, RZ, !P0 ;  /* 0x000000ff03037207 */ /* 0x001fe40004000000 */
[----:B------:R-:W-:-:S03]  /*0d80*/  ISETP.NE.AND P0, PT, R9, RZ, PT ;  /* 0x000000ff0900720c */ /* 0x000fc60003f05270 */
[----:B------:R-:W-:-:S05]  /*0d90*/  IMAD.IADD R3, R2, 0x1, R3 ;  /* 0x0000000102037824 */ /* 0x000fca00078e0203 */
[----:B------:R4:W-:Y:S01]  /*0da0*/  @!P1 STS [R6+0x8], R3 ;  /* 0x0000080306009388 */ /* 0x0009e20000000800 */
[----:B------:R-:W-:Y:S06]  /*0db0*/  BAR.SYNC.DEFER_BLOCKING 0x0 ;  /* 0x0000000000007b1d */ /* 0x000fec0000010000 */
[----:B------:R-:W-:Y:S05]  /*0dc0*/  @P0 BRA `(.L_x_17) ;  /* 0x0000002800d80947 */ /* 0x000fea0003800000 */
[----:B------:R-:W0:Y:S01]  /*0dd0*/  S2UR UR5, SR_CgaCtaId ;  /* 0x00000000000579c3 */ /* 0x000e220000008800 */
[----:B------:R-:W-:Y:S01]  /*0de0*/  UMOV UR4, 0x400 ;  /* 0x0000040000047882 */ /* 0x000fe20000000000 */
[C---:B------:R-:W-:Y:S02]  /*0df0*/  ISETP.GT.AND P2, PT, R20.reuse, 0x40, PT ;  /* 0x000000401400780c */ /* 0x040fe40003f44270 */
[C---:B------:R-:W-:Y:S02]  /*0e00*/  ISETP.GT.AND P1, PT, R20.reuse, 0x20, PT ;  /* 0x000000201400780c */ /* 0x040fe40003f24270 */
[----:B------:R-:W-:Y:S01]  /*0e10*/  ISETP.GT.AND P3, PT, R20, 0x80, PT ;  /* 0x000000801400780c */ /* 0x000fe20003f64270 */
[----:B0-----:R-:W-:-:S09]  /*0e20*/  ULEA UR4, UR5, UR4, 0x18 ;  /* 0x0000000405047291 */ /* 0x001fd2000f8ec0ff */
[----:B----4-:R-:W0:Y:S04]  /*0e30*/  LDS.128 R4, [UR4+0x10] ;  /* 0x00001004ff047984 */ /* 0x010e280008000c00 */
[----:B------:R-:W1:Y:S04]  /*0e40*/  LDS R0, [UR4+0xc] ;  /* 0x00000c04ff007984 */ /* 0x000e680008000800 */
[----:B------:R-:W2:Y:S01]  /*0e50*/  LDS.64 R8, [UR4+0x20] ;  /* 0x00002004ff087984 */ /* 0x000ea20008000a00 */
[----:B0-----:R-:W-:Y:S02]  /*0e60*/  SEL R4, R4, RZ, P2 ;  /* 0x000000ff04047207 */ /* 0x001fe40001000000 */
[----:B------:R-:W-:-:S02]  /*0e70*/  ISETP.GT.AND P2, PT, R20, 0x60, PT ;  /* 0x000000601400780c */ /* 0x000fc40003f44270 */
[----:B-1----:R-:W-:Y:S02]  /*0e80*/  SEL R0, R0, RZ, P1 ;  /* 0x000000ff00007207 */ /* 0x002fe40000800000 */
[----:B------:R-:W-:Y:S02]  /*0e90*/  SEL R5, R5, RZ, P2 ;  /* 0x000000ff05057207 */ /* 0x000fe40001000000 */
[----:B------:R-:W-:Y:S02]  /*0ea0*/  IADD3 R0, PT, PT, R4, R0, R3 ;  /* 0x0000000004007210 */ /* 0x000fe40007ffe003 */
[----:B------:R-:W-:Y:S02]  /*0eb0*/  ISETP.GT.AND P1, PT, R20, 0xa0, PT ;  /* 0x000000a01400780c */ /* 0x000fe40003f24270 */
[----:B------:R-:W-:Y:S02]  /*0ec0*/  SEL R6, R6, RZ, P3 ;  /* 0x000000ff06067207 */ /* 0x000fe40001800000 */
[----:B------:R-:W-:-:S02]  /*0ed0*/  ISETP.GT.AND P2, PT, R20, 0xc0, PT ;  /* 0x000000c01400780c */ /* 0x000fc40003f44270 */
[----:B------:R-:W-:Y:S02]  /*0ee0*/  ISETP.GT.AND P3, PT, R20, 0xe0, PT ;  /* 0x000000e01400780c */ /* 0x000fe40003f64270 */
[----:B------:R-:W-:Y:S02]  /*0ef0*/  SEL R7, R7, RZ, P1 ;  /* 0x000000ff07077207 */ /* 0x000fe40000800000 */
[----:B------:R-:W-:Y:S02]  /*0f00*/  IADD3 R0, PT, PT, R6, R0, R5 ;  /* 0x0000000006007210 */ /* 0x000fe40007ffe005 */
[----:B--2---:R-:W-:Y:S02]  /*0f10*/  SEL R8, R8, RZ, P2 ;  /* 0x000000ff08087207 */ /* 0x004fe40001000000 */
[----:B------:R-:W-:Y:S02]  /*0f20*/  SEL R9, R9, RZ, P3 ;  /* 0x000000ff09097207 */ /* 0x000fe40001800000 */
[----:B------:R-:W-:-:S05]  /*0f30*/  IADD3 R0, PT, PT, R8, R0, R7 ;  /* 0x0000000008007210 */ /* 0x000fca0007ffe007 */
[----:B------:R-:W-:Y:S01]  /*0f40*/  IMAD.IADD R3, R0, 0x1, R9 ;  /* 0x0000000100037824 */ /* 0x000fe200078e0209 */
[----:B------:R-:W-:Y:S06]  /*0f50*/  BRA `(.L_x_17) ;  /* 0x0000002800747947 */ /* 0x000fec0003800000 */
.L_x_3:
[----:B------:R-:W0:Y:S01]  /*0f60*/  S2R R0, SR_TID.X ;  /* 0x0000000000007919 */ /* 0x000e220000002100 */
[----:B------:R-:W1:Y:S01]  /*0f70*/  LDC.64 R2, c[0x0][0x380] ;  /* 0x0000e000ff027b82 */ /* 0x000e620000000a00 */
[----:B0-----:R-:W-:-:S04]  /*0f80*/  IMAD.SHL.U32 R5, R0, 0x4, RZ ;  /* 0x0000000400057824 */ /* 0x001fc800078e00ff */
[----:B-1----:R-:W-:-:S05]  /*0f90*/  IMAD.WIDE.U32 R2, R5, 0x4, R2 ;  /* 0x0000000405027825 */ /* 0x002fca00078e0002 */
[----:B------:R-:W2:Y:S04]  /*0fa0*/  LDG.E.128.CONSTANT R4, desc[UR6][R2.64] ;  /* 0x0000000602047981 */ /* 0x000ea8000c1e9d00 */
[----:B------:R-:W3:Y:S04]  /*0fb0*/  LDG.E.128.CONSTANT R8, desc[UR6][R2.64+0x1000] ;  /* 0x0010000602087981 */ /* 0x000ee8000c1e9d00 */
[----:B------:R-:W4:Y:S04]  /*0fc0*/  LDG.E.128.CONSTANT R12, desc[UR6][R2.64+0x2000] ;  /* 0x00200006020c7981 */ /* 0x000f28000c1e9d00 */
[----:B------:R-:W5:Y:S01]  /*0fd0*/  LDG.E.128.CONSTANT R16, desc[UR6][R2.64+0x3000] ;  /* 0x0030000602107981 */ /* 0x000f62000c1e9d00 */
[----:B------:R-:W-:Y:S01]  /*0fe0*/  ISETP.GE.U32.AND P0, PT, R20, 0x2000, PT ;  /* 0x000020001400780c */ /* 0x000fe20003f06070 */
[----:B------:R-:W-:Y:S01]  /*0ff0*/  IMAD.MOV.U32 R23, RZ, RZ, 0x1000 ;  /* 0x00001000ff177424 */ /* 0x000fe200078e00ff */
[----:B--2---:R-:W-:-:S04]  /*1000*/  IADD3 R5, PT, PT, R6, R5, R4 ;  /* 0x0000000506057210 */ /* 0x004fc80007ffe004 */
[----:B---3--:R-:W-:-:S04]  /*1010*/  IADD3 R5, PT, PT, R8, R7, R5 ;  /* 0x0000000708057210 */ /* 0x008fc80007ffe005 */
[----:B------:R-:W-:-:S04]  /*1020*/  IADD3 R5, PT, PT, R10, R9, R5 ;  /* 0x000000090a057210 */ /* 0x000fc80007ffe005 */
[----:B----4-:R-:W-:-:S04]  /*1030*/  IADD3 R5, PT, PT, R12, R11, R5 ;  /* 0x0000000b0c057210 */ /* 0x010fc80007ffe005 */
[----:B------:R-:W-:-:S04]  /*1040*/  IADD3 R5, PT, PT, R14, R13, R5 ;  /* 0x0000000d0e057210 */ /* 0x000fc80007ffe005 */
[----:B-----5:R-:W-:-:S04]  /*1050*/  IADD3 R5, PT, PT, R16, R15, R5 ;  /* 0x0000000f10057210 */ /* 0x020fc80007ffe005 */
[----:B------:R-:W-:-:S05]  /*1060*/  IADD3 R5, PT, PT, R18, R17, R5 ;  /* 0x0000001112057210 */ /* 0x000fca0007ffe005 */
[----:B------:R-:W-:Y:S01]  /*1070*/  IMAD.IADD R21, R19, 0x1, R5 ;  /* 0x0000000113157824 */ /* 0x000fe200078e0205 */
[----:B------:R-:W-:Y:S06]  /*1080*/  @!P0 BRA `(.L_x_18) ;  /* 0x00000000005c8947 */ /* 0x000fec0003800000 */
[----:B------:R-:W0:Y:S01]  /*1090*/  LDC R24, c[0x0][0x390] ;  /* 0x0000e400ff187b82 */ /* 0x000e220000000800 */
[----:B------:R-:W-:Y:S02]  /*10a0*/  VIADD R22, R20, 0xfffff000 ;  /* 0xfffff00014167836 */ /* 0x000fe40000000000 */
[----:B------:R-:W-:-:S07]  /*10b0*/  IMAD.MOV.U32 R23, RZ, RZ, 0x1000 ;  /* 0x00001000ff177424 */ /* 0x000fce00078e00ff */
.L_x_20:
[----:B------:R-:W-:-:S05]  /*10c0*/  IMAD.WIDE R26, R23, 0x4, R2 ;  /* 0x00000004171a7825 */ /* 0x000fca00078e0202 */
[----:B------:R-:W2:Y:S04]  /*10d0*/  LDG.E.128.CONSTANT R12, desc[UR6][R26.64] ;  /* 0x000000061a0c7981 */ /* 0x000ea8000c1e9d00 */
[----:B------:R-:W3:Y:S04]  /*10e0*/  LDG.E.128.CONSTANT R16, desc[UR6][R26.64+0x1000] ;  /* 0x001000061a107981 */ /* 0x000ee8000c1e9d00 */
[----:B------:R-:W4:Y:S04]  /*10f0*/  LDG.E.128.CONSTANT R4, desc[UR6][R26.64+0x2000] ;  /* 0x002000061a047981 */ /* 0x000f28000c1e9d00 */
[----:B------:R-:W5:Y:S01]  /*1100*/  LDG.E.128.CONSTANT R8, desc[UR6][R26.64+0x3000] ;  /* 0x003000061a087981 */ /* 0x000f62000c1e9d00 */
[----:B0-----:R-:W-:Y:S01]  /*1110*/  IMAD.MOV.U32 R20, RZ, RZ, R24 ;  /* 0x000000ffff147224 */ /* 0x001fe200078e0018 */
[----:B--2---:R-:W-:-:S04]  /*1120*/  IADD3 R13, PT, PT, R13, R12, R21 ;  /* 0x0000000c0d0d7210 */ /* 0x004fc80007ffe015 */
[----:B------:R-:W-:-:S04]  /*1130*/  IADD3 R13, PT, PT, R15, R14, R13 ;  /* 0x0000000e0f0d7210 */ /* 0x000fc80007ffe00d */
[----:B---3--:R-:W-:-:S04]  /*1140*/  IADD3 R13, PT, PT, R17, R16, R13 ;  /* 0x00000010110d7210 */ /* 0x008fc80007ffe00d */
[----:B------:R-:W-:-:S04]  /*1150*/  IADD3 R13, PT, PT, R19, R18, R13 ;  /* 0x00000012130d7210 */ /* 0x000fc80007ffe00d */
[----:B----4-:R-:W-:Y:S01]  /*1160*/  IADD3 R13, PT, PT, R5, R4, R13 ;  /* 0x00000004050d7210 */ /* 0x010fe20007ffe00d */
[----:B------:R-:W-:-:S03]  /*1170*/  IMAD.IADD R4, R20, 0x1, -R23 ;  /* 0x0000000114047824 */ /* 0x000fc600078e0a17 */
[----:B------:R-:W-:Y:S02]  /*1180*/  IADD3 R13, PT, PT, R7, R6, R13 ;  /* 0x00000006070d7210 */ /* 0x000fe40007ffe00d */
[----:B------:R-:W-:Y:S02]  /*1190*/  ISETP.GE.AND P0, PT, R4, 0x1000, PT ;  /* 0x000010000400780c */ /* 0x000fe40003f06270 */
[----:B-----5:R-:W-:-:S04]  /*11a0*/  IADD3 R13, PT, PT, R9, R8, R13 ;  /* 0x00000008090d7210 */ /* 0x020fc80007ffe00d */
[----:B------:R-:W-:-:S07]  /*11b0*/  IADD3 R21, PT, PT, R11, R10, R13 ;  /* 0x0000000a0b157210 */ /* 0x000fce0007ffe00d */
[----:B------:R-:W-:Y:S05]  /*11c0*/  @!P0 BRA `(.L_x_19) ;  /* 0x0000000400fc8947 */ /* 0x000fea0003800000 */
[----:B------:R-:W-:-:S05]  /*11d0*/  VIADD R23, R23, 0x1000 ;  /* 0x0000100017177836 */ /* 0x000fca0000000000 */
[----:B------:R-:W-:-:S13]  /*11e0*/  ISETP.GT.AND P0, PT, R23, R22, PT ;  /* 0x000000161700720c */ /* 0x000fda0003f04270 */
[----:B------:R-:W-:Y:S05]  /*11f0*/  @!P0 BRA `(.L_x_20) ;  /* 0xfffffffc00b08947 */ /* 0x000fea000383ffff */
.L_x_18:
[----:B------:R-:W-:-:S13]  /*1200*/  ISETP.GE.AND P0, PT, R23, R20, PT ;  /* 0x000000141700720c */ /* 0x000fda0003f06270 */
[----:B------:R-:W-:Y:S05]  /*1210*/  @P0 BRA `(.L_x_19) ;  /* 0x0000000400e80947 */ /* 0x000fea0003800000 */
[----:B------:R-:W-:Y:S01]  /*1220*/  IMAD.IADD R9, R20, 0x1, -R23 ;  /* 0x0000000114097824 */ /* 0x000fe200078e0a17 */
[----:B------:R-:W-:Y:S04]  /*1230*/  BSSY.RECONVERGENT B1, `(.L_x_19) ;  /* 0x0000078000017945 */ /* 0x000fe80003800200 */
[----:B------:R-:W-:-:S13]  /*1240*/  ISETP.GE.AND P0, PT, R0, R9, PT ;  /* 0x000000090000720c */ /* 0x000fda0003f06270 */
[----:B------:R-:W-:Y:S05]  /*1250*/  @P0 BRA `(.L_x_21) ;  /* 0x0000000400d40947 */ /* 0x000fea0003800000 */
[----:B------:R-:W-:Y:S01]  /*1260*/  LOP3.LUT R2, RZ, R0, RZ, 0x33, !PT ;  /* 0x00000000ff027212 */ /* 0x000fe200078e33ff */
[----:B------:R-:W-:Y:S01]  /*1270*/  BSSY.RECONVERGENT B2, `(.L_x_22) ;  /* 0x0000015000027945 */ /* 0x000fe20003800200 */
[----:B------:R-:W-:Y:S02]  /*1280*/  IMAD.MOV.U32 R8, RZ, RZ, R0 ;  /* 0x000000ffff087224 */ /* 0x000fe400078e0000 */
[----:B------:R-:W-:-:S04]  /*1290*/  IADD3 R2, PT, PT, -R23, R20, R2 ;  /* 0x0000001417027210 */ /* 0x000fc80007ffe102 */
[C---:B------:R-:W-:Y:S02]  /*12a0*/  LOP3.LUT R3, R2.reuse, 0x300, RZ, 0xc0, !PT ;  /* 0x0000030002037812 */ /* 0x040fe400078ec0ff */
[----:B------:R-:W-:Y:S02]  /*12b0*/  ISETP.GE.U32.AND P1, PT, R2, 0x300, PT ;  /* 0x000003000200780c */ /* 0x000fe40003f26070 */
[----:B------:R-:W-:-:S13]  /*12c0*/  ISETP.NE.AND P0, PT, R3, 0x300, PT ;  /* 0x000003000300780c */ /* 0x000fda0003f05270 */
[----:B------:R-:W-:Y:S05]  /*12d0*/  @!P0 BRA `(.L_x_23) ;  /* 0x0000000000388947 */ /* 0x000fea0003800000 */
[----:B------:R-:W0:Y:S01]  /*12e0*/  LDC.64 R4, c[0x0][0x380] ;  /* 0x0000e000ff047b82 */ /* 0x000e220000000a00 */
[----:B------:R-:W-:Y:S01]  /*12f0*/  LEA.HI R2, R2, 0x1, RZ, 0x18 ;  /* 0x0000000102027811 */ /* 0x000fe200078fc0ff */
[----:B------:R-:W-:Y:S02]  /*1300*/  IMAD.IADD R7, R0, 0x1, R23 ;  /* 0x0000000100077824 */ /* 0x000fe400078e0217 */
[----:B------:R-:W-:Y:S01]  /*1310*/  IMAD.MOV.U32 R8, RZ, RZ, R0 ;  /* 0x000000ffff087224 */ /* 0x000fe200078e0000 */
[----:B------:R-:W-:-:S05]  /*1320*/  LOP3.LUT R2, R2, 0x3, RZ, 0xc0, !PT ;  /* 0x0000000302027812 */ /* 0x000fca00078ec0ff */
[----:B------:R-:W-:-:S07]  /*1330*/  IMAD.MOV R6, RZ, RZ, -R2 ;  /* 0x000000ffff067224 */ /* 0x000fce00078e0a02 */
.L_x_24:
[----:B0-----:R-:W-:-:S06]  /*1340*/  IMAD.WIDE.U32 R2, R7, 0x4, R4 ;  /* 0x0000000407027825 */ /* 0x001fcc00078e0004 */
[----:B------:R-:W2:Y:S01]  /*1350*/  LDG.E.CONSTANT R2, desc[UR6][R2.64] ;  /* 0x0000000602027981 */ /* 0x000ea2000c1e9900 */
[----:B------:R-:W-:Y:S02]  /*1360*/  VIADD R6, R6, 0x1 ;  /* 0x0000000106067836 */ /* 0x000fe40000000000 */
[----:B------:R-:W-:Y:S02]  /*1370*/  VIADD R8, R8, 0x100 ;  /* 0x0000010008087836 */ /* 0x000fe40000000000 */
[----:B------:R-:W-:Y:S01]  /*1380*/  VIADD R7, R7, 0x100 ;  /* 0x0000010007077836 */ /* 0x000fe20000000000 */
[----:B------:R-:W-:Y:S01]  /*1390*/  ISETP.NE.AND P0, PT, R6, RZ, PT ;  /* 0x000000ff0600720c */ /* 0x000fe20003f05270 */
[----:B--2---:R-:W-:-:S12]  /*13a0*/  IMAD.IADD R21, R2, 0x1, R21 ;  /* 0x0000000102157824 */ /* 0x004fd800078e0215 */
[----:B------:R-:W-:Y:S05]  /*13b0*/  @P0 BRA `(.L_x_24) ;  /* 0xfffffffc00e00947 */ /* 0x000fea000383ffff */
.L_x_23:
[----:B------:R-:W-:Y:S05]  /*13c0*/  BSYNC.RECONVERGENT B2 ;  /* 0x0000000000027941 */ /* 0x000fea0003800200 */
.L_x_22:
[----:B------:R-:W-:Y:S05]  /*13d0*/  @!P1 BRA `(.L_x_21) ;  /* 0x0000000400749947 */ /* 0x000fea0003800000 */
[----:B------:R-:W0:Y:S01]  /*13e0*/  LDCU.64 UR4, c[0x0][0x380] ;  /* 0x00007000ff0477ac */ /* 0x000e220008000a00 */
[----:B------:R-:W-:Y:S01]  /*13f0*/  IMAD.IADD R5, R9, 0x1, -R8 ;  /* 0x0000000109057824 */ /* 0x000fe200078e0a08 */
[C---:B------:R-:W-:Y:S01]  /*1400*/  IADD3 R3, P0, PT, R8.reuse, R23, RZ ;  /* 0x0000001708037210 */ /* 0x040fe20007f1e0ff */
[----:B------:R-:W-:Y:S01]  /*1410*/  BSSY.RECONVERGENT B2, `(.L_x_25) ;  /* 0x0000033000027945 */ /* 0x000fe20003800200 */
[----:B------:R-:W-:Y:S02]  /*1420*/  IMAD.IADD R23, R8, 0x1, R23 ;  /* 0x0000000108177824 */ /* 0x000fe400078e0217 */
[----:B------:R-:W-:Y:S01]  /*1430*/  ISETP.GT.AND P1, PT, R5, 0xc00, PT ;  /* 0x00000c000500780c */ /* 0x000fe20003f24270 */
[----:B------:R-:W-:Y:S01]  /*1440*/  IMAD.X R4, RZ, RZ, RZ, P0 ;  /* 0x000000ffff047224 */ /* 0x000fe200000e06ff */
[----:B0-----:R-:W-:-:S04]  /*1450*/  LEA R2, P0, R3, UR4, 0x2 ;  /* 0x0000000403027c11 */ /* 0x001fc8000f8010ff */
[----:B------:R-:W-:Y:S02]  /*1460*/  LEA.HI.X R3, R3, UR5, R4, 0x2, P0 ;  /* 0x0000000503037c11 */ /* 0x000fe400080f1404 */
[----:B------:R-:W-:-:S05]  /*1470*/  IADD3 R2, P0, PT, R2, 0x800, RZ ;  /* 0x0000080002027810 */ /* 0x000fca0007f1e0ff */
[----:B------:R-:W-:Y:S01]  /*1480*/  IMAD.X R3, RZ, RZ, R3, P0 ;  /* 0x000000ffff037224 */ /* 0x000fe200000e0603 */
[----:B------:R-:W-:Y:S01]  /*1490*/  PLOP3.LUT P0, PT, PT, PT, PT, 0x80, 0x8 ;  /* 0x000000000008781c */ /* 0x000fe20003f0f070 */
[----:B------:R-:W-:-:S12]  /*14a0*/  @!P1 BRA `(.L_x_26) ;  /* 0x0000000000a49947 */ /* 0x000fd80003800000 */
[----:B------:R-:W-:Y:S01]  /*14b0*/  PLOP3.LUT P0, PT, PT, PT, PT, 0x8, 0x80 ;  /* 0x000000000080781c */ /* 0x000fe20003f0e170 */
[----:B------:R-:W-:-:S12]  /*14c0*/  VIADD R11, R9, 0xfffff400 ;  /* 0xfffff400090b7836 */ /* 0x000fd80000000000 */
.L_x_27:
[----:B------:R-:W0:Y:S01]  /*14d0*/  LDC.64 R4, c[0x0][0x380] ;  /* 0x0000e000ff047b82 */ /* 0x000e220000000a00 */
[C---:B------:R-:W-:Y:S01]  /*14e0*/  VIADD R27, R23.reuse, 0x400 ;  /* 0x00000400171b7836 */ /* 0x040fe20000000000 */
[----:B------:R-:W2:Y:S01]  /*14f0*/  LDG.E.CONSTANT R12, desc[UR6][R2.64+-0x400] ;  /* 0xfffc0006020c7981 */ /* 0x000ea2000c1e9900 */
[----:B------:R-:W-:-:S03]  /*1500*/  VIADD R7, R23, 0x800 ;  /* 0x0000080017077836 */ /* 0x000fc60000000000 */
[----:B------:R-:W3:Y:S04]  /*1510*/  LDG.E.CONSTANT R18, desc[UR6][R2.64] ;  /* 0x0000000602127981 */ /* 0x000ee8000c1e9900 */
[----:B------:R-:W3:Y:S04]  /*1520*/  LDG.E.CONSTANT R17, desc[UR6][R2.64+0x400] ;  /* 0x0004000602117981 */ /* 0x000ee8000c1e9900 */
[----:B------:R-:W4:Y:S01]  /*1530*/  LDG.E.CONSTANT R15, desc[UR6][R2.64+0xc00] ;  /* 0x000c0006020f7981 */ /* 0x000f22000c1e9900 */
[----:B------:R-:W-:-:S03]  /*1540*/  VIADD R29, R23, 0xc00 ;  /* 0x00000c00171d7836 */ /* 0x000fc60000000000 */
[----:B------:R-:W5:Y:S04]  /*1550*/  LDG.E.CONSTANT R14, desc[UR6][R2.64+0x1000] ;  /* 0x00100006020e7981 */ /* 0x000f68000c1e9900 */
[----:B------:R-:W5:Y:S01]  /*1560*/  LDG.E.CONSTANT R13, desc[UR6][R2.64+0x1400] ;  /* 0x00140006020d7981 */ /* 0x000f62000c1e9900 */
[----:B0-----:R-:W-:-:S03]  /*1570*/  IMAD.WIDE.U32 R24, R23, 0x4, R4 ;  /* 0x0000000417187825 */ /* 0x001fc600078e0004 */
[----:B------:R-:W5:Y:S04]  /*1580*/  LDG.E.CONSTANT R19, desc[UR6][R2.64+0x1c00] ;  /* 0x001c000602137981 */ /* 0x000f68000c1e9900 */
[----:B------:R-:W2:Y:S01]  /*1590*/  LDG.E.CONSTANT R10, desc[UR6][R24.64] ;  /* 0x00000006180a7981 */ /* 0x000ea2000c1e9900 */
[----:B------:R-:W-:-:S03]  /*15a0*/  IMAD.WIDE.U32 R26, R27, 0x4, R4 ;  /* 0x000000041b1a7825 */ /* 0x000fc600078e0004 */
[----:B------:R-:W5:Y:S01]  /*15b0*/  LDG.E.CONSTANT R20, desc[UR6][R2.64+0x2400] ;  /* 0x0024000602147981 */ /* 0x000f62000c1e9900 */
[----:B------:R-:W-:-:S03]  /*15c0*/  IMAD.WIDE.U32 R6, R7, 0x4, R4 ;  /* 0x0000000407067825 */ /* 0x000fc600078e0004 */
[----:B------:R-:W4:Y:S01]  /*15d0*/  LDG.E.CONSTANT R16, desc[UR6][R26.64] ;  /* 0x000000061a107981 */ /* 0x000f22000c1e9900 */
[----:B------:R-:W-:-:S03]  /*15e0*/  IMAD.WIDE.U32 R4, R29, 0x4, R4 ;  /* 0x000000041d047825 */ /* 0x000fc600078e0004 */
[----:B------:R-:W5:Y:S04]  /*15f0*/  LDG.E.CONSTANT R6, desc[UR6][R6.64] ;  /* 0x0000000606067981 */ /* 0x000f68000c1e9900 */
[----:B------:R-:W5:Y:S04]  /*1600*/  LDG.E.CONSTANT R25, desc[UR6][R2.64+0x2000] ;  /* 0x0020000602197981 */ /* 0x000f68000c1e9900 */
[----:B------:R0:W5:Y:S04]  /*1610*/  LDG.E.CONSTANT R5, desc[UR6][R4.64] ;  /* 0x0000000604057981 */ /* 0x000168000c1e9900 */
[----:B------:R-:W5:Y:S04]  /*1620*/  LDG.E.CONSTANT R24, desc[UR6][R2.64+0x2c00] ;  /* 0x002c000602187981 */ /* 0x000f68000c1e9900 */
[----:B------:R-:W5:Y:S04]  /*1630*/  LDG.E.CONSTANT R27, desc[UR6][R2.64+0x3000] ;  /* 0x00300006021b7981 */ /* 0x000f68000c1e9900 */
[----:B------:R1:W5:Y:S01]  /*1640*/  LDG.E.CONSTANT R22, desc[UR6][R2.64+0x3400] ;  /* 0x0034000602167981 */ /* 0x000362000c1e9900 */
[----:B------:R-:W-:-:S05]  /*1650*/  VIADD R8, R8, 0x1000 ;  /* 0x0000100008087836 */ /* 0x000fca0000000000 */
[----:B------:R-:W-:Y:S02]  /*1660*/  ISETP.GE.AND P1, PT, R8, R11, PT ;  /* 0x0000000b0800720c */ /* 0x000fe40003f26270 */
[----:B0-----:R-:W-:Y:S01]  /*1670*/  IADD3 R4, P2, PT, R2, 0x4000, RZ ;  /* 0x0000400002047810 */ /* 0x001fe20007f5e0ff */
[----:B------:R-:W-:-:S04]  /*1680*/  VIADD R23, R23, 0x1000 ;  /* 0x0000100017177836 */ /* 0x000fc80000000000 */
[----:B-1----:R-:W-:Y:S02]  /*1690*/  IMAD.X R3, RZ, RZ, R3, P2 ;  /* 0x000000ffff037224 */ /* 0x002fe400010e0603 */
[----:B------:R-:W-:Y:S01]  /*16a0*/  IMAD.MOV.U32 R2, RZ, RZ, R4 ;  /* 0x000000ffff027224 */ /* 0x000fe200078e0004 */
[----:B--2---:R-:W-:-:S04]  /*16b0*/  IADD3 R10, PT, PT, R12, R10, R21 ;  /* 0x0000000a0c0a7210 */ /* 0x004fc80007ffe015 */
[----:B---3--:R-:W-:-:S04]  /*16c0*/  IADD3 R10, PT, PT, R17, R18, R10 ;  /* 0x00000012110a7210 */ /* 0x008fc80007ffe00a */
[----:B----4-:R-:W-:-:S04]  /*16d0*/  IADD3 R10, PT, PT, R15, R16, R10 ;  /* 0x000000100f0a7210 */ /* 0x010fc80007ffe00a */
[----:B-----5:R-:W-:-:S04]  /*16e0*/  IADD3 R10, PT, PT, R13, R14, R10 ;  /* 0x0000000e0d0a7210 */ /* 0x020fc80007ffe00a */
[----:B------:R-:W-:-:S04]  /*16f0*/  IADD3 R6, PT, PT, R19, R6, R10 ;  /* 0x0000000613067210 */ /* 0x000fc80007ffe00a */
[----:B------:R-:W-:-:S04]  /*1700*/  IADD3 R6, PT, PT, R20, R25, R6 ;  /* 0x0000001914067210 */ /* 0x000fc80007ffe006 */
[----:B------:R-:W-:-:S04]  /*1710*/  IADD3 R5, PT, PT, R24, R5, R6 ;  /* 0x0000000518057210 */ /* 0x000fc80007ffe006 */
[----:B------:R-:W-:Y:S01]  /*1720*/  IADD3 R21, PT, PT, R22, R27, R5 ;  /* 0x0000001b16157210 */ /* 0x000fe20007ffe005 */
[----:B------:R-:W-:Y:S06]  /*1730*/  @!P1 BRA `(.L_x_27) ;  /* 0xfffffffc00649947 */ /* 0x000fec000383ffff */
.L_x_26:
[----:B------:R-:W-:Y:S05]  /*1740*/  BSYNC.RECONVERGENT B2 ;  /* 0x0000000000027941 */ /* 0x000fea0003800200 */
.L_x_25:
[----:B------:R-:W-:Y:S01]  /*1750*/  IMAD.IADD R4, R9, 0x1, -R8 ;  /* 0x0000000109047824 */ /* 0x000fe200078e0a08 */
[----:B------:R-:W-:Y:S04]  /*1760*/  BSSY.RECONVERGENT B2, `(.L_x_28) ;  /* 0x000001a000027945 */ /* 0x000fe80003800200 */
[----:B------:R-:W-:-:S13]  /*1770*/  ISETP.GT.AND P1, PT, R4, 0x400, PT ;  /* 0x000004000400780c */ /* 0x000fda0003f24270 */
[----:B------:R-:W-:Y:S05]  /*1780*/  @!P1 BRA `(.L_x_29) ;  /* 0x00000000005c9947 */ /* 0x000fea0003800000 */
[----:B------:R-:W0:Y:S01]  /*1790*/  LDC.64 R6, c[0x0][0x380] ;  /* 0x0000e000ff067b82 */ /* 0x000e220000000a00 */
[C---:B------:R-:W-:Y:S01]  /*17a0*/  VIADD R11, R23.reuse, 0x400 ;  /* 0x00000400170b7836 */ /* 0x040fe20000000000 */
[----:B------:R-:W2:Y:S04]  /*17b0*/  LDG.E.CONSTANT R10, desc[UR6][R2.64+-0x400] ;  /* 0xfffc0006020a7981 */ /* 0x000ea8000c1e9900 */
[----:B------:R-:W3:Y:S04]  /*17c0*/  LDG.E.CONSTANT R12, desc[UR6][R2.64+0x400] ;  /* 0x00040006020c7981 */ /* 0x000ee8000c1e9900 */
[----:B------:R-:W4:Y:S04]  /*17d0*/  LDG.E.CONSTANT R13, desc[UR6][R2.64+0xc00] ;  /* 0x000c0006020d7981 */ /* 0x000f28000c1e9900 */
[----:B------:R-:W5:Y:S04]  /*17e0*/  LDG.E.CONSTANT R15, desc[UR6][R2.64+0x1000] ;  /* 0x00100006020f7981 */ /* 0x000f68000c1e9900 */
[----:B------:R1:W5:Y:S01]  /*17f0*/  LDG.E.CONSTANT R14, desc[UR6][R2.64+0x1400] ;  /* 0x00140006020e7981 */ /* 0x000362000c1e9900 */
[----:B0-----:R-:W-:-:S04]  /*1800*/  IMAD.WIDE.U32 R4, R23, 0x4, R6 ;  /* 0x0000000417047825 */ /* 0x001fc800078e0006 */
[----:B------:R-:W-:Y:S02]  /*1810*/  IMAD.WIDE.U32 R6, R11, 0x4, R6 ;  /* 0x000000040b067825 */ /* 0x000fe400078e0006 */
[----:B------:R-:W2:Y:S04]  /*1820*/  LDG.E.CONSTANT R4, desc[UR6][R4.64] ;  /* 0x0000000604047981 */ /* 0x000ea8000c1e9900 */
[----:B------:R-:W3:Y:S04]  /*1830*/  LDG.E.CONSTANT R11, desc[UR6][R2.64] ;  /* 0x00000006020b7981 */ /* 0x000ee8000c1e9900 */
[----:B------:R-:W4:Y:S01]  /*1840*/  LDG.E.CONSTANT R7, desc[UR6][R6.64] ;  /* 0x0000000606077981 */ /* 0x000f22000c1e9900 */
[----:B------:R-:W-:Y:S01]  /*1850*/  PLOP3.LUT P0, PT, PT, PT, PT, 0x8, 0x80 ;  /* 0x000000000080781c */ /* 0x000fe20003f0e170 */
[----:B------:R-:W-:-:S02]  /*1860*/  VIADD R8, R8, 0x800 ;  /* 0x0000080008087836 */ /* 0x000fc40000000000 */
[----:B------:R-:W-:Y:S01]  /*1870*/  VIADD R23, R23, 0x800 ;  /* 0x0000080017177836 */ /* 0x000fe20000000000 */
[----:B--2---:R-:W-:Y:S02]  /*1880*/  IADD3 R10, PT, PT, R10, R4, R21 ;  /* 0x000000040a0a7210 */ /* 0x004fe40007ffe015 */
[----:B------:R-:W-:Y:S02]  /*1890*/  IADD3 R4, P1, PT, R2, 0x2000, RZ ;  /* 0x0000200002047810 */ /* 0x000fe40007f3e0ff */
[----:B---3--:R-:W-:-:S03]  /*18a0*/  IADD3 R10, PT, PT, R12, R11, R10 ;  /* 0x0000000b0c0a7210 */ /* 0x008fc60007ffe00a */
[----:B------:R-:W-:Y:S01]  /*18b0*/  IMAD.X R5, RZ, RZ, R3, P1 ;  /* 0x000000ffff057224 */ /* 0x000fe200008e0603 */
[----:B----4-:R-:W-:Y:S01]  /*18c0*/  IADD3 R10, PT, PT, R13, R7, R10 ;  /* 0x000000070d0a7210 */ /* 0x010fe20007ffe00a */
[----:B-1----:R-:W-:Y:S02]  /*18d0*/  IMAD.MOV.U32 R2, RZ, RZ, R4 ;  /* 0x000000ffff027224 */ /* 0x002fe400078e0004 */
[----:B------:R-:W-:Y:S01]  /*18e0*/  IMAD.MOV.U32 R3, RZ, RZ, R5 ;  /* 0x000000ffff037224 */ /* 0x000fe200078e0005 */
[----:B-----5:R-:W-:-:S07]  /*18f0*/  IADD3 R21, PT, PT, R14, R15, R10 ;  /* 0x0000000f0e157210 */ /* 0x020fce0007ffe00a */
.L_x_29:
[----:B------:R-:W-:Y:S05]  /*1900*/  BSYNC.RECONVERGENT B2 ;  /* 0x0000000000027941 */ /* 0x000fea0003800200 */
.L_x_28:
[----:B------:R-:W-:-:S13]  /*1910*/  ISETP.LT.OR P0, PT, R8, R9, P0 ;  /* 0x000000090800720c */ /* 0x000fda0000701670 */
[----:B------:R-:W-:Y:S05]  /*1920*/  @!P0 BRA `(.L_x_21) ;  /* 0x0000000000208947 */ /* 0x000fea0003800000 */
[----:B------:R-:W0:Y:S01]  /*1930*/  LDC.64 R4, c[0x0][0x380] ;  /* 0x0000e000ff047b82 */ /* 0x000e220000000a00 */
[----:B------:R-:W2:Y:S04]  /*1940*/  LDG.E.CONSTANT R6, desc[UR6][R2.64+-0x400] ;  /* 0xfffc000602067981 */ /* 0x000ea8000c1e9900 */
[----:B------:R-:W3:Y:S04]  /*1950*/  LDG.E.CONSTANT R7, desc[UR6][R2.64] ;  /* 0x0000000602077981 */ /* 0x000ee8000c1e9900 */
[----:B------:R-:W3:Y:S01]  /*1960*/  LDG.E.CONSTANT R8, desc[UR6][R2.64+0x400] ;  /* 0x0004000602087981 */ /* 0x000ee2000c1e9900 */
[----:B0-----:R-:W-:-:S06]  /*1970*/  IMAD.WIDE.U32 R4, R23, 0x4, R4 ;  /* 0x0000000417047825 */ /* 0x001fcc00078e0004 */
[----:B------:R-:W2:Y:S02]  /*1980*/  LDG.E.CONSTANT R4, desc[UR6][R4.64] ;  /* 0x0000000604047981 */ /* 0x000ea4000c1e9900 */
[----:B--2---:R-:W-:-:S04]  /*1990*/  IADD3 R6, PT, PT, R6, R4, R21 ;  /* 0x0000000406067210 */ /* 0x004fc80007ffe015 */
[----:B---3--:R-:W-:-:S07]  /*19a0*/  IADD3 R21, PT, PT, R8, R7, R6 ;  /* 0x0000000708157210 */ /* 0x008fce0007ffe006 */
.L_x_21:
[----:B------:R-:W-:Y:S05]  /*19b0*/  BSYNC.RECONVERGENT B1 ;  /* 0x0000000000017941 */ /* 0x000fea0003800200 */
.L_x_19:
[----:B------:R-:W0:Y:S01]  /*19c0*/  S2R R8, SR_LANEID ;  /* 0x0000000000087919 */ /* 0x000e220000000000 */
[----:B------:R-:W1:Y:S01]  /*19d0*/  SHFL.DOWN PT, R2, R21, 0x1, 0x1f ;  /* 0x08201f0015027f89 */ /* 0x000e6200000e0000 */
[C---:B0-----:R-:W-:Y:S02]  /*19e0*/  ISETP.GT.AND P0, PT, R8.reuse, 0x1e, PT ;  /* 0x0000001e0800780c */ /* 0x041fe40003f04270 */
[----:B------:R-:W-:Y:S02]  /*19f0*/  ISETP.NE.AND P1, PT, R8, RZ, PT ;  /* 0x000000ff0800720c */ /* 0x000fe40003f25270 */
[----:B-1----:R-:W-:Y:S02]  /*1a00*/  SEL R2, R2, RZ, !P0 ;  /* 0x000000ff02027207 */ /* 0x002fe40004000000 */
[----:B------:R-:W-:-:S03]  /*1a10*/  ISETP.GT.AND P0, PT, R8, 0x1d, PT ;  /* 0x0000001d0800780c */ /* 0x000fc60003f04270 */
[----:B------:R-:W-:-:S05]  /*1a20*/  IMAD.IADD R2, R2, 0x1, R21 ;  /* 0x0000000102027824 */ /* 0x000fca00078e0215 */
[----:B------:R-:W0:Y:S01]  /*1a30*/  SHFL.DOWN PT, R3, R2, 0x2, 0x1f ;  /* 0x08401f0002037f89 */ /* 0x000e2200000e0000 */
[----:B------:R-:W-:Y:S01]  /*1a40*/  @!P1 MOV R6, 0x400 ;  /* 0x0000040000069802 */ /* 0x000fe20000000f00 */
[----:B------:R-:W1:Y:S01]  /*1a50*/  @!P1 S2R R7, SR_CgaCtaId ;  /* 0x0000000000079919 */ /* 0x000e620000008800 */
[----:B0-----:R-:W-:Y:S02]  /*1a60*/  SEL R3, R3, RZ, !P0 ;  /* 0x000000ff03037207 */ /* 0x001fe40004000000 */
[----:B------:R-:W-:-:S03]  /*1a70*/  ISETP.GT.AND P0, PT, R8, 0x1b, PT ;  /* 0x0000001b0800780c */ /* 0x000fc60003f04270 */
[----:B------:R-:W-:-:S05]  /*1a80*/  IMAD.IADD R3, R2, 0x1, R3 ;  /* 0x0000000102037824 */ /* 0x000fca00078e0203 */
[----:B------:R-:W0:Y:S01]  /*1a90*/  SHFL.DOWN PT, R4, R3, 0x4, 0x1f ;  /* 0x08801f0003047f89 */ /* 0x000e2200000e0000 */
[----:B-1----:R-:W-:Y:S02]  /*1aa0*/  @!P1 LEA R6, R7, R6, 0x18 ;  /* 0x0000000607069211 */ /* 0x002fe400078ec0ff */
[----:B0-----:R-:W-:Y:S02]  /*1ab0*/  SEL R4, R4, RZ, !P0 ;  /* 0x000000ff04047207 */ /* 0x001fe40004000000 */
[----:B------:R-:W-:-:S03]  /*1ac0*/  ISETP.GT.AND P0, PT, R8, 0x17, PT ;  /* 0x000000170800780c */ /* 0x000fc60003f04270 */
[----:B------:R-:W-:Y:S01]  /*1ad0*/  IMAD.IADD R4, R3, 0x1, R4 ;  /* 0x0000000103047824 */ /* 0x000fe200078e0204 */
[----:B------:R-:W-:-:S04]  /*1ae0*/  @!P1 SHF.R.U32.HI R3, RZ, 0x3, R0 ;  /* 0x00000003ff039819 */ /* 0x000fc80000011600 */
        /* <DEDUP_REMOVED lines=13> */
[----:B------:R-:W0:Y:S01]  /*1bc0*/  S2UR UR5, SR_CgaCtaId ;  /* 0x00000000000579c3 */ /* 0x000e220000008800 */
[----:B------:R-:W-:Y:S02]  /*1bd0*/  UMOV UR4, 0x400 ;  /* 0x0000040000047882 */ /* 0x000fe40000000000 */
[----:B0-----:R-:W-:-:S09]  /*1be0*/  ULEA UR4, UR5, UR4, 0x18 ;  /* 0x0000000405047291 */ /* 0x001fd2000f8ec0ff */
[----:B------:R-:W-:Y:S04]  /*1bf0*/  LDS R0, [UR4+0xc] ;  /* 0x00000c04ff007984 */ /* 0x000fe80008000800 */
[----:B---3--:R-:W0:Y:S04]  /*1c00*/  LDS.128 R4, [UR4+0x10] ;  /* 0x00001004ff047984 */ /* 0x008e280008000c00 */
[----:B------:R-:W1:Y:S01]  /*1c10*/  LDS.64 R8, [UR4+0x20] ;  /* 0x00002004ff087984 */ /* 0x000e620008000a00 */
[----:B0-----:R-:W-:-:S04]  /*1c20*/  IADD3 R0, PT, PT, R4, R0, R3 ;  /* 0x0000000004007210 */ /* 0x001fc80007ffe003 */
[----:B------:R-:W-:-:S04]  /*1c30*/  IADD3 R0, PT, PT, R6, R0, R5 ;  /* 0x0000000006007210 */ /* 0x000fc80007ffe005 */
[----:B-1----:R-:W-:-:S05]  /*1c40*/  IADD3 R0, PT, PT, R8, R0, R7 ;  /* 0x0000000008007210 */ /* 0x002fca0007ffe007 */
[----:B------:R-:W-:Y:S01]  /*1c50*/  IMAD.IADD R3, R0, 0x1, R9 ;  /* 0x0000000100037824 */ /* 0x000fe200078e0209 */
[----:B------:R-:W-:Y:S06]  /*1c60*/  BRA `(.L_x_17) ;  /* 0x0000001c00307947 */ /* 0x000fec0003800000 */
.L_x_2:
        /* <DEDUP_REMOVED lines=12> */
.L_x_32:
[----:B------:R-:W-:Y:S05]  /*1d30*/  BSYNC.RECONVERGENT B1 ;  /* 0x0000000000017941 */ /* 0x000fea0003800200 */
.L_x_31:
        /* <DEDUP_REMOVED lines=16> */
.L_x_37:
        /* <DEDUP_REMOVED lines=9> */
.L_x_36:
[----:B------:R-:W-:Y:S05]  /*1ed0*/  BSYNC.RECONVERGENT B2 ;  /* 0x0000000000027941 */ /* 0x000fea0003800200 */
.L_x_35:
        /* <DEDUP_REMOVED lines=8> */
.L_x_40:
        /* <DEDUP_REMOVED lines=35> */
.L_x_39:
[----:B------:R-:W-:Y:S05]  /*2190*/  BSYNC.RECONVERGENT B2 ;  /* 0x0000000000027941 */ /* 0x000fea0003800200 */
.L_x_38:
        /* <DEDUP_REMOVED lines=22> */
.L_x_42:
[----:B------:R-:W-:Y:S05]  /*2300*/  BSYNC.RECONVERGENT B2 ;  /* 0x0000000000027941 */ /* 0x000fea0003800200 */
.L_x_41:
        /* <DEDUP_REMOVED lines=10> */
.L_x_34:
[----:B------:R-:W-:Y:S05]  /*23b0*/  BSYNC.RECONVERGENT B1 ;  /* 0x0000000000017941 */ /* 0x000fea0003800200 */
.L_x_33:
        /* <DEDUP_REMOVED lines=38> */
[----:B------:R-:W0:Y:S04]  /*2620*/  LDS.128 R4, [UR4+0x10] ;  /* 0x00001004ff047984 */ /* 0x000e280008000c00 */
[----:B------:R-:W1:Y:S01]  /*2630*/  LDS.64 R8, [UR4+0x20] ;  /* 0x00002004ff087984 */ /* 0x000e620008000a00 */
[----:B0-----:R-:W-:-:S04]  /*2640*/  IADD3 R0, PT, PT, R4, R0, R3 ;  /* 0x0000000004007210 */ /* 0x001fc80007ffe003 */
[----:B------:R-:W-:-:S04]  /*2650*/  IADD3 R0, PT, PT, R6, R0, R5 ;  /* 0x0000000006007210 */ /* 0x000fc80007ffe005 */
[----:B-1----:R-:W-:-:S05]  /*2660*/  IADD3 R0, PT, PT, R8, R0, R7 ;  /* 0x0000000008007210 */ /* 0x002fca0007ffe007 */
[----:B--2---:R-:W-:Y:S01]  /*2670*/  IMAD.IADD R3, R0, 0x1, R9 ;  /* 0x0000000100037824 */ /* 0x004fe200078e0209 */
[----:B------:R-:W-:Y:S06]  /*2680*/  BRA `(.L_x_17) ;  /* 0x0000001000a87947 */ /* 0x000fec0003800000 */
.L_x_43:
        /* <DEDUP_REMOVED lines=16> */
[----:B------:R-:W1:Y:S02]  /*2790*/  SHFL.DOWN PT, R2, R3, 0x2, R7 ;  /* 0x0840000003027989 */ /* 0x000e6400000e0007 */
[----:B-1----:R-:W-:Y:S02]  /*27a0*/  SEL R2, R2, RZ, !P0 ;  /* 0x000000ff02027207 */ /* 0x002fe40004000000 */
[----:B------:R-:W-:-:S03]  /*27b0*/  ISETP.GT.AND P0, PT, R8, R7, PT ;  /* 0x000000070800720c */ /* 0x000fc60003f04270 */
[----:B------:R-:W-:Y:S01]  /*27c0*/  IMAD.IADD R2, R3, 0x1, R2 ;  /* 0x0000000103027824 */ /* 0x000fe200078e0202 */
[----:B------:R-:W-:-:S04]  /*27d0*/  @!P1 SHF.R.U32.HI R3, RZ, 0x3, R9 ;  /* 0x00000003ff039819 */ /* 0x000fc80000011609 */
[----:B------:R-:W1:Y:S02]  /*27e0*/  SHFL.DOWN PT, R4, R2, 0x4, R7 ;  /* 0x0880000002047989 */ /* 0x000e6400000e0007 */
[----:B-1----:R-:W-:Y:S01]  /*27f0*/  SEL R5, R4, RZ, !P0 ;  /* 0x000000ff04057207 */ /* 0x002fe20004000000 */
[C---:B------:R-:W-:Y:S02]  /*2800*/  VIADD R4, R6.reuse, 0x8 ;  /* 0x0000000806047836 */ /* 0x040fe40000000000 */
[----:B------:R-:W-:Y:S02]  /*2810*/  VIADD R6, R6, 0x10 ;  /* 0x0000001006067836 */ /* 0x000fe40000000000 */
[----:B------:R-:W-:Y:S01]  /*2820*/  IMAD.IADD R5, R2, 0x1, R5 ;  /* 0x0000000102057824 */ /* 0x000fe200078e0205 */
[----:B------:R-:W-:Y:S02]  /*2830*/  ISETP.GT.AND P0, PT, R4, R7, PT ;  /* 0x000000070400720c */ /* 0x000fe40003f04270 */
[----:B------:R-:W-:-:S02]  /*2840*/  @!P1 MOV R4, 0x400 ;  /* 0x0000040000049802 */ /* 0x000fc40000000f00 */
[----:B------:R-:W1:Y:S02]  /*2850*/  SHFL.DOWN PT, R0, R5, 0x8, R7 ;  /* 0x0900000005007989 */ /* 0x000e6400000e0007 */
[----:B0-----:R-:W-:Y:S02]  /*2860*/  @!P1 LEA R11, R11, R4, 0x18 ;  /* 0x000000040b0b9211 */ /* 0x001fe400078ec0ff */
[----:B------:R-:W-:-:S05]  /*2870*/  @!P1 LOP3.LUT R4, R3, 0x7c, RZ, 0xc0, !PT ;  /* 0x0000007c03049812 */ /* 0x000fca00078ec0ff */
[----:B------:R-:W-:Y:S01]  /*2880*/  @!P1 IMAD.IADD R4, R4, 0x1, R11 ;  /* 0x0000000104049824 */ /* 0x000fe200078e020b */
[----:B-1----:R-:W-:Y:S02]  /*2890*/  SEL R0, R0, RZ, !P0 ;  /* 0x000000ff00007207 */ /* 0x002fe40004000000 */
        /* <DEDUP_REMOVED lines=15> */
[----:B-1----:R-:W0:Y:S04]  /*2990*/  LDS.128 R4, [UR4+0x10] ;  /* 0x00001004ff047984 */ /* 0x002e280008000c00 */
        /* <DEDUP_REMOVED lines=18> */
.L_x_30:
[----:B------:R-:W0:Y:S01]  /*2ac0*/  S2R R0, SR_TID.X ;  /* 0x0000000000007919 */ /* 0x000e220000002100 */
[----:B------:R-:W0:Y:S02]  /*2ad0*/  LDC.64 R2, c[0x0][0x380] ;  /* 0x0000e000ff027b82 */ /* 0x000e240000000a00 */
[----:B0-----:R-:W-:-:S05]  /*2ae0*/  IMAD.WIDE.U32 R2, R0, 0x4, R2 ;  /* 0x0000000400027825 */ /* 0x001fca00078e0002 */
[----:B------:R-:W2:Y:S04]  /*2af0*/  LDG.E.CONSTANT R19, desc[UR6][R2.64] ;  /* 0x0000000602137981 */ /* 0x000ea8000c1e9900 */
[----:B------:R-:W2:Y:S04]  /*2b00*/  LDG.E.CONSTANT R4, desc[UR6][R2.64+0x400] ;  /* 0x0004000602047981 */ /* 0x000ea8000c1e9900 */
[----:B------:R-:W2:Y:S04]  /*2b10*/  LDG.E.CONSTANT R5, desc[UR6][R2.64+0x800] ;  /* 0x0008000602057981 */ /* 0x000ea8000c1e9900 */
[----:B------:R-:W3:Y:S04]  /*2b20*/  LDG.E.CONSTANT R6, desc[UR6][R2.64+0xc00] ;  /* 0x000c000602067981 */ /* 0x000ee8000c1e9900 */
[----:B------:R-:W3:Y:S04]  /*2b30*/  LDG.E.CONSTANT R7, desc[UR6][R2.64+0x1000] ;  /* 0x0010000602077981 */ /* 0x000ee8000c1e9900 */
[----:B------:R-:W4:Y:S04]  /*2b40*/  LDG.E.CONSTANT R8, desc[UR6][R2.64+0x1400] ;  /* 0x0014000602087981 */ /* 0x000f28000c1e9900 */
[----:B------:R-:W4:Y:S04]  /*2b50*/  LDG.E.CONSTANT R9, desc[UR6][R2.64+0x1800] ;  /* 0x0018000602097981 */ /* 0x000f28000c1e9900 */
[----:B------:R-:W5:Y:S04]  /*2b60*/  LDG.E.CONSTANT R10, desc[UR6][R2.64+0x1c00] ;  /* 0x001c0006020a7981 */ /* 0x000f68000c1e9900 */
[----:B------:R-:W5:Y:S04]  /*2b70*/  LDG.E.CONSTANT R11, desc[UR6][R2.64+0x2000] ;  /* 0x00200006020b7981 */ /* 0x000f68000c1e9900 */
[----:B------:R-:W5:Y:S04]  /*2b80*/  LDG.E.CONSTANT R12, desc[UR6][R2.64+0x2400] ;  /* 0x00240006020c7981 */ /* 0x000f68000c1e9900 */
[----:B------:R-:W5:Y:S04]  /*2b90*/  LDG.E.CONSTANT R13, desc[UR6][R2.64+0x2800] ;  /* 0x00280006020d7981 */ /* 0x000f68000c1e9900 */
[----:B------:R-:W5:Y:S04]  /*2ba0*/  LDG.E.CONSTANT R14, desc[UR6][R2.64+0x2c00] ;  /* 0x002c0006020e7981 */ /* 0x000f68000c1e9900 */
[----:B------:R-:W5:Y:S04]  /*2bb0*/  LDG.E.CONSTANT R15, desc[UR6][R2.64+0x3000] ;  /* 0x00300006020f7981 */ /* 0x000f68000c1e9900 */
[----:B------:R-:W5:Y:S04]  /*2bc0*/  LDG.E.CONSTANT R16, desc[UR6][R2.64+0x3400] ;  /* 0x0034000602107981 */ /* 0x000f68000c1e9900 */
[----:B------:R-:W5:Y:S04]  /*2bd0*/  LDG.E.CONSTANT R17, desc[UR6][R2.64+0x3800] ;  /* 0x0038000602117981 */ /* 0x000f68000c1e9900 */
[----:B------:R-:W5:Y:S01]  /*2be0*/  LDG.E.CONSTANT R18, desc[UR6][R2.64+0x3c00] ;  /* 0x003c000602127981 */ /* 0x000f62000c1e9900 */
[----:B------:R-:W-:-:S02]  /*2bf0*/  ISETP.GE.U32.AND P0, PT, R20, 0x2000, PT ;  /* 0x000020001400780c */ /* 0x000fc40003f06070 */
[----:B--2---:R-:W-:-:S04]  /*2c00*/  IADD3 R4, PT, PT, R5, R4, R19 ;  /* 0x0000000405047210 */ /* 0x004fc80007ffe013 */
[----:B---3--:R-:W-:-:S04]  /*2c10*/  IADD3 R4, PT, PT, R7, R6, R4 ;  /* 0x0000000607047210 */ /* 0x008fc80007ffe004 */
[----:B----4-:R-:W-:-:S04]  /*2c20*/  IADD3 R4, PT, PT, R9, R8, R4 ;  /* 0x0000000809047210 */ /* 0x010fc80007ffe004 */
[----:B-----5:R-:W-:Y:S01]  /*2c30*/  IADD3 R4, PT, PT, R11, R10, R4 ;  /* 0x0000000a0b047210 */ /* 0x020fe20007ffe004 */
[----:B------:R-:W-:-:S03]  /*2c40*/  IMAD.MOV.U32 R11, RZ, RZ, 0x1000 ;  /* 0x00001000ff0b7424 */ /* 0x000fc600078e00ff */
[----:B------:R-:W-:-:S04]  /*2c50*/  IADD3 R4, PT, PT, R13, R12, R4 ;  /* 0x0000000c0d047210 */ /* 0x000fc80007ffe004 */
[----:B------:R-:W-:-:S04]  /*2c60*/  IADD3 R4, PT, PT, R15, R14, R4 ;  /* 0x0000000e0f047210 */ /* 0x000fc80007ffe004 */
[----:B------:R-:W-:-:S05]  /*2c70*/  IADD3 R17, PT, PT, R17, R16, R4 ;  /* 0x0000001011117210 */ /* 0x000fca0007ffe004 */
[----:B------:R-:W-:Y:S01]  /*2c80*/  IMAD.IADD R8, R18, 0x1, R17 ;  /* 0x0000000112087824 */ /* 0x000fe200078e0211 */
[----:B------:R-:W-:Y:S06]  /*2c90*/  @!P0 BRA `(.L_x_44) ;  /* 0x00000000008c8947 */ /* 0x000fec0003800000 */
[----:B------:R-:W0:Y:S01]  /*2ca0*/  LDC R7, c[0x0][0x390] ;  /* 0x0000e400ff077b82 */ /* 0x000e220000000800 */
[----:B------:R-:W-:Y:S02]  /*2cb0*/  VIADD R6, R20, 0xfffff000 ;  /* 0xfffff00014067836 */ /* 0x000fe40000000000 */
[----:B------:R-:W-:-:S07]  /*2cc0*/  IMAD.MOV.U32 R11, RZ, RZ, 0x1000 ;  /* 0x00001000ff0b7424 */ /* 0x000fce00078e00ff */
.L_x_46:
[----:B------:R-:W-:-:S05]  /*2cd0*/  IMAD.WIDE R4, R11, 0x4, R2 ;  /* 0x000000040b047825 */ /* 0x000fca00078e0202 */
        /* <DEDUP_REMOVED lines=16> */
[----:B--2---:R-:W-:-:S04]  /*2de0*/  IADD3 R18, PT, PT, R18, R19, R8 ;  /* 0x0000001312127210 */ /* 0x004fc80007ffe008 */
[----:B---3--:R-:W-:Y:S01]  /*2df0*/  IADD3 R18, PT, PT, R21, R20, R18 ;  /* 0x0000001415127210 */ /* 0x008fe20007ffe012 */
[----:B0-----:R-:W-:-:S04]  /*2e00*/  IMAD.MOV.U32 R20, RZ, RZ, R7 ;  /* 0x000000ffff147224 */ /* 0x001fc800078e0007 */
[----:B------:R-:W-:Y:S01]  /*2e10*/  IMAD.IADD R8, R20, 0x1, -R11 ;  /* 0x0000000114087824 */ /* 0x000fe200078e0a0b */
[----:B----4-:R-:W-:-:S04]  /*2e20*/  IADD3 R18, PT, PT, R23, R22, R18 ;  /* 0x0000001617127210 */ /* 0x010fc80007ffe012 */
[----:B------:R-:W-:Y:S02]  /*2e30*/  ISETP.GE.AND P0, PT, R8, 0x1000, PT ;  /* 0x000010000800780c */ /* 0x000fe40003f06270 */
[----:B-----5:R-:W-:-:S04]  /*2e40*/  IADD3 R18, PT, PT, R25, R24, R18 ;  /* 0x0000001819127210 */ /* 0x020fc80007ffe012 */
[----:B------:R-:W-:-:S04]  /*2e50*/  IADD3 R14, PT, PT, R14, R17, R18 ;  /* 0x000000110e0e7210 */ /* 0x000fc80007ffe012 */
[----:B------:R-:W-:-:S04]  /*2e60*/  IADD3 R12, PT, PT, R15, R12, R14 ;  /* 0x0000000c0f0c7210 */ /* 0x000fc80007ffe00e */
[----:B------:R-:W-:-:S04]  /*2e70*/  IADD3 R10, PT, PT, R10, R13, R12 ;  /* 0x0000000d0a0a7210 */ /* 0x000fc80007ffe00c */
[----:B------:R-:W-:Y:S01]  /*2e80*/  IADD3 R8, PT, PT, R16, R9, R10 ;  /* 0x0000000910087210 */ /* 0x000fe20007ffe00a */
[----:B------:R-:W-:Y:S06]  /*2e90*/  @!P0 BRA `(.L_x_45) ;  /* 0x0000000400fc8947 */ /* 0x000fec0003800000 */
[----:B------:R-:W-:-:S05]  /*2ea0*/  VIADD R11, R11, 0x1000 ;  /* 0x000010000b0b7836 */ /* 0x000fca0000000000 */
[----:B------:R-:W-:-:S13]  /*2eb0*/  ISETP.GT.AND P0, PT, R11, R6, PT ;  /* 0x000000060b00720c */ /* 0x000fda0003f04270 */
[----:B------:R-:W-:Y:S05]  /*2ec0*/  @!P0 BRA `(.L_x_46) ;  /* 0xfffffffc00808947 */ /* 0x000fea000383ffff */
.L_x_44:
        /* <DEDUP_REMOVED lines=20> */
.L_x_50:
        /* <DEDUP_REMOVED lines=8> */
.L_x_49:
[----:B------:R-:W-:Y:S05]  /*3090*/  BSYNC.RECONVERGENT B2 ;  /* 0x0000000000027941 */ /* 0x000fea0003800200 */
.L_x_48:
        /* <DEDUP_REMOVED lines=16> */
.L_x_53:
        /* <DEDUP_REMOVED lines=20> */
[----:B------:R-:W5:Y:S04]  /*32e0*/  LDG.E.CONSTANT R22, desc[UR6][R2.64+0x2400] ;  /* 0x0024000602167981 */ /* 0x000f68000c1e9900 */
[----:B------:R0:W5:Y:S04]  /*32f0*/  LDG.E.CONSTANT R5, desc[UR6][R4.64] ;  /* 0x0000000604057981 */ /* 0x000168000c1e9900 */
        /* <DEDUP_REMOVED lines=17> */
.L_x_52:
[----:B------:R-:W-:Y:S05]  /*3410*/  BSYNC.RECONVERGENT B2 ;  /* 0x0000000000027941 */ /* 0x000fea0003800200 */
.L_x_51:
        /* <DEDUP_REMOVED lines=10> */
[----:B------:R-:W5:Y:S01]  /*34c0*/  LDG.E.CONSTANT R16, desc[UR6][R2.64+0x1400] ;  /* 0x0014000602107981 */ /* 0x000f62000c1e9900 */
[----:B0-----:R-:W-:-:S04]  /*34d0*/  IMAD.WIDE.U32 R4, R11, 0x4, R6 ;  /* 0x000000040b047825 */ /* 0x001fc800078e0006 */
[----:B------:R-:W-:Y:S02]  /*34e0*/  IMAD.WIDE.U32 R6, R13, 0x4, R6 ;  /* 0x000000040d067825 */ /* 0x000fe400078e0006 */
[----:B------:R0:W2:Y:S04]  /*34f0*/  LDG.E.CONSTANT R5, desc[UR6][R4.64] ;  /* 0x0000000604057981 */ /* 0x0000a8000c1e9900 */
[----:B------:R1:W3:Y:S04]  /*3500*/  LDG.E.CONSTANT R13, desc[UR6][R2.64] ;  /* 0x00000006020d7981 */ /* 0x0002e8000c1e9900 */
[----:B------:R-:W4:Y:S01]  /*3510*/  LDG.E.CONSTANT R7, desc[UR6][R6.64] ;  /* 0x0000000606077981 */ /* 0x000f22000c1e9900 */
[----:B0-----:R-:W-:Y:S01]  /*3520*/  IADD3 R4, P1, PT, R2, 0x2000, RZ ;  /* 0x0000200002047810 */ /* 0x001fe20007f3e0ff */
[----:B------:R-:W-:Y:S01]  /*3530*/  VIADD R10, R10, 0x800 ;  /* 0x000008000a0a7836 */ /* 0x000fe20000000000 */
[----:B------:R-:W-:Y:S01]  /*3540*/  PLOP3.LUT P0, PT, PT, PT, PT, 0x8, 0x80 ;  /* 0x000000000080781c */ /* 0x000fe20003f0e170 */
[----:B------:R-:W-:-:S02]  /*3550*/  VIADD R11, R11, 0x800 ;  /* 0x000008000b0b7836 */ /* 0x000fc40000000000 */
[----:B-1----:R-:W-:Y:S01]  /*3560*/  IMAD.MOV.U32 R2, RZ, RZ, R4 ;  /* 0x000000ffff027224 */ /* 0x002fe200078e0004 */
[----:B--2---:R-:W-:-:S04]  /*3570*/  IADD3 R12, PT, PT, R12, R5, R8 ;  /* 0x000000050c0c7210 */ /* 0x004fc80007ffe008 */
[----:B---3--:R-:W-:Y:S01]  /*3580*/  IADD3 R12, PT, PT, R14, R13, R12 ;  /* 0x0000000d0e0c7210 */ /* 0x008fe20007ffe00c */
[----:B------:R-:W-:-:S03]  /*3590*/  IMAD.X R5, RZ, RZ, R3, P1 ;  /* 0x000000ffff057224 */ /* 0x000fc600008e0603 */
[----:B----4-:R-:W-:Y:S01]  /*35a0*/  IADD3 R12, PT, PT, R15, R7, R12 ;  /* 0x000000070f0c7210 */ /* 0x010fe20007ffe00c */
[----:B------:R-:W-:-:S03]  /*35b0*/  IMAD.MOV.U32 R3, RZ, RZ, R5 ;  /* 0x000000ffff037224 */ /* 0x000fc600078e0005 */
[----:B-----5:R-:W-:-:S07]  /*35c0*/  IADD3 R8, PT, PT, R16, R17, R12 ;  /* 0x0000001110087210 */ /* 0x020fce0007ffe00c */
.L_x_55:
[----:B------:R-:W-:Y:S05]  /*35d0*/  BSYNC.RECONVERGENT B2 ;  /* 0x0000000000027941 */ /* 0x000fea0003800200 */
.L_x_54:
        /* <DEDUP_REMOVED lines=10> */
.L_x_47:
[----:B------:R-:W-:Y:S05]  /*3680*/  BSYNC.RECONVERGENT B1 ;  /* 0x0000000000017941 */ /* 0x000fea0003800200 */
.L_x_45:
[----:B------:R-:W0:Y:S01]  /*3690*/  S2R R9, SR_LANEID ;  /* 0x0000000000097919 */ /* 0x000e220000000000 */
[----:B------:R-:W1:Y:S01]  /*36a0*/  SHFL.DOWN PT, R2, R8, 0x1, 0x1f ;  /* 0x08201f0008027f89 */ /* 0x000e6200000e0000 */
[C---:B0-----:R-:W-:Y:S02]  /*36b0*/  ISETP.GT.AND P0, PT, R9.reuse, 0x1e, PT ;  /* 0x0000001e0900780c */ /* 0x041fe40003f04270 */
[C---:B------:R-:W-:Y:S02]  /*36c0*/  ISETP.NE.AND P1, PT, R9.reuse, RZ, PT ;  /* 0x000000ff0900720c */ /* 0x040fe40003f25270 */
        /* <DEDUP_REMOVED lines=37> */
[----:B0-----:R-:W-:-:S07]  /*3920*/  IMAD.IADD R3, R0, 0x1, R9 ;  /* 0x0000000100037824 */ /* 0x001fce00078e0209 */
.L_x_17:
[----:B------:R-:W-:Y:S05]  /*3930*/  BSYNC.RECONVERGENT B0 ;  /* 0x0000000000007941 */ /* 0x000fea0003800200 */
.L_x_1:
[----:B------:R-:W-:Y:S05]  /*3940*/  @P0 EXIT ;  /* 0x000000000000094d */ /* 0x000fea0003800000 */
[----:B-1----:R-:W1:Y:S01]  /*3950*/  LDC.64 R4, c[0x0][0x388] ;  /* 0x0000e200ff047b82 */ /* 0x002e620000000a00 */
[----:B------:R-:W0:Y:S02]  /*3960*/  LDCU UR4, c[0x0][0x398] ;  /* 0x00007300ff0477ac */ /* 0x000e240008000800 */
[----:B0-234-:R-:W-:-:S05]  /*3970*/  VIADD R3, R3, UR4 ;  /* 0x0000000403037c36 */ /* 0x01dfca0008000000 */
[----:B-1----:R-:W-:Y:S01]  /*3980*/  STG.E desc[UR6][R4.64], R3 ;  /* 0x0000000304007986 */ /* 0x002fe2000c101906 */
[----:B------:R-:W-:Y:S05]  /*3990*/  EXIT ;  /* 0x000000000000794d */ /* 0x000fea0003800000 */
.L_x_56:
[----:B------:R-:W-:-:S00]  /*39a0*/  BRA `(.L_x_56) ;  /* 0xfffffffc00fc7947 */ /* 0x000fc0000383ffff */
[----:B------:R-:W-:-:S00]  /*39b0*/  NOP ;  /* 0x0000000000007918 */ /* 0x000fc00000000000 */
        /* <DEDUP_REMOVED lines=12> */
.L_x_332:


//--------------------- .text._ZN3cub18CUB_300001_SM_10006detail6reduce18DeviceReduceKernelINS2_10policy_hubIiyN4cuda3std3__44plusIiEEE10Policy1000EPiyS9_iNS7_10__identityEEEvT0_PT3_T1_NS0_13GridEvenShareISH_EET2_T4_ --------------------------
	.section	.text._ZN3cub18CUB_300001_SM_10006detail6reduce18DeviceReduceKernelINS2_10policy_hubIiyN4cuda3std3__44plusIiEEE10Policy1000EPiyS9_iNS7_10__identityEEEvT0_PT3_T1_NS0_13GridEvenShareISH_EET2_T4_,"ax",@progbits
	.align	128
        .global         _ZN3cub18CUB_300001_SM_10006detail6reduce18DeviceReduceKernelINS2_10policy_hubIiyN4cuda3std3__44plusIiEEE10Policy1000EPiyS9_iNS7_10__identityEEEvT0_PT3_T1_NS0_13GridEvenShareISH_EET2_T4_
        .type           _ZN3cub18CUB_300001_SM_10006detail6reduce18DeviceReduceKernelINS2_10policy_hubIiyN4cuda3std3__44plusIiEEE10Policy1000EPiyS9_iNS7_10__identityEEEvT0_PT3_T1_NS0_13GridEvenShareISH_EET2_T4_,@function
        .size           _ZN3cub18CUB_300001_SM_10006detail6reduce18DeviceReduceKernelINS2_10policy_hubIiyN4cuda3std3__44plusIiEEE10Policy1000EPiyS9_iNS7_10__identityEEEvT0_PT3_T1_NS0_13GridEvenShareISH_EET2_T4_,(.L_x_333 - _ZN3cub18CUB_300001_SM_10006detail6reduce18DeviceReduceKernelINS2_10policy_hubIiyN4cuda3std3__44plusIiEEE10Policy1000EPiyS9_iNS7_10__identityEEEvT0_PT3_T1_NS0_13GridEvenShareISH_EET2_T4_)
        .other          _ZN3cub18CUB_300001_SM_10006detail6reduce18DeviceReduceKernelINS2_10policy_hubIiyN4cuda3std3__44plusIiEEE10Policy1000EPiyS9_iNS7_10__identityEEEvT0_PT3_T1_NS0_13GridEvenShareISH_EET2_T4_,@"STO_CUDA_ENTRY STV_DEFAULT"
_ZN3cub18CUB_300001_SM_10006detail6reduce18DeviceReduceKernelINS2_10policy_hubIiyN4cuda3std3__44plusIiEEE10Policy1000EPiyS9_iNS7_10__identityEEEvT0_PT3_T1_NS0_13GridEvenShareISH_EET2_T4_:
.text._ZN3cub18CUB_300001_SM_10006detail6reduce18DeviceReduceKernelINS2_10policy_hubIiyN4cuda3std3__44plusIiEEE10Policy1000EPiyS9_iNS7_10__identityEEEvT0_PT3_T1_NS0_13GridEvenShareISH_EET2_T4_:
[----:B------:R-:W-:Y:S01]  /*0000*/  LDC R1, c[0x0][0x37c] ;  /* 0x0000df00ff017b82 */ /* 0x000fe20000000800 */
[----:B------:R-:W0:Y:S07]  /*0010*/  LDCU UR10, c[0x0][0x380] ;  /* 0x00007000ff0a77ac */ /* 0x000e2e0008000800 */
[----:B------:R-:W1:Y:S01]  /*0020*/  S2UR UR15, SR_CTAID.X ;  /* 0x00000000000f79c3 */ /* 0x000e620000002500 */
[----:B------:R-:W-:Y:S01]  /*0030*/  BSSY.RECONVERGENT B0, `(.L_x_57) ;  /* 0x00003fb000007945 */ /* 0x000fe20003800200 */
[----:B------:R-:W2:Y:S01]  /*0040*/  LDCU UR5, c[0x0][0x3c0] ;  /* 0x00007800ff0577ac */ /* 0x000ea20008000800 */
[----:B------:R-:W3:Y:S01]  /*0050*/  LDCU.64 UR12, c[0x0][0x358] ;  /* 0x00006b00ff0c77ac */ /* 0x000ee20008000a00 */
[----:B0-----:R-:W-:-:S02]  /*0060*/  ULOP3.LUT UP0, URZ, UR10, 0xf, URZ, 0xc0, !UPT ;  /* 0x0000000f0aff7892 */ /* 0x001fc4000f80c0ff */
[----:B--2---:R-:W-:Y:S02]  /*0070*/  USHF.L.U32 UR5, UR5, 0xc, URZ ;  /* 0x0000000c05057899 */ /* 0x004fe400080006ff */
[----:B-1----:R-:W-:Y:S02]  /*0080*/  USHF.L.U32 UR4, UR15, 0xc, URZ ;  /* 0x0000000c0f047899 */ /* 0x002fe400080006ff */
[----:B------:R-:W-:-:S03]  /*0090*/  USHF.R.S32.HI UR6, URZ, 0x1f, UR5 ;  /* 0x0000001fff067899 */ /* 0x000fc60008011405 */
[----:B---3--:R-:W-:Y:S09]  /*00a0*/  BRA.U UP0, `(.L_x_58) ;  /* 0x0000001d00b07547 */ /* 0x008ff2000b800000 */
[----:B------:R-:W0:Y:S02]  /*00b0*/  LDCU.64 UR8, c[0x0][0x3b8] ;  /* 0x00007700ff0877ac */ /* 0x000e240008000a00 */
[----:B0-----:R-:W-:Y:S02]  /*00c0*/  IMAD.U32 R2, RZ, RZ, UR8 ;  /* 0x00000008ff027e24 */ /* 0x001fe4000f8e00ff */
[----:B------:R-:W-:-:S03]  /*00d0*/  IMAD.U32 R3, RZ, RZ, UR9 ;  /* 0x00000009ff037e24 */ /* 0x000fc6000f8e00ff */
[----:B------:R-:W-:-:S04]  /*00e0*/  IADD3 R21, P1, PT, R2, -UR4, RZ ;  /* 0x8000000402157c10 */ /* 0x000fc8000ff3e0ff */
[----:B------:R-:W-:Y:S02]  /*00f0*/  ISETP.GT.U32.AND P0, PT, R21, 0xfff, PT ;  /* 0x00000fff1500780c */ /* 0x000fe40003f04070 */
[----:B------:R-:W-:-:S04]  /*0100*/  IADD3.X R20, PT, PT, R3, -0x1, RZ, P1, !PT ;  /* 0xffffffff03147810 */ /* 0x000fc80000ffe4ff */
[----:B------:R-:W-:-:S13]  /*0110*/  ISETP.GT.U32.AND.EX P0, PT, R20, RZ, PT, P0 ;  /* 0x000000ff1400720c */ /* 0x000fda0003f04100 */
[----:B------:R-:W-:Y:S05]  /*0120*/  @P0 BRA `(.L_x_59) ;  /* 0x0000000c00f80947 */ /* 0x000fea0003800000 */
[----:B------:R-:W0:Y:S01]  /*0130*/  S2R R9, SR_TID.X ;  /* 0x0000000000097919 */ /* 0x000e220000002100 */
[----:B------:R-:W-:Y:S01]  /*0140*/  VIADD R0, R2, -UR4 ;  /* 0x8000000402007c36 */ /* 0x000fe20008000000 */
[----:B------:R-:W1:Y:S01]  /*0150*/  LDCU UR6, c[0x0][0x384] ;  /* 0x00007080ff0677ac */ /* 0x000e620008000800 */
[----:B------:R-:W-:Y:S01]  /*0160*/  BSSY.RECONVERGENT B1, `(.L_x_60) ;  /* 0x000000a000017945 */ /* 0x000fe20003800200 */
[----:B------:R-:W-:Y:S02]  /*0170*/  IMAD.MOV.U32 R8, RZ, RZ, RZ ;  /* 0x000000ffff087224 */ /* 0x000fe400078e00ff */
[----:B0-----:R-:W-:Y:S01]  /*0180*/  ISETP.GE.AND P0, PT, R9, R0, PT ;  /* 0x000000000900720c */ /* 0x001fe20003f06270 */
[----:B------:R-:W-:-:S12]  /*0190*/  IMAD.MOV.U32 R11, RZ, RZ, R9 ;  /* 0x000000ffff0b7224 */ /* 0x000fd800078e0009 */
[----:B-1----:R-:W-:Y:S05]  /*01a0*/  @P0 BRA `(.L_x_61) ;  /* 0x0000000000140947 */ /* 0x002fea0003800000 */
[----:B------:R-:W0:Y:S01]  /*01b0*/  LDC.64 R4, c[0x0][0x380] ;  /* 0x0000e000ff047b82 */ /* 0x000e220000000a00 */
[----:B------:R-:W-:-:S04]  /*01c0*/  VIADD R3, R9, UR4 ;  /* 0x0000000409037c36 */ /* 0x000fc80008000000 */
[----:B0-----:R-:W-:-:S05]  /*01d0*/  IMAD.WIDE.U32 R4, R3, 0x4, R4 ;  /* 0x0000000403047825 */ /* 0x001fca00078e0004 */
[----:B------:R0:W5:Y:S01]  /*01e0*/  LDG.E.CONSTANT R8, desc[UR12][R4.64] ;  /* 0x0000000c04087981 */ /* 0x000162000c1e9900 */
[----:B------:R-:W-:-:S07]  /*01f0*/  VIADD R11, R9, 0x100 ;  /* 0x00000100090b7836 */ /* 0x000fce0000000000 */
.L_x_61:
[----:B------:R-:W-:Y:S05]  /*0200*/  BSYNC.RECONVERGENT B1 ;  /* 0x0000000000017941 */ /* 0x000fea0003800200 */
.L_x_60:
[----:B------:R-:W-:Y:S01]  /*0210*/  ISETP.GE.AND P0, PT, R11, R0, PT ;  /* 0x000000000b00720c */ /* 0x000fe20003f06270 */
[----:B------:R-:W-:-:S12]  /*0220*/  BSSY.RECONVERGENT B1, `(.L_x_62) ;  /* 0x000007e000017945 */ /* 0x000fd80003800200 */
[----:B------:R-:W-:Y:S05]  /*0230*/  @P0 BRA `(.L_x_63) ;  /* 0x0000000400f00947 */ /* 0x000fea0003800000 */
[----:B------:R-:W-:Y:S01]  /*0240*/  LOP3.LUT R3, RZ, R11, RZ, 0x33, !PT ;  /* 0x0000000bff037212 */ /* 0x000fe200078e33ff */
[----:B------:R-:W-:Y:S04]  /*0250*/  BSSY.RECONVERGENT B2, `(.L_x_64) ;  /* 0x0000019000027945 */ /* 0x000fe80003800200 */
[----:B------:R-:W-:-:S04]  /*0260*/  IMAD.IADD R2, R3, 0x1, R2 ;  /* 0x0000000103027824 */ /* 0x000fc800078e0202 */
[C---:B0-----:R-:W-:Y:S01]  /*0270*/  VIADD R4, R2.reuse, -UR4 ;  /* 0x8000000402047c36 */ /* 0x041fe20008000000 */
[----:B------:R-:W-:-:S04]  /*0280*/  LOP3.LUT R3, R2, 0x300, RZ, 0xc0, !PT ;  /* 0x0000030002037812 */ /* 0x000fc800078ec0ff */
[----:B------:R-:W-:Y:S02]  /*0290*/  ISETP.NE.AND P1, PT, R3, 0x300, PT ;  /* 0x000003000300780c */ /* 0x000fe40003f25270 */
[----:B------:R-:W-:-:S11]  /*02a0*/  ISETP.GE.U32.AND P0, PT, R4, 0x300, PT ;  /* 0x000003000400780c */ /* 0x000fd60003f06070 */
[----:B------:R-:W-:Y:S05]  /*02b0*/  @!P1 BRA `(.L_x_65) ;  /* 0x0000000000489947 */ /* 0x000fea0003800000 */
[----:B------:R-:W0:Y:S01]  /*02c0*/  LDCU UR5, c[0x0][0x384] ;  /* 0x00007080ff0577ac */ /* 0x000e220008000800 */
[----:B------:R-:W-:Y:S02]  /*02d0*/  IADD3 R6, P1, PT, R11, UR4, RZ ;  /* 0x000000040b067c10 */ /* 0x000fe4000ff3e0ff */
[----:B------:R-:W-:Y:S02]  /*02e0*/  LEA.HI R2, R2, 0x1, RZ, 0x18 ;  /* 0x0000000102027811 */ /* 0x000fe400078fc0ff */
[----:B------:R-:W-:Y:S01]  /*02f0*/  LEA R5, P2, R6, UR10, 0x2 ;  /* 0x0000000a06057c11 */ /* 0x000fe2000f8410ff */
[----:B------:R-:W-:Y:S01]  /*0300*/  IMAD.X R3, RZ, RZ, RZ, P1 ;  /* 0x000000ffff037224 */ /* 0x000fe200008e06ff */
[----:B------:R-:W-:-:S05]  /*0310*/  LOP3.LUT R2, R2, 0x3, RZ, 0xc0, !PT ;  /* 0x0000000302027812 */ /* 0x000fca00078ec0ff */
[----:B------:R-:W-:Y:S01]  /*0320*/  IMAD.MOV R4, RZ, RZ, -R2 ;  /* 0x000000ffff047224 */ /* 0x000fe200078e0a02 */
[----:B0-----:R-:W-:-:S07]  /*0330*/  LEA.HI.X R6, R6, UR5, R3, 0x2, P2 ;  /* 0x0000000506067c11 */ /* 0x001fce00090f1403 */
.L_x_66:
[----:B------:R-:W-:Y:S02]  /*0340*/  IMAD.MOV.U32 R3, RZ, RZ, R6 ;  /* 0x000000ffff037224 */ /* 0x000fe400078e0006 */
[----:B------:R-:W-:-:S05]  /*0350*/  IMAD.MOV.U32 R2, RZ, RZ, R5 ;  /* 0x000000ffff027224 */ /* 0x000fca00078e0005 */
[----:B------:R-:W2:Y:S01]  /*0360*/  LDG.E.CONSTANT R3, desc[UR12][R2.64] ;  /* 0x0000000c02037981 */ /* 0x000ea2000c1e9900 */
[----:B------:R-:W-:Y:S01]  /*0370*/  VIADD R4, R4, 0x1 ;  /* 0x0000000104047836 */ /* 0x000fe20000000000 */
[----:B------:R-:W-:Y:S01]  /*0380*/  IADD3 R5, P2, PT, R5, 0x400, RZ ;  /* 0x0000040005057810 */ /* 0x000fe20007f5e0ff */
[----:B------:R-:W-:-:S03]  /*0390*/  VIADD R11, R11, 0x100 ;  /* 0x000001000b0b7836 */ /* 0x000fc60000000000 */
[----:B------:R-:W-:Y:S01]  /*03a0*/  ISETP.NE.AND P1, PT, R4, RZ, PT ;  /* 0x000000ff0400720c */ /* 0x000fe20003f25270 */
[----:B------:R-:W-:Y:S02]  /*03b0*/  IMAD.X R6, RZ, RZ, R6, P2 ;  /* 0x000000ffff067224 */ /* 0x000fe400010e0606 */
[----:B--2--5:R-:W-:-:S10]  /*03c0*/  IMAD.IADD R8, R3, 0x1, R8 ;  /* 0x0000000103087824 */ /* 0x024fd400078e0208 */
[----:B------:R-:W-:Y:S05]  /*03d0*/  @P1 BRA `(.L_x_66) ;  /* 0xfffffffc00d81947 */ /* 0x000fea000383ffff */
.L_x_65:
[----:B------:R-:W-:Y:S05]  /*03e0*/  BSYNC.RECONVERGENT B2 ;  /* 0x0000000000027941 */ /* 0x000fea0003800200 */
.L_x_64:
        /* <DEDUP_REMOVED lines=8> */
.L_x_69:
[C---:B------:R-:W-:Y:S01]  /*0470*/  IADD3 R5, P1, PT, R11.reuse, UR4, RZ ;  /* 0x000000040b057c10 */ /* 0x040fe2000ff3e0ff */
[----:B------:R-:W-:-:S03]  /*0480*/  VIADD R2, R11, 0x400 ;  /* 0x000004000b027836 */ /* 0x000fc60000000000 */
[----:B------:R-:W-:Y:S02]  /*0490*/  LEA.HI.X.SX32 R12, R11, RZ, 0x1, P1 ;  /* 0x000000ff0b0c7211 */ /* 0x000fe400008f0eff */
[C---:B------:R-:W-:Y:S02]  /*04a0*/  LEA R16, P1, R5.reuse, UR10, 0x2 ;  /* 0x0000000a05107c11 */ /* 0x040fe4000f8210ff */
[C---:B------:R-:W-:Y:S02]  /*04b0*/  IADD3 R3, P2, PT, R2.reuse, UR4, RZ ;  /* 0x0000000402037c10 */ /* 0x040fe4000ff5e0ff */
[----:B------:R-:W-:Y:S02]  /*04c0*/  LEA.HI.X R17, R5, UR6, R12, 0x2, P1 ;  /* 0x0000000605117c11 */ /* 0x000fe400088f140c */
[----:B------:R-:W-:Y:S01]  /*04d0*/  LEA.HI.X.SX32 R4, R2, RZ, 0x1, P2 ;  /* 0x000000ff02047211 */ /* 0x000fe200010f0eff */
[----:B------:R-:W-:Y:S01]  /*04e0*/  VIADD R2, R11, 0x800 ;  /* 0x000008000b027836 */ /* 0x000fe20000000000 */
[C---:B------:R-:W-:Y:S01]  /*04f0*/  LEA R6, P2, R3.reuse, UR10, 0x2 ;  /* 0x0000000a03067c11 */ /* 0x040fe2000f8410ff */
[----:B------:R-:W2:Y:S03]  /*0500*/  LDG.E.CONSTANT R14, desc[UR12][R16.64] ;  /* 0x0000000c100e7981 */ /* 0x000ea6000c1e9900 */
[----:B------:R-:W-:Y:S01]  /*0510*/  LEA.HI.X R7, R3, UR6, R4, 0x2, P2 ;  /* 0x0000000603077c11 */ /* 0x000fe200090f1404 */
[----:B------:R-:W2:Y:S01]  /*0520*/  LDG.E.CONSTANT R15, desc[UR12][R16.64+0x400] ;  /* 0x0004000c100f7981 */ /* 0x000ea2000c1e9900 */
[----:B------:R-:W-:Y:S01]  /*0530*/  IADD3 R3, P1, PT, R2, UR4, RZ ;  /* 0x0000000402037c10 */ /* 0x000fe2000ff3e0ff */
[----:B------:R-:W-:-:S02]  /*0540*/  VIADD R4, R11, 0xc00 ;  /* 0x00000c000b047836 */ /* 0x000fc40000000000 */
[----:B------:R-:W3:Y:S01]  /*0550*/  LDG.E.CONSTANT R12, desc[UR12][R16.64+0x800] ;  /* 0x0008000c100c7981 */ /* 0x000ee2000c1e9900 */
[----:B------:R-:W-:-:S03]  /*0560*/  LEA.HI.X.SX32 R20, R2, RZ, 0x1, P1 ;  /* 0x000000ff02147211 */ /* 0x000fc600008f0eff */
[----:B------:R-:W3:Y:S01]  /*0570*/  LDG.E.CONSTANT R21, desc[UR12][R16.64+0xc00] ;  /* 0x000c000c10157981 */ /* 0x000ee2000c1e9900 */
[----:B------:R-:W-:-:S03]  /*0580*/  LEA R2, P1, R3, UR10, 0x2 ;  /* 0x0000000a03027c11 */ /* 0x000fc6000f8210ff */
[----:B------:R-:W4:Y:S01]  /*0590*/  LDG.E.CONSTANT R19, desc[UR12][R6.64] ;  /* 0x0000000c06137981 */ /* 0x000f22000c1e9900 */
[----:B------:R-:W-:-:S03]  /*05a0*/  IADD3 R5, P2, PT, R4, UR4, RZ ;  /* 0x0000000404057c10 */ /* 0x000fc6000ff5e0ff */
[----:B------:R-:W4:Y:S01]  /*05b0*/  LDG.E.CONSTANT R18, desc[UR12][R6.64+0x400] ;  /* 0x0004000c06127981 */ /* 0x000f22000c1e9900 */
[----:B------:R-:W-:-:S03]  /*05c0*/  LEA.HI.X R3, R3, UR6, R20, 0x2, P1 ;  /* 0x0000000603037c11 */ /* 0x000fc600088f1414 */
[----:B------:R-:W4:Y:S01]  /*05d0*/  LDG.E.CONSTANT R13, desc[UR12][R6.64+0x800] ;  /* 0x0008000c060d7981 */ /* 0x000f22000c1e9900 */
[----:B------:R-:W-:-:S03]  /*05e0*/  LEA.HI.X.SX32 R24, R4, RZ, 0x1, P2 ;  /* 0x000000ff04187211 */ /* 0x000fc600010f0eff */
[----:B------:R-:W4:Y:S01]  /*05f0*/  LDG.E.CONSTANT R20, desc[UR12][R6.64+0xc00] ;  /* 0x000c000c06147981 */ /* 0x000f22000c1e9900 */
[----:B------:R-:W-:-:S03]  /*0600*/  LEA R4, P1, R5, UR10, 0x2 ;  /* 0x0000000a05047c11 */ /* 0x000fc6000f8210ff */
[----:B------:R-:W4:Y:S01]  /*0610*/  LDG.E.CONSTANT R22, desc[UR12][R2.64] ;  /* 0x0000000c02167981 */ /* 0x000f22000c1e9900 */
[----:B------:R-:W-:-:S03]  /*0620*/  LEA.HI.X R5, R5, UR6, R24, 0x2, P1 ;  /* 0x0000000605057c11 */ /* 0x000fc600088f1418 */
        /* <DEDUP_REMOVED lines=18> */
.L_x_68:
[----:B------:R-:W-:Y:S05]  /*0750*/  BSYNC.RECONVERGENT B2 ;  /* 0x0000000000027941 */ /* 0x000fea0003800200 */
.L_x_67:
[----:B------:R-:W-:Y:S01]  /*0760*/  IMAD.IADD R2, R0, 0x1, -R11 ;  /* 0x0000000100027824 */ /* 0x000fe200078e0a0b */
[----:B------:R-:W-:Y:S04]  /*0770*/  BSSY.RECONVERGENT B2, `(.L_x_70) ;  /* 0x000001b000027945 */ /* 0x000fe80003800200 */
[----:B------:R-:W-:-:S13]  /*0780*/  ISETP.GT.AND P1, PT, R2, 0x400, PT ;  /* 0x000004000200780c */ /* 0x000fda0003f24270 */
[----:B------:R-:W-:Y:S05]  /*0790*/  @!P1 BRA `(.L_x_71) ;  /* 0x0000000000609947 */ /* 0x000fea0003800000 */
[----:B------:R-:W0:Y:S01]  /*07a0*/  LDCU UR5, c[0x0][0x384] ;  /* 0x00007080ff0577ac */ /* 0x000e220008000800 */
[C---:B------:R-:W-:Y:S01]  /*07b0*/  IADD3 R6, P0, PT, R11.reuse, UR4, RZ ;  /* 0x000000040b067c10 */ /* 0x040fe2000ff1e0ff */
[----:B------:R-:W-:-:S03]  /*07c0*/  VIADD R2, R11, 0x400 ;  /* 0x000004000b027836 */ /* 0x000fc60000000000 */
[----:B------:R-:W-:Y:S02]  /*07d0*/  LEA.HI.X.SX32 R5, R11, RZ, 0x1, P0 ;  /* 0x000000ff0b057211 */ /* 0x000fe400000f0eff */
[----:B------:R-:W-:Y:S02]  /*07e0*/  LEA R4, P1, R6, UR10, 0x2 ;  /* 0x0000000a06047c11 */ /* 0x000fe4000f8210ff */
[----:B------:R-:W-:-:S04]  /*07f0*/  IADD3 R3, P0, PT, R2, UR4, RZ ;  /* 0x0000000402037c10 */ /* 0x000fc8000ff1e0ff */
[----:B------:R-:W-:Y:S02]  /*0800*/  LEA.HI.X.SX32 R10, R2, RZ, 0x1, P0 ;  /* 0x000000ff020a7211 */ /* 0x000fe400000f0eff */
[C---:B------:R-:W-:Y:S02]  /*0810*/  LEA R2, P0, R3.reuse, UR10, 0x2 ;  /* 0x0000000a03027c11 */ /* 0x040fe4000f8010ff */
[----:B0-----:R-:W-:Y:S02]  /*0820*/  LEA.HI.X R5, R6, UR5, R5, 0x2, P1 ;  /* 0x0000000506057c11 */ /* 0x001fe400088f1405 */
[----:B------:R-:W-:-:S03]  /*0830*/  LEA.HI.X R3, R3, UR5, R10, 0x2, P0 ;  /* 0x0000000503037c11 */ /* 0x000fc600080f140a */
[----:B------:R-:W2:Y:S04]  /*0840*/  LDG.E.CONSTANT R7, desc[UR12][R4.64] ;  /* 0x0000000c04077981 */ /* 0x000ea8000c1e9900 */
        /* <DEDUP_REMOVED lines=13> */
.L_x_71:
[----:B------:R-:W-:Y:S05]  /*0920*/  BSYNC.RECONVERGENT B2 ;  /* 0x0000000000027941 */ /* 0x000fea0003800200 */
.L_x_70:
[----:B------:R-:W-:-:S13]  /*0930*/  ISETP.LT.OR P0, PT, R11, R0, P0 ;  /* 0x000000000b00720c */ /* 0x000fda0000701670 */
[----:B------:R-:W-:Y:S05]  /*0940*/  @!P0 BRA `(.L_x_63) ;  /* 0x00000000002c8947 */ /* 0x000fea0003800000 */
[----:B------:R-:W0:Y:S01]  /*0950*/  LDCU UR5, c[0x0][0x384] ;  /* 0x00007080ff0577ac */ /* 0x000e220008000800 */
[----:B------:R-:W-:-:S04]  /*0960*/  IADD3 R3, P0, PT, R11, UR4, RZ ;  /* 0x000000040b037c10 */ /* 0x000fc8000ff1e0ff */
[----:B------:R-:W-:Y:S02]  /*0970*/  LEA.HI.X.SX32 R4, R11, RZ, 0x1, P0 ;  /* 0x000000ff0b047211 */ /* 0x000fe400000f0eff */
[----:B------:R-:W-:-:S04]  /*0980*/  LEA R2, P0, R3, UR10, 0x2 ;  /* 0x0000000a03027c11 */ /* 0x000fc8000f8010ff */
[----:B0-----:R-:W-:-:S05]  /*0990*/  LEA.HI.X R3, R3, UR5, R4, 0x2, P0 ;  /* 0x0000000503037c11 */ /* 0x001fca00080f1404 */
[----:B------:R-:W2:Y:S04]  /*09a0*/  LDG.E.CONSTANT R5, desc[UR12][R2.64] ;  /* 0x0000000c02057981 */ /* 0x000ea8000c1e9900 */
[----:B------:R-:W2:Y:S04]  /*09b0*/  LDG.E.CONSTANT R4, desc[UR12][R2.64+0x400] ;  /* 0x0004000c02047981 */ /* 0x000ea8000c1e9900 */
[----:B------:R-:W3:Y:S04]  /*09c0*/  LDG.E.CONSTANT R7, desc[UR12][R2.64+0x800] ;  /* 0x0008000c02077981 */ /* 0x000ee8000c1e9900 */
[----:B------:R-:W3:Y:S01]  /*09d0*/  LDG.E.CONSTANT R6, desc[UR12][R2.64+0xc00] ;  /* 0x000c000c02067981 */ /* 0x000ee2000c1e9900 */
[----:B--2--5:R-:W-:-:S04]  /*09e0*/  IADD3 R4, PT, PT, R4, R5, R8 ;  /* 0x0000000504047210 */ /* 0x024fc80007ffe008 */
[----:B---3--:R-:W-:-:S07]  /*09f0*/  IADD3 R8, PT, PT, R6, R7, R4 ;  /* 0x0000000706087210 */ /* 0x008fce0007ffe004 */
.L_x_63:
[----:B------:R-:W-:Y:S05]  /*0a00*/  BSYNC.RECONVERGENT B1 ;  /* 0x0000000000017941 */ /* 0x000fea0003800200 */
.L_x_62:
[----:B------:R-:W-:-:S13]  /*0a10*/  ISETP.GE.AND P0, PT, R0, 0x100, PT ;  /* 0x000001000000780c */ /* 0x000fda0003f06270 */
[----:B------:R-:W-:Y:S05]  /*0a20*/  @!P0 BRA `(.L_x_72) ;  /* 0x0000000000ac8947 */ /* 0x000fea0003800000 */
[----:B------:R-:W1:Y:S01]  /*0a30*/  S2R R6, SR_LANEID ;  /* 0x0000000000067919 */ /* 0x000e620000000000 */
[----:B-----5:R-:W2:Y:S01]  /*0a40*/  SHFL.DOWN PT, R0, R8, 0x1, 0x1f ;  /* 0x08201f0008007f89 */ /* 0x020ea200000e0000 */
[C---:B-1----:R-:W-:Y:S02]  /*0a50*/  ISETP.GT.AND P0, PT, R6.reuse, 0x1e, PT ;  /* 0x0000001e0600780c */ /* 0x042fe40003f04270 */
[----:B------:R-:W-:Y:S02]  /*0a60*/  ISETP.NE.AND P1, PT, R6, RZ, PT ;  /* 0x000000ff0600720c */ /* 0x000fe40003f25270 */
[----:B--2---:R-:W-:Y:S02]  /*0a70*/  SEL R3, R0, RZ, !P0 ;  /* 0x000000ff00037207 */ /* 0x004fe40004000000 */
[----:B------:R-:W-:-:S03]  /*0a80*/  ISETP.GT.AND P0, PT, R6, 0x1d, PT ;  /* 0x0000001d0600780c */ /* 0x000fc60003f04270 */
[----:B------:R-:W-:-:S05]  /*0a90*/  IMAD.IADD R3, R3, 0x1, R8 ;  /* 0x0000000103037824 */ /* 0x000fca00078e0208 */
[----:B------:R-:W1:Y:S01]  /*0aa0*/  SHFL.DOWN PT, R0, R3, 0x2, 0x1f ;  /* 0x08401f0003007f89 */ /* 0x000e6200000e0000 */
[----:B0-----:R-:W-:Y:S01]  /*0ab0*/  @!P1 MOV R4, 0x400 ;  /* 0x0000040000049802 */ /* 0x001fe20000000f00 */
[----:B------:R-:W0:Y:S01]  /*0ac0*/  @!P1 S2R R7, SR_CgaCtaId ;  /* 0x0000000000079919 */ /* 0x000e220000008800 */
[----:B-1----:R-:W-:Y:S02]  /*0ad0*/  SEL R0, R0, RZ, !P0 ;  /* 0x000000ff00007207 */ /* 0x002fe40004000000 */
[----:B------:R-:W-:-:S03]  /*0ae0*/  ISETP.GT.AND P0, PT, R6, 0x1b, PT ;  /* 0x0000001b0600780c */ /* 0x000fc60003f04270 */
[----:B------:R-:W-:-:S05]  /*0af0*/  IMAD.IADD R0, R3, 0x1, R0 ;  /* 0x0000000103007824 */ /* 0x000fca00078e0200 */
[----:B------:R-:W1:Y:S01]  /*0b00*/  SHFL.DOWN PT, R2, R0, 0x4, 0x1f ;  /* 0x08801f0000027f89 */ /* 0x000e6200000e0000 */
[----:B0-----:R-:W-:Y:S02]  /*0b10*/  @!P1 LEA R7, R7, R4, 0x18 ;  /* 0x0000000407079211 */ /* 0x001fe400078ec0ff */
[----:B-1----:R-:W-:Y:S02]  /*0b20*/  SEL R5, R2, RZ, !P0 ;  /* 0x000000ff02057207 */ /* 0x002fe40004000000 */
        /* <DEDUP_REMOVED lines=19> */
[----:B0-----:R-:W-:Y:S04]  /*0c60*/  LDS R0, [UR4+0xc] ;  /* 0x00000c04ff007984 */ /* 0x001fe80008000800 */
[----:B------:R-:W0:Y:S04]  /*0c70*/  LDS.128 R4, [UR4+0x10] ;  /* 0x00001004ff047984 */ /* 0x000e280008000c00 */
[----:B------:R-:W1:Y:S01]  /*0c80*/  LDS.64 R8, [UR4+0x20] ;  /* 0x00002004ff087984 */ /* 0x000e620008000a00 */
[----:B0-----:R-:W-:-:S04]  /*0c90*/  IADD3 R0, PT, PT, R4, R0, R3 ;  /* 0x0000000004007210 */ /* 0x001fc80007ffe003 */
[----:B------:R-:W-:-:S04]  /*0ca0*/  IADD3 R0, PT, PT, R6, R0, R5 ;  /* 0x0000000006007210 */ /* 0x000fc80007ffe005 */
[----:B-1----:R-:W-:-:S05]  /*0cb0*/  IADD3 R0, PT, PT, R8, R0, R7 ;  /* 0x0000000008007210 */ /* 0x002fca0007ffe007 */
[----:B------:R-:W-:Y:S01]  /*0cc0*/  IMAD.IADD R3, R0, 0x1, R9 ;  /* 0x0000000100037824 */ /* 0x000fe200078e0209 */
[----:B------:R-:W-:Y:S06]  /*0cd0*/  BRA `(.L_x_73) ;  /* 0x0000003000c07947 */ /* 0x000fec0003800000 */
.L_x_72:
[----:B------:R-:W-:Y:S01]  /*0ce0*/  LOP3.LUT R2, R9, 0x3e0, RZ, 0xc0, !PT ;  /* 0x000003e009027812 */ /* 0x000fe200078ec0ff */
[----:B------:R-:W1:Y:S03]  /*0cf0*/  S2R R10, SR_LANEID ;  /* 0x00000000000a7919 */ /* 0x000e660000000000 */
[----:B0-----:R-:W-:Y:S01]  /*0d00*/  LOP3.LUT R5, RZ, R2, RZ, 0x33, !PT ;  /* 0x00000002ff057212 */ /* 0x001fe200078e33ff */
[----:B------:R-:W-:-:S04]  /*0d10*/  VIADD R3, R2, 0x20 ;  /* 0x0000002002037836 */ /* 0x000fc80000000000 */
[----:B------:R-:W-:Y:S01]  /*0d20*/  IMAD.IADD R5, R0, 0x1, R5 ;  /* 0x0000000100057824 */ /* 0x000fe200078e0205 */
[----:B------:R-:W-:-:S04]  /*0d30*/  ISETP.GT.AND P0, PT, R3, R0, PT ;  /* 0x000000000300720c */ /* 0x000fc80003f04270 */
[----:B------:R-:W-:-:S05]  /*0d40*/  SEL R5, R5, 0x1f, P0 ;  /* 0x0000001f05057807 */ /* 0x000fca0000000000 */
[----:B-----5:R-:W0:Y:S01]  /*0d50*/  SHFL.DOWN PT, R2, R8, 0x1, R5 ;  /* 0x0820000008027989 */ /* 0x020e2200000e0005 */
[CC--:B-1----:R-:W-:Y:S01]  /*0d60*/  ISETP.GE.AND P0, PT, R10.reuse, R5.reuse, PT ;  /* 0x000000050a00720c */ /* 0x0c2fe20003f06270 */
[C---:B------:R-:W-:Y:S01]  /*0d70*/  VIADD R4, R10.reuse, 0x2 ;  /* 0x000000020a047836 */ /* 0x040fe20000000000 */
[C---:B------:R-:W-:Y:S01]  /*0d80*/  ISETP.NE.AND P1, PT, R10.reuse, RZ, PT ;  /* 0x000000ff0a00720c */ /* 0x040fe20003f25270 */
[----:B------:R-:W-:Y:S01]  /*0d90*/  VIADD R6, R10, 0x4 ;  /* 0x000000040a067836 */ /* 0x000fe20000000000 */
[----:B0-----:R-:W-:Y:S02]  /*0da0*/  SEL R3, R2, RZ, !P0 ;  /* 0x000000ff02037207 */ /* 0x001fe40004000000 */
[----:B------:R-:W-:-:S03]  /*0db0*/  ISETP.GT.AND P0, PT, R4, R5, PT ;  /* 0x000000050400720c */ /* 0x000fc60003f04270 */
[----:B------:R-:W-:-:S06]  /*0dc0*/  IMAD.IADD R2, R3, 0x1, R8 ;  /* 0x0000000103027824 */ /* 0x000fcc00078e0208 */
[----:B------:R-:W0:Y:S01]  /*0dd0*/  @!P1 S2R R11, SR_CgaCtaId ;  /* 0x00000000000b9919 */ /* 0x000e220000008800 */
[----:B------:R-:W-:Y:S02]  /*0de0*/  @!P1 MOV R8, 0x400 ;  /* 0x0000040000089802 */ /* 0x000fe40000000f00 */
[----:B------:R-:W-:Y:S01]  /*0df0*/  @!P1 SHF.R.U32.HI R7, RZ, 0x3, R9 ;  /* 0x00000003ff079819 */ /* 0x000fe20000011609 */
[----:B------:R-:W1:Y:S03]  /*0e00*/  SHFL.DOWN PT, R3, R2, 0x2, R5 ;  /* 0x0840000002037989 */ /* 0x000e6600000e0005 */
[----:B------:R-:W-:Y:S02]  /*0e10*/  @!P1 LOP3.LUT R7, R7, 0x7c, RZ, 0xc0, !PT ;  /* 0x0000007c07079812 */ /* 0x000fe400078ec0ff */
[----:B-1----:R-:W-:Y:S02]  /*0e20*/  SEL R3, R3, RZ, !P0 ;  /* 0x000000ff03037207 */ /* 0x002fe40004000000 */
[----:B------:R-:W-:-:S02]  /*0e30*/  ISETP.GT.AND P0, PT, R6, R5, PT ;  /* 0x000000050600720c */ /* 0x000fc40003f04270 */
[----:B0-----:R-:W-:Y:S01]  /*0e40*/  @!P1 LEA R8, R11, R8, 0x18 ;  /* 0x000000080b089211 */ /* 0x001fe200078ec0ff */
[----:B------:R-:W-:Y:S02]  /*0e50*/  IMAD.IADD R4, R2, 0x1, R3 ;  /* 0x0000000102047824 */ /* 0x000fe400078e0203 */
[----:B------:R-:W-:Y:S02]  /*0e60*/  VIADD R2, R10, 0x8 ;  /* 0x000000080a027836 */ /* 0x000fe40000000000 */
[----:B------:R-:W-:Y:S01]  /*0e70*/  @!P1 IMAD.IADD R8, R7, 0x1, R8 ;  /* 0x0000000107089824 */ /* 0x000fe200078e0208 */
[----:B------:R-:W0:Y:S02]  /*0e80*/  SHFL.DOWN PT, R3, R4, 0x4, R5 ;  /* 0x0880000004037989 */ /* 0x000e2400000e0005 */
        /* <DEDUP_REMOVED lines=21> */
[----:B------:R-:W0:Y:S04]  /*0fe0*/  LDS.128 R4, [UR4+0x10] ;  /* 0x00001004ff047984 */ /* 0x000e280008000c00 */
[----:B------:R-:W1:Y:S04]  /*0ff0*/  LDS R2, [UR4+0xc] ;  /* 0x00000c04ff027984 */ /* 0x000e680008000800 */
[----:B----4-:R-:W2:Y:S01]  /*1000*/  LDS.64 R8, [UR4+0x20] ;  /* 0x00002004ff087984 */ /* 0x010ea20008000a00 */
        /* <DEDUP_REMOVED lines=16> */
.L_x_59:
[----:B------:R-:W0:Y:S01]  /*1110*/  S2R R0, SR_TID.X ;  /* 0x0000000000007919 */ /* 0x000e220000002100 */
[----:B------:R-:W1:Y:S01]  /*1120*/  LDC.64 R22, c[0x0][0x380] ;  /* 0x0000e000ff167b82 */ /* 0x000e620000000a00 */
[----:B0-----:R-:W-:-:S04]  /*1130*/  IMAD.SHL.U32 R4, R0, 0x4, RZ ;  /* 0x0000000400047824 */ /* 0x001fc800078e00ff */
[----:B------:R-:W-:-:S04]  /*1140*/  VIADD R5, R4, UR4 ;  /* 0x0000000404057c36 */ /* 0x000fc80008000000 */
[----:B-1----:R-:W-:-:S05]  /*1150*/  IMAD.WIDE.U32 R22, R5, 0x4, R22 ;  /* 0x0000000405167825 */ /* 0x002fca00078e0016 */
[----:B------:R-:W2:Y:S04]  /*1160*/  LDG.E.128.CONSTANT R4, desc[UR12][R22.64] ;  /* 0x0000000c16047981 */ /* 0x000ea8000c1e9d00 */
[----:B------:R-:W3:Y:S04]  /*1170*/  LDG.E.128.CONSTANT R8, desc[UR12][R22.64+0x1000] ;  /* 0x0010000c16087981 */ /* 0x000ee8000c1e9d00 */
[----:B------:R-:W4:Y:S04]  /*1180*/  LDG.E.128.CONSTANT R12, desc[UR12][R22.64+0x2000] ;  /* 0x0020000c160c7981 */ /* 0x000f28000c1e9d00 */
[----:B------:R-:W5:Y:S01]  /*1190*/  LDG.E.128.CONSTANT R16, desc[UR12][R22.64+0x3000] ;  /* 0x0030000c16107981 */ /* 0x000f62000c1e9d00 */
[----:B------:R-:W-:-:S04]  /*11a0*/  ISETP.GE.U32.AND P0, PT, R21, UR5, PT ;  /* 0x0000000515007c0c */ /* 0x000fc8000bf06070 */
[----:B------:R-:W-:Y:S02]  /*11b0*/  ISETP.GE.U32.AND.EX P0, PT, R20, UR6, PT, P0 ;  /* 0x0000000614007c0c */ /* 0x000fe4000bf06100 */
        /* <DEDUP_REMOVED lines=9> */
[----:B------:R-:W-:Y:S01]  /*1250*/  UIADD3 UR7, UP0, UPT, UR5, UR4, URZ ;  /* 0x0000000405077290 */ /* 0x000fe2000ff1e0ff */
[----:B------:R-:W-:Y:S01]  /*1260*/  IADD3 R26, P2, PT, R2, -0x1000, RZ ;  /* 0xfffff000021a7810 */ /* 0x000fe20007f5e0ff */
[----:B------:R-:W0:Y:S03]  /*1270*/  LDCU UR11, c[0x0][0x384] ;  /* 0x00007080ff0b77ac */ /* 0x000e260008000800 */
[----:B------:R-:W-:Y:S01]  /*1280*/  IADD3.X R22, PT, PT, R3, -0x1, RZ, P2, !PT ;  /* 0xffffffff03167810 */ /* 0x000fe200017fe4ff */
[----:B------:R-:W-:Y:S01]  /*1290*/  UIADD3.X UR6, UPT, UPT, URZ, UR6, URZ, UP0, !UPT ;  /* 0x00000006ff067290 */ /* 0x000fe200087fe4ff */
[----:B------:R-:W-:Y:S01]  /*12a0*/  ISETP.LT.U32.AND P0, PT, R26, UR7, PT ;  /* 0x000000071a007c0c */ /* 0x000fe2000bf01070 */
[----:B------:R-:W-:Y:S01]  /*12b0*/  UMOV UR4, URZ ;  /* 0x000000ff00047c82 */ /* 0x000fe20008000000 */
[----:B------:R-:W-:Y:S01]  /*12c0*/  IADD3 R23, P1, PT, R0, UR7, RZ ;  /* 0x0000000700177c10 */ /* 0x000fe2000ff3e0ff */
[----:B------:R-:W-:-:S02]  /*12d0*/  UMOV UR8, UR7 ;  /* 0x0000000700087c82 */ /* 0x000fc40008000000 */
[----:B------:R-:W-:Y:S01]  /*12e0*/  IMAD.U32 R5, RZ, RZ, UR6 ;  /* 0x00000006ff057e24 */ /* 0x000fe2000f8e00ff */
[----:B------:R-:W-:Y:S01]  /*12f0*/  LEA R20, P2, R23, UR10, 0x2 ;  /* 0x0000000a17147c11 */ /* 0x000fe2000f8410ff */
[----:B------:R-:W-:Y:S01]  /*1300*/  IMAD.X R4, RZ, RZ, UR6, P1 ;  /* 0x00000006ff047e24 */ /* 0x000fe200088e06ff */
[----:B------:R-:W-:Y:S02]  /*1310*/  UMOV UR9, UR6 ;  /* 0x0000000600097c82 */ /* 0x000fe40008000000 */
[----:B------:R-:W-:Y:S02]  /*1320*/  ISETP.GT.U32.AND.EX P0, PT, R5, R22, PT, P0 ;  /* 0x000000160500720c */ /* 0x000fe40003f04100 */
[----:B0-----:R-:W-:-:S11]  /*1330*/  LEA.HI.X R23, R23, UR11, R4, 0x2, P2 ;  /* 0x0000000b17177c11 */ /* 0x001fd600090f1404 */
[----:B------:R-:W-:Y:S05]  /*1340*/  @P0 BRA `(.L_x_75) ;  /* 0x00000000009c0947 */ /* 0x000fea0003800000 */
[----:B------:R-:W0:Y:S01]  /*1350*/  LDC.64 R2, c[0x0][0x3b8] ;  /* 0x0000ee00ff027b82 */ /* 0x000e220000000a00 */
[----:B------:R-:W1:Y:S01]  /*1360*/  LDCU.64 UR10, c[0x0][0x380] ;  /* 0x00007000ff0a77ac */ /* 0x000e620008000a00 */
[----:B------:R-:W-:Y:S01]  /*1370*/  NOP ;  /* 0x0000000000007918 */ /* 0x000fe20000000000 */
.L_x_76:
[----:B------:R-:W-:-:S05]  /*1380*/  IMAD.SHL.U32 R4, R0, 0x4, RZ ;  /* 0x0000000400047824 */ /* 0x000fca00078e00ff */
[----:B------:R-:W-:-:S05]  /*1390*/  IADD3 R4, P0, PT, R4, UR7, RZ ;  /* 0x0000000704047c10 */ /* 0x000fca000ff1e0ff */
[----:B------:R-:W-:Y:S01]  /*13a0*/  IMAD.X R5, RZ, RZ, UR6, P0 ;  /* 0x00000006ff057e24 */ /* 0x000fe200080e06ff */
[----:B-1----:R-:W-:-:S04]  /*13b0*/  LEA R24, P0, R4, UR10, 0x2 ;  /* 0x0000000a04187c11 */ /* 0x002fc8000f8010ff */
[----:B------:R-:W-:-:S05]  /*13c0*/  LEA.HI.X R25, R4, UR11, R5, 0x2, P0 ;  /* 0x0000000b04197c11 */ /* 0x000fca00080f1405 */
[----:B------:R-:W2:Y:S04]  /*13d0*/  LDG.E.128.CONSTANT R16, desc[UR12][R24.64] ;  /* 0x0000000c18107981 */ /* 0x000ea8000c1e9d00 */
[----:B------:R-:W3:Y:S04]  /*13e0*/  LDG.E.128.CONSTANT R4, desc[UR12][R24.64+0x1000] ;  /* 0x0010000c18047981 */ /* 0x000ee8000c1e9d00 */
[----:B------:R-:W4:Y:S04]  /*13f0*/  LDG.E.128.CONSTANT R8, desc[UR12][R24.64+0x2000] ;  /* 0x0020000c18087981 */ /* 0x000f28000c1e9d00 */
[----:B------:R-:W5:Y:S01]  /*1400*/  LDG.E.128.CONSTANT R12, desc[UR12][R24.64+0x3000] ;  /* 0x0030000c180c7981 */ /* 0x000f62000c1e9d00 */
[----:B------:R-:W-:-:S02]  /*1410*/  USHF.R.S32.HI UR14, URZ, 0x1f, UR5 ;  /* 0x0000001fff0e7899 */ /* 0x000fc40008011405 */
[----:B------:R-:W-:Y:S02]  /*1420*/  UIADD3 UR8, UP0, UPT, UR5, UR8, URZ ;  /* 0x0000000805087290 */ /* 0x000fe4000ff1e0ff */
[----:B------:R-:W-:Y:S02]  /*1430*/  USHF.L.U64.HI UR16, UR5, 0x2, UR14 ;  /* 0x0000000205107899 */ /* 0x000fe4000801020e */
[----:B------:R-:W-:Y:S01]  /*1440*/  UIADD3.X UR9, UPT, UPT, UR14, UR9, URZ, UP0, !UPT ;  /* 0x000000090e097290 */ /* 0x000fe200087fe4ff */
[----:B--2---:R-:W-:-:S04]  /*1450*/  IADD3 R17, PT, PT, R17, R16, R21 ;  /* 0x0000001011117210 */ /* 0x004fc80007ffe015 */
[----:B------:R-:W-:-:S04]  /*1460*/  IADD3 R17, PT, PT, R19, R18, R17 ;  /* 0x0000001213117210 */ /* 0x000fc80007ffe011 */
[----:B---3--:R-:W-:Y:S01]  /*1470*/  IADD3 R17, PT, PT, R5, R4, R17 ;  /* 0x0000000405117210 */ /* 0x008fe20007ffe011 */
[----:B------:R-:W-:Y:S01]  /*1480*/  IMAD.U32 R5, RZ, RZ, UR5 ;  /* 0x00000005ff057e24 */ /* 0x000fe2000f8e00ff */
[----:B0-----:R-:W-:Y:S02]  /*1490*/  IADD3 R4, P1, PT, R2, -UR7, RZ ;  /* 0x8000000702047c10 */ /* 0x001fe4000ff3e0ff */
[----:B------:R-:W-:Y:S02]  /*14a0*/  IADD3 R17, PT, PT, R7, R6, R17 ;  /* 0x0000000607117210 */ /* 0x000fe40007ffe011 */
[----:B------:R-:W-:Y:S02]  /*14b0*/  ISETP.GE.U32.AND P0, PT, R4, UR5, PT ;  /* 0x0000000504007c0c */ /* 0x000fe4000bf06070 */
[----:B------:R-:W-:Y:S02]  /*14c0*/  IADD3.X R4, PT, PT, R3, ~UR6, RZ, P1, !PT ;  /* 0x8000000603047c10 */ /* 0x000fe40008ffe4ff */
[----:B----4-:R-:W-:-:S02]  /*14d0*/  IADD3 R17, PT, PT, R9, R8, R17 ;  /* 0x0000000809117210 */ /* 0x010fc40007ffe011 */
[----:B------:R-:W-:Y:S02]  /*14e0*/  ISETP.GE.U32.AND.EX P0, PT, R4, UR14, PT, P0 ;  /* 0x0000000e04007c0c */ /* 0x000fe4000bf06100 */
[----:B------:R-:W-:Y:S02]  /*14f0*/  IADD3 R17, PT, PT, R11, R10, R17 ;  /* 0x0000000a0b117210 */ /* 0x000fe40007ffe011 */
[----:B------:R-:W-:Y:S02]  /*1500*/  LEA R20, P1, R5, R20, 0x2 ;  /* 0x0000001405147211 */ /* 0x000fe400078210ff */
[----:B-----5:R-:W-:Y:S02]  /*1510*/  IADD3 R17, PT, PT, R13, R12, R17 ;  /* 0x0000000c0d117210 */ /* 0x020fe40007ffe011 */
[----:B------:R-:W-:Y:S02]  /*1520*/  IADD3.X R23, PT, PT, R23, UR16, RZ, P1, !PT ;  /* 0x0000001017177c10 */ /* 0x000fe40008ffe4ff */
[----:B------:R-:W-:-:S03]  /*1530*/  IADD3 R21, PT, PT, R15, R14, R17 ;  /* 0x0000000e0f157210 */ /* 0x000fc60007ffe011 */
[----:B------:R-:W-:Y:S05]  /*1540*/  @!P0 BRA `(.L_x_74) ;  /* 0x0000000400dc8947 */ /* 0x000fea0003800000 */
[----:B------:R-:W-:Y:S02]  /*1550*/  UIADD3 UR7, UP0, UPT, UR5, UR7, URZ ;  /* 0x0000000705077290 */ /* 0x000fe4000ff1e0ff */
[----:B------:R-:W-:Y:S02]  /*1560*/  UIADD3 UR4, UPT, UPT, UR4, 0x1, URZ ;  /* 0x0000000104047890 */ /* 0x000fe4000fffe0ff */
[----:B------:R-:W-:Y:S02]  /*1570*/  UIADD3.X UR6, UPT, UPT, UR14, UR6, URZ, UP0, !UPT ;  /* 0x000000060e067290 */ /* 0x000fe400087fe4ff */
[----:B------:R-:W-:-:S04]  /*1580*/  ISETP.LT.U32.AND P0, PT, R26, UR7, PT ;  /* 0x000000071a007c0c */ /* 0x000fc8000bf01070 */
[----:B------:R-:W-:-:S05]  /*1590*/  IMAD.U32 R5, RZ, RZ, UR6 ;  /* 0x00000006ff057e24 */ /* 0x000fca000f8e00ff */
[----:B------:R-:W-:-:S13]  /*15a0*/  ISETP.GT.U32.AND.EX P0, PT, R5, R22, PT, P0 ;  /* 0x000000160500720c */ /* 0x000fda0003f04100 */
[----:B------:R-:W-:Y:S05]  /*15b0*/  @!P0 BRA `(.L_x_76) ;  /* 0xfffffffc00708947 */ /* 0x000fea000383ffff */
.L_x_75:
[----:B------:R-:W-:Y:S01]  /*15c0*/  IMAD.U32 R4, RZ, RZ, UR6 ;  /* 0x00000006ff047e24 */ /* 0x000fe2000f8e00ff */
[----:B------:R-:W-:-:S04]  /*15d0*/  ISETP.LE.U32.AND P0, PT, R2, UR7, PT ;  /* 0x0000000702007c0c */ /* 0x000fc8000bf03070 */
[----:B------:R-:W-:-:S13]  /*15e0*/  ISETP.GE.U32.AND.EX P0, PT, R4, R3, PT, P0 ;  /* 0x000000030400720c */ /* 0x000fda0003f06100 */
[----:B------:R-:W-:Y:S05]  /*15f0*/  @P0 BRA `(.L_x_74) ;  /* 0x0000000400b00947 */ /* 0x000fea0003800000 */
[----:B------:R-:W-:Y:S01]  /*1600*/  VIADD R5, R2, -UR7 ;  /* 0x8000000702057c36 */ /* 0x000fe20008000000 */
[----:B------:R-:W-:Y:S04]  /*1610*/  BSSY.RECONVERGENT B1, `(.L_x_74) ;  /* 0x000006a000017945 */ /* 0x000fe80003800200 */
[----:B------:R-:W-:-:S13]  /*1620*/  ISETP.GE.AND P0, PT, R0, R5, PT ;  /* 0x000000050000720c */ /* 0x000fda0003f06270 */
[----:B------:R-:W-:Y:S05]  /*1630*/  @P0 BRA `(.L_x_77) ;  /* 0x00000004009c0947 */ /* 0x000fea0003800000 */
[----:B------:R-:W0:Y:S01]  /*1640*/  LDC R7, c[0x0][0x3c0] ;  /* 0x0000f000ff077b82 */ /* 0x000e220000000800 */
[----:B------:R-:W-:Y:S01]  /*1650*/  LOP3.LUT R3, RZ, R0, RZ, 0x33, !PT ;  /* 0x00000000ff037212 */ /* 0x000fe200078e33ff */
[----:B------:R-:W-:Y:S01]  /*1660*/  USHF.L.U32 UR6, UR15, 0xc, URZ ;  /* 0x0000000c0f067899 */ /* 0x000fe200080006ff */
[----:B------:R-:W-:Y:S03]  /*1670*/  BSSY.RECONVERGENT B2, `(.L_x_78) ;  /* 0x0000019000027945 */ /* 0x000fe60003800200 */
[----:B------:R-:W-:Y:S02]  /*1680*/  IMAD.IADD R3, R3, 0x1, R2 ;  /* 0x0000000103037824 */ /* 0x000fe400078e0202 */
[----:B------:R-:W-:-:S03]  /*1690*/  IMAD.U32 R2, RZ, RZ, UR6 ;  /* 0x00000006ff027e24 */ /* 0x000fc6000f8e00ff */
[C---:B------:R-:W-:Y:S02]  /*16a0*/  LOP3.LUT R4, R3.reuse, 0x300, RZ, 0xc0, !PT ;  /* 0x0000030003047812 */ /* 0x040fe400078ec0ff */
[C---:B------:R-:W-:Y:S02]  /*16b0*/  IADD3 R2, PT, PT, R3.reuse, -UR5, -R2 ;  /* 0x8000000503027c10 */ /* 0x040fe4000fffe802 */
[----:B------:R-:W-:Y:S01]  /*16c0*/  ISETP.NE.AND P0, PT, R4, 0x300, PT ;  /* 0x000003000400780c */ /* 0x000fe20003f05270 */
[----:B------:R-:W-:Y:S01]  /*16d0*/  IMAD.MOV.U32 R4, RZ, RZ, R0 ;  /* 0x000000ffff047224 */ /* 0x000fe200078e0000 */
[----:B------:R-:W-:Y:S01]  /*16e0*/  LEA.HI R3, R3, 0x1, RZ, 0x18 ;  /* 0x0000000103037811 */ /* 0x000fe200078fc0ff */
[----:B0-----:R-:W-:-:S04]  /*16f0*/  IMAD R7, R7, UR4, RZ ;  /* 0x0000000407077c24 */ /* 0x001fc8000f8e02ff */
[----:B------:R-:W-:-:S05]  /*1700*/  IMAD R2, R7, -0x1000, R2 ;  /* 0xfffff00007027824 */ /* 0x000fca00078e0202 */
[----:B------:R-:W-:Y:S01]  /*1710*/  ISETP.GE.U32.AND P1, PT, R2, 0x300, PT ;  /* 0x000003000200780c */ /* 0x000fe20003f26070 */
[----:B------:R-:W-:-:S12]  /*1720*/  @!P0 BRA `(.L_x_79) ;  /* 0x0000000000348947 */ /* 0x000fd80003800000 */
[----:B------:R-:W-:Y:S01]  /*1730*/  LOP3.LUT R3, R3, 0x3, RZ, 0xc0, !PT ;  /* 0x0000000303037812 */ /* 0x000fe200078ec0ff */
[----:B------:R-:W-:-:S04]  /*1740*/  IMAD.MOV.U32 R4, RZ, RZ, R0 ;  /* 0x000000ffff047224 */ /* 0x000fc800078e0000 */
[----:B------:R-:W-:-:S07]  /*1750*/  IMAD.MOV R6, RZ, RZ, -R3 ;  /* 0x000000ffff067224 */ /* 0x000fce00078e0a03 */
.L_x_80:
        /* <DEDUP_REMOVED lines=8> */
[----:B--2---:R-:W-:-:S10]  /*17e0*/  IMAD.IADD R21, R2, 0x1, R21 ;  /* 0x0000000102157824 */ /* 0x004fd400078e0215 */
[----:B------:R-:W-:Y:S05]  /*17f0*/  @P0 BRA `(.L_x_80) ;  /* 0xfffffffc00d80947 */ /* 0x000fea000383ffff */
.L_x_79:
[----:B------:R-:W-:Y:S05]  /*1800*/  BSYNC.RECONVERGENT B2 ;  /* 0x0000000000027941 */ /* 0x000fea0003800200 */
.L_x_78:
[----:B------:R-:W-:Y:S05]  /*1810*/  @!P1 BRA `(.L_x_77) ;  /* 0x0000000400249947 */ /* 0x000fea0003800000 */
[----:B------:R-:W-:Y:S01]  /*1820*/  IMAD.IADD R7, R5, 0x1, -R4 ;  /* 0x0000000105077824 */ /* 0x000fe200078e0a04 */
[----:B------:R-:W-:Y:S01]  /*1830*/  IADD3 R3, P0, PT, R4, UR8, RZ ;  /* 0x0000000804037c10 */ /* 0x000fe2000ff1e0ff */
[----:B------:R-:W-:Y:S03]  /*1840*/  BSSY.RECONVERGENT B2, `(.L_x_81) ;  /* 0x0000027000027945 */ /* 0x000fe60003800200 */
[----:B------:R-:W-:Y:S01]  /*1850*/  ISETP.GT.AND P1, PT, R7, 0xc00, PT ;  /* 0x00000c000700780c */ /* 0x000fe20003f24270 */
[----:B------:R-:W-:Y:S01]  /*1860*/  IMAD.X R6, RZ, RZ, UR9, P0 ;  /* 0x00000009ff067e24 */ /* 0x000fe200080e06ff */
[----:B------:R-:W-:-:S04]  /*1870*/  LEA R2, P0, R3, UR10, 0x2 ;  /* 0x0000000a03027c11 */ /* 0x000fc8000f8010ff */
[----:B------:R-:W-:Y:S02]  /*1880*/  LEA.HI.X R3, R3, UR11, R6, 0x2, P0 ;  /* 0x0000000b03037c11 */ /* 0x000fe400080f1406 */
[----:B------:R-:W-:-:S05]  /*1890*/  PLOP3.LUT P0, PT, PT, PT, PT, 0x80, 0x8 ;  /* 0x000000000008781c */ /* 0x000fca0003f0f070 */
[----:B------:R-:W-:Y:S08]  /*18a0*/  @!P1 BRA `(.L_x_82) ;  /* 0x0000000000809947 */ /* 0x000ff00003800000 */
[----:B------:R-:W-:Y:S01]  /*18b0*/  PLOP3.LUT P0, PT, PT, PT, PT, 0x8, 0x80 ;  /* 0x000000000080781c */ /* 0x000fe20003f0e170 */
[----:B------:R-:W-:-:S12]  /*18c0*/  VIADD R7, R5, 0xfffff400 ;  /* 0xfffff40005077836 */ /* 0x000fd80000000000 */
.L_x_83:
        /* <DEDUP_REMOVED lines=15> */
[----:B------:R0:W5:Y:S01]  /*19c0*/  LDG.E.CONSTANT R6, desc[UR12][R2.64+0x3c00] ;  /* 0x003c000c02067981 */ /* 0x000162000c1e9900 */
[----:B------:R-:W-:-:S05]  /*19d0*/  VIADD R4, R4, 0x1000 ;  /* 0x0000100004047836 */ /* 0x000fca0000000000 */
[----:B------:R-:W-:Y:S02]  /*19e0*/  ISETP.GE.AND P1, PT, R4, R7, PT ;  /* 0x000000070400720c */ /* 0x000fe40003f26270 */
[----:B--2---:R-:W-:Y:S02]  /*19f0*/  IADD3 R10, PT, PT, R12, R10, R21 ;  /* 0x0000000a0c0a7210 */ /* 0x004fe40007ffe015 */
[----:B------:R-:W-:-:S05]  /*1a00*/  IADD3 R12, P2, PT, R2, 0x4000, RZ ;  /* 0x00004000020c7810 */ /* 0x000fca0007f5e0ff */
[----:B0-----:R-:W-:Y:S01]  /*1a10*/  IMAD.X R3, RZ, RZ, R3, P2 ;  /* 0x000000ffff037224 */ /* 0x001fe200010e0603 */
[----:B---3--:R-:W-:Y:S01]  /*1a20*/  IADD3 R10, PT, PT, R14, R13, R10 ;  /* 0x0000000d0e0a7210 */ /* 0x008fe20007ffe00a */
[----:B------:R-:W-:-:S03]  /*1a30*/  IMAD.MOV.U32 R2, RZ, RZ, R12 ;  /* 0x000000ffff027224 */ /* 0x000fc600078e000c */
[----:B----4-:R-:W-:-:S04]  /*1a40*/  IADD3 R10, PT, PT, R16, R15, R10 ;  /* 0x0000000f100a7210 */ /* 0x010fc80007ffe00a */
[----:B-----5:R-:W-:-:S04]  /*1a50*/  IADD3 R10, PT, PT, R18, R17, R10 ;  /* 0x00000011120a7210 */ /* 0x020fc80007ffe00a */
[----:B------:R-:W-:-:S04]  /*1a60*/  IADD3 R10, PT, PT, R20, R19, R10 ;  /* 0x00000013140a7210 */ /* 0x000fc80007ffe00a */
[----:B------:R-:W-:-:S04]  /*1a70*/  IADD3 R10, PT, PT, R22, R23, R10 ;  /* 0x00000017160a7210 */ /* 0x000fc80007ffe00a */
[----:B------:R-:W-:-:S04]  /*1a80*/  IADD3 R8, PT, PT, R8, R11, R10 ;  /* 0x0000000b08087210 */ /* 0x000fc80007ffe00a */
[----:B------:R-:W-:Y:S01]  /*1a90*/  IADD3 R21, PT, PT, R6, R9, R8 ;  /* 0x0000000906157210 */ /* 0x000fe20007ffe008 */
[----:B------:R-:W-:Y:S06]  /*1aa0*/  @!P1 BRA `(.L_x_83) ;  /* 0xfffffffc00889947 */ /* 0x000fec000383ffff */
.L_x_82:
[----:B------:R-:W-:Y:S05]  /*1ab0*/  BSYNC.RECONVERGENT B2 ;  /* 0x0000000000027941 */ /* 0x000fea0003800200 */
.L_x_81:
[----:B------:R-:W-:Y:S01]  /*1ac0*/  IMAD.IADD R6, R5, 0x1, -R4 ;  /* 0x0000000105067824 */ /* 0x000fe200078e0a04 */
[----:B------:R-:W-:Y:S04]  /*1ad0*/  BSSY.RECONVERGENT B2, `(.L_x_84) ;  /* 0x0000015000027945 */ /* 0x000fe80003800200 */
[----:B------:R-:W-:-:S13]  /*1ae0*/  ISETP.GT.AND P1, PT, R6, 0x400, PT ;  /* 0x000004000600780c */ /* 0x000fda0003f24270 */
[----:B------:R-:W-:Y:S05]  /*1af0*/  @!P1 BRA `(.L_x_85) ;  /* 0x0000000000489947 */ /* 0x000fea0003800000 */
[----:B------:R-:W2:Y:S04]  /*1b00*/  LDG.E.CONSTANT R6, desc[UR12][R2.64] ;  /* 0x0000000c02067981 */ /* 0x000ea8000c1e9900 */
[----:B------:R-:W2:Y:S04]  /*1b10*/  LDG.E.CONSTANT R7, desc[UR12][R2.64+0x400] ;  /* 0x0004000c02077981 */ /* 0x000ea8000c1e9900 */
[----:B------:R-:W3:Y:S04]  /*1b20*/  LDG.E.CONSTANT R9, desc[UR12][R2.64+0x800] ;  /* 0x0008000c02097981 */ /* 0x000ee8000c1e9900 */
[----:B------:R-:W3:Y:S04]  /*1b30*/  LDG.E.CONSTANT R8, desc[UR12][R2.64+0xc00] ;  /* 0x000c000c02087981 */ /* 0x000ee8000c1e9900 */
[----:B------:R-:W4:Y:S04]  /*1b40*/  LDG.E.CONSTANT R11, desc[UR12][R2.64+0x1000] ;  /* 0x0010000c020b7981 */ /* 0x000f28000c1e9900 */
[----:B------:R-:W4:Y:S04]  /*1b50*/  LDG.E.CONSTANT R10, desc[UR12][R2.64+0x1400] ;  /* 0x0014000c020a7981 */ /* 0x000f28000c1e9900 */
[----:B------:R-:W5:Y:S04]  /*1b60*/  LDG.E.CONSTANT R13, desc[UR12][R2.64+0x1800] ;  /* 0x0018000c020d7981 */ /* 0x000f68000c1e9900 */
[----:B------:R0:W5:Y:S01]  /*1b70*/  LDG.E.CONSTANT R12, desc[UR12][R2.64+0x1c00] ;  /* 0x001c000c020c7981 */ /* 0x000162000c1e9900 */
[----:B------:R-:W-:Y:S01]  /*1b80*/  PLOP3.LUT P0, PT, PT, PT, PT, 0x8, 0x80 ;  /* 0x000000000080781c */ /* 0x000fe20003f0e170 */
[----:B------:R-:W-:Y:S01]  /*1b90*/  VIADD R4, R4, 0x800 ;  /* 0x0000080004047836 */ /* 0x000fe20000000000 */
[----:B--2---:R-:W-:-:S02]  /*1ba0*/  IADD3 R6, PT, PT, R7, R6, R21 ;  /* 0x0000000607067210 */ /* 0x004fc40007ffe015 */
[----:B------:R-:W-:-:S05]  /*1bb0*/  IADD3 R7, P1, PT, R2, 0x2000, RZ ;  /* 0x0000200002077810 */ /* 0x000fca0007f3e0ff */
[----:B0-----:R-:W-:Y:S01]  /*1bc0*/  IMAD.MOV.U32 R2, RZ, RZ, R7 ;  /* 0x000000ffff027224 */ /* 0x001fe200078e0007 */
[----:B---3--:R-:W-:Y:S01]  /*1bd0*/  IADD3 R6, PT, PT, R8, R9, R6 ;  /* 0x0000000908067210 */ /* 0x008fe20007ffe006 */
[----:B------:R-:W-:-:S04]  /*1be0*/  IMAD.X R8, RZ, RZ, R3, P1 ;  /* 0x000000ffff087224 */ /* 0x000fc800008e0603 */
[----:B------:R-:W-:Y:S01]  /*1bf0*/  IMAD.MOV.U32 R3, RZ, RZ, R8 ;  /* 0x000000ffff037224 */ /* 0x000fe200078e0008 */
[----:B----4-:R-:W-:-:S04]  /*1c00*/  IADD3 R6, PT, PT, R10, R11, R6 ;  /* 0x0000000b0a067210 */ /* 0x010fc80007ffe006 */
[----:B-----5:R-:W-:-:S07]  /*1c10*/  IADD3 R21, PT, PT, R12, R13, R6 ;  /* 0x0000000d0c157210 */ /* 0x020fce0007ffe006 */
.L_x_85:
[----:B------:R-:W-:Y:S05]  /*1c20*/  BSYNC.RECONVERGENT B2 ;  /* 0x0000000000027941 */ /* 0x000fea0003800200 */
.L_x_84:
[----:B------:R-:W-:-:S13]  /*1c30*/  ISETP.LT.OR P0, PT, R4, R5, P0 ;  /* 0x000000050400720c */ /* 0x000fda0000701670 */
[----:B------:R-:W-:Y:S05]  /*1c40*/  @!P0 BRA `(.L_x_77) ;  /* 0x0000000000188947 */ /* 0x000fea0003800000 */
[----:B------:R-:W2:Y:S04]  /*1c50*/  LDG.E.CONSTANT R4, desc[UR12][R2.64] ;  /* 0x0000000c02047981 */ /* 0x000ea8000c1e9900 */
[----:B------:R-:W2:Y:S04]  /*1c60*/  LDG.E.CONSTANT R5, desc[UR12][R2.64+0x400] ;  /* 0x0004000c02057981 */ /* 0x000ea8000c1e9900 */
[----:B------:R-:W3:Y:S04]  /*1c70*/  LDG.E.CONSTANT R7, desc[UR12][R2.64+0x800] ;  /* 0x0008000c02077981 */ /* 0x000ee8000c1e9900 */
[----:B------:R-:W3:Y:S01]  /*1c80*/  LDG.E.CONSTANT R6, desc[UR12][R2.64+0xc00] ;  /* 0x000c000c02067981 */ /* 0x000ee2000c1e9900 */
[----:B--2---:R-:W-:-:S04]  /*1c90*/  IADD3 R4, PT, PT, R5, R4, R21 ;  /* 0x0000000405047210 */ /* 0x004fc80007ffe015 */
[----:B---3--:R-:W-:-:S07]  /*1ca0*/  IADD3 R21, PT, PT, R6, R7, R4 ;  /* 0x0000000706157210 */ /* 0x008fce0007ffe004 */
.L_x_77:
[----:B------:R-:W-:Y:S05]  /*1cb0*/  BSYNC.RECONVERGENT B1 ;  /* 0x0000000000017941 */ /* 0x000fea0003800200 */
.L_x_74:
        /* <DEDUP_REMOVED lines=43> */
.L_x_58:
[----:B------:R-:W0:Y:S01]  /*1f70*/  LDCU.64 UR8, c[0x0][0x3b8] ;  /* 0x00007700ff0877ac */ /* 0x000e220008000a00 */
[----:B------:R-:W-:Y:S01]  /*1f80*/  USHF.L.U32 UR6, UR15, 0xc, URZ ;  /* 0x0000000c0f067899 */ /* 0x000fe200080006ff */
        /* <DEDUP_REMOVED lines=20> */
.L_x_88:
[----:B------:R-:W-:Y:S05]  /*20d0*/  BSYNC.RECONVERGENT B1 ;  /* 0x0000000000017941 */ /* 0x000fea0003800200 */
.L_x_87:
        /* <DEDUP_REMOVED lines=19> */
.L_x_93:
        /* <DEDUP_REMOVED lines=10> */
.L_x_92:
[----:B------:R-:W-:Y:S05]  /*22b0*/  BSYNC.RECONVERGENT B2 ;  /* 0x0000000000027941 */ /* 0x000fea0003800200 */
.L_x_91:
        /* <DEDUP_REMOVED lines=8> */
.L_x_96:
        /* <DEDUP_REMOVED lines=46> */
.L_x_95:
[----:B------:R-:W-:Y:S05]  /*2620*/  BSYNC.RECONVERGENT B2 ;  /* 0x0000000000027941 */ /* 0x000fea0003800200 */
.L_x_94:
        /* <DEDUP_REMOVED lines=28> */
.L_x_98:
[----:B------:R-:W-:Y:S05]  /*27f0*/  BSYNC.RECONVERGENT B2 ;  /* 0x0000000000027941 */ /* 0x000fea0003800200 */
.L_x_97:
        /* <DEDUP_REMOVED lines=13> */
.L_x_90:
[----:B------:R-:W-:Y:S05]  /*28d0*/  BSYNC.RECONVERGENT B1 ;  /* 0x0000000000017941 */ /* 0x000fea0003800200 */
.L_x_89:
        /* <DEDUP_REMOVED lines=37> */
[----:B--2---:R-:W-:Y:S04]  /*2b30*/  LDS R0, [UR4+0xc] ;  /* 0x00000c04ff007984 */ /* 0x004fe80008000800 */
[----:B------:R-:W0:Y:S04]  /*2b40*/  LDS.128 R4, [UR4+0x10] ;  /* 0x00001004ff047984 */ /* 0x000e280008000c00 */
[----:B------:R-:W1:Y:S01]  /*2b50*/  LDS.64 R8, [UR4+0x20] ;  /* 0x00002004ff087984 */ /* 0x000e620008000a00 */
[----:B0-----:R-:W-:-:S04]  /*2b60*/  IADD3 R0, PT, PT, R4, R0, R3 ;  /* 0x0000000004007210 */ /* 0x001fc80007ffe003 */
[----:B------:R-:W-:-:S04]  /*2b70*/  IADD3 R0, PT, PT, R6, R0, R5 ;  /* 0x0000000006007210 */ /* 0x000fc80007ffe005 */
[----:B-1----:R-:W-:-:S05]  /*2b80*/  IADD3 R0, PT, PT, R8, R0, R7 ;  /* 0x0000000008007210 */ /* 0x002fca0007ffe007 */
[----:B------:R-:W-:Y:S01]  /*2b90*/  IMAD.IADD R3, R0, 0x1, R9 ;  /* 0x0000000100037824 */ /* 0x000fe200078e0209 */
[----:B------:R-:W-:Y:S06]  /*2ba0*/  BRA `(.L_x_73) ;  /* 0x00000014000c7947 */ /* 0x000fec0003800000 */
.L_x_99:
        /* <DEDUP_REMOVED lines=16> */
[C---:B------:R-:W-:Y:S02]  /*2cb0*/  VIADD R8, R6.reuse, 0x8 ;  /* 0x0000000806087836 */ /* 0x040fe40000000000 */
[----:B------:R-:W-:Y:S01]  /*2cc0*/  VIADD R6, R6, 0x10 ;  /* 0x0000001006067836 */ /* 0x000fe20000000000 */
[----:B------:R-:W1:Y:S02]  /*2cd0*/  SHFL.DOWN PT, R2, R3, 0x2, R7 ;  /* 0x0840000003027989 */ /* 0x000e6400000e0007 */
[----:B-1----:R-:W-:Y:S02]  /*2ce0*/  SEL R2, R2, RZ, !P0 ;  /* 0x000000ff02027207 */ /* 0x002fe40004000000 */
[----:B------:R-:W-:-:S03]  /*2cf0*/  ISETP.GT.AND P0, PT, R10, R7, PT ;  /* 0x000000070a00720c */ /* 0x000fc60003f04270 */
[----:B------:R-:W-:Y:S01]  /*2d00*/  IMAD.IADD R2, R3, 0x1, R2 ;  /* 0x0000000103027824 */ /* 0x000fe200078e0202 */
[----:B------:R-:W-:-:S04]  /*2d10*/  @!P1 SHF.R.U32.HI R3, RZ, 0x3, R9 ;  /* 0x00000003ff039819 */ /* 0x000fc80000011609 */
[----:B------:R-:W1:Y:S02]  /*2d20*/  SHFL.DOWN PT, R4, R2, 0x4, R7 ;  /* 0x0880000002047989 */ /* 0x000e6400000e0007 */
[----:B-1----:R-:W-:Y:S02]  /*2d30*/  SEL R5, R4, RZ, !P0 ;  /* 0x000000ff04057207 */ /* 0x002fe40004000000 */
[----:B------:R-:W-:Y:S02]  /*2d40*/  ISETP.GT.AND P0, PT, R8, R7, PT ;  /* 0x000000070800720c */ /* 0x000fe40003f04270 */
[----:B------:R-:W-:Y:S01]  /*2d50*/  @!P1 MOV R8, 0x400 ;  /* 0x0000040000089802 */ /* 0x000fe20000000f00 */
[----:B------:R-:W-:-:S03]  /*2d60*/  IMAD.IADD R5, R2, 0x1, R5 ;  /* 0x0000000102057824 */ /* 0x000fc600078e0205 */
[----:B0-----:R-:W-:Y:S02]  /*2d70*/  @!P1 LEA R8, R11, R8, 0x18 ;  /* 0x000000080b089211 */ /* 0x001fe400078ec0ff */
[----:B------:R-:W0:Y:S02]  /*2d80*/  SHFL.DOWN PT, R4, R5, 0x8, R7 ;  /* 0x0900000005047989 */ /* 0x000e2400000e0007 */
[----:B0-----:R-:W-:Y:S02]  /*2d90*/  SEL R4, R4, RZ, !P0 ;  /* 0x000000ff04047207 */ /* 0x001fe40004000000 */
[----:B------:R-:W-:-:S03]  /*2da0*/  ISETP.GT.AND P0, PT, R6, R7, PT ;  /* 0x000000070600720c */ /* 0x000fc60003f04270 */
[----:B------:R-:W-:Y:S01]  /*2db0*/  IMAD.IADD R4, R5, 0x1, R4 ;  /* 0x0000000105047824 */ /* 0x000fe200078e0204 */
[----:B------:R-:W-:-:S04]  /*2dc0*/  @!P1 LOP3.LUT R5, R3, 0x7c, RZ, 0xc0, !PT ;  /* 0x0000007c03059812 */ /* 0x000fc800078ec0ff */
[----:B------:R-:W0:Y:S01]  /*2dd0*/  SHFL.DOWN PT, R2, R4, 0x10, R7 ;  /* 0x0a00000004027989 */ /* 0x000e2200000e0007 */
[----:B------:R-:W-:Y:S01]  /*2de0*/  @!P1 IMAD.IADD R8, R5, 0x1, R8 ;  /* 0x0000000105089824 */ /* 0x000fe200078e0208 */
        /* <DEDUP_REMOVED lines=13> */
[----:B------:R-:W2:Y:S04]  /*2ec0*/  LDS R2, [UR4+0xc] ;  /* 0x00000c04ff027984 */ /* 0x000ea80008000800 */
[----:B-1----:R-:W1:Y:S01]  /*2ed0*/  LDS.64 R8, [UR4+0x20] ;  /* 0x00002004ff087984 */ /* 0x002e620008000a00 */
[----:B0-----:R-:W-:Y:S02]  /*2ee0*/  SEL R4, R4, RZ, P2 ;  /* 0x000000ff04047207 */ /* 0x001fe40001000000 */
[----:B------:R-:W-:-:S02]  /*2ef0*/  ISETP.GT.AND P2, PT, R0, 0x60, PT ;  /* 0x000000600000780c */ /* 0x000fc40003f44270 */
[----:B--2---:R-:W-:Y:S02]  /*2f00*/  SEL R2, R2, RZ, P1 ;  /* 0x000000ff02027207 */ /* 0x004fe40000800000 */
        /* <DEDUP_REMOVED lines=8> */
[----:B-1----:R-:W-:Y:S02]  /*2f90*/  SEL R8, R8, RZ, P2 ;  /* 0x000000ff08087207 */ /* 0x002fe40001000000 */
[----:B------:R-:W-:Y:S02]  /*2fa0*/  SEL R9, R9, RZ, P3 ;  /* 0x000000ff09097207 */ /* 0x000fe40001800000 */
[----:B------:R-:W-:-:S05]  /*2fb0*/  IADD3 R2, PT, PT, R8, R2, R7 ;  /* 0x0000000208027210 */ /* 0x000fca0007ffe007 */
[----:B------:R-:W-:Y:S01]  /*2fc0*/  IMAD.IADD R3, R2, 0x1, R9 ;  /* 0x0000000102037824 */ /* 0x000fe200078e0209 */
[----:B------:R-:W-:Y:S06]  /*2fd0*/  BRA `(.L_x_73) ;  /* 0x0000001000007947 */ /* 0x000fec0003800000 */
.L_x_86:
[----:B------:R-:W0:Y:S01]  /*2fe0*/  S2R R0, SR_TID.X ;  /* 0x0000000000007919 */ /* 0x000e220000002100 */
[----:B------:R-:W1:Y:S01]  /*2ff0*/  LDC.64 R4, c[0x0][0x380] ;  /* 0x0000e000ff047b82 */ /* 0x000e620000000a00 */
[----:B0-----:R-:W-:-:S04]  /*3000*/  VIADD R7, R0, UR6 ;  /* 0x0000000600077c36 */ /* 0x001fc80008000000 */
[----:B-1----:R-:W-:-:S05]  /*3010*/  IMAD.WIDE.U32 R4, R7, 0x4, R4 ;  /* 0x0000000407047825 */ /* 0x002fca00078e0004 */
        /* <DEDUP_REMOVED lines=16> */
[----:B------:R-:W-:-:S02]  /*3120*/  USHF.R.S32.HI UR7, URZ, 0x1f, UR5 ;  /* 0x0000001fff077899 */ /* 0x000fc40008011405 */
[----:B------:R-:W-:-:S04]  /*3130*/  ISETP.GE.U32.AND P0, PT, R22, UR5, PT ;  /* 0x0000000516007c0c */ /* 0x000fc8000bf06070 */
[----:B------:R-:W-:Y:S02]  /*3140*/  ISETP.GE.U32.AND.EX P0, PT, R21, UR7, PT, P0 ;  /* 0x0000000715007c0c */ /* 0x000fe4000bf06100 */
[----:B--2---:R-:W-:-:S04]  /*3150*/  IADD3 R6, PT, PT, R7, R6, R23 ;  /* 0x0000000607067210 */ /* 0x004fc80007ffe017 */
[----:B---3--:R-:W-:-:S04]  /*3160*/  IADD3 R6, PT, PT, R9, R8, R6 ;  /* 0x0000000809067210 */ /* 0x008fc80007ffe006 */
[----:B----4-:R-:W-:-:S04]  /*3170*/  IADD3 R6, PT, PT, R11, R10, R6 ;  /* 0x0000000a0b067210 */ /* 0x010fc80007ffe006 */
[----:B-----5:R-:W-:-:S04]  /*3180*/  IADD3 R6, PT, PT, R13, R12, R6 ;  /* 0x0000000c0d067210 */ /* 0x020fc80007ffe006 */
[----:B------:R-:W-:-:S04]  /*3190*/  IADD3 R6, PT, PT, R15, R14, R6 ;  /* 0x0000000e0f067210 */ /* 0x000fc80007ffe006 */
[----:B------:R-:W-:-:S04]  /*31a0*/  IADD3 R6, PT, PT, R17, R16, R6 ;  /* 0x0000001011067210 */ /* 0x000fc80007ffe006 */
        /* <DEDUP_REMOVED lines=22> */
.L_x_102:
[----:B------:R-:W2:Y:S02]  /*3310*/  S2R R7, SR_TID.X ;  /* 0x0000000000077919 */ /* 0x000ea40000002100 */
[----:B--2---:R-:W-:-:S05]  /*3320*/  IADD3 R7, P0, PT, R7, UR6, RZ ;  /* 0x0000000607077c10 */ /* 0x004fca000ff1e0ff */
[----:B------:R-:W-:Y:S01]  /*3330*/  IMAD.X R8, RZ, RZ, UR7, P0 ;  /* 0x00000007ff087e24 */ /* 0x000fe200080e06ff */
[----:B-1----:R-:W-:-:S04]  /*3340*/  LEA R6, P0, R7, UR10, 0x2 ;  /* 0x0000000a07067c11 */ /* 0x002fc8000f8010ff */
[----:B------:R-:W-:-:S05]  /*3350*/  LEA.HI.X R7, R7, UR11, R8, 0x2, P0 ;  /* 0x0000000b07077c11 */ /* 0x000fca00080f1408 */
        /* <DEDUP_REMOVED lines=16> */
[----:B------:R-:W-:-:S02]  /*3460*/  USHF.R.S32.HI UR14, URZ, 0x1f, UR5 ;  /* 0x0000001fff0e7899 */ /* 0x000fc40008011405 */
[----:B------:R-:W-:-:S04]  /*3470*/  UIADD3 UR8, UP0, UPT, UR5, UR8, URZ ;  /* 0x0000000805087290 */ /* 0x000fc8000ff1e0ff */
[----:B------:R-:W-:Y:S01]  /*3480*/  UIADD3.X UR9, UPT, UPT, UR14, UR9, URZ, UP0, !UPT ;  /* 0x000000090e097290 */ /* 0x000fe200087fe4ff */
[----:B-1----:R-:W-:Y:S01]  /*3490*/  IMAD.U32 R6, RZ, RZ, UR5 ;  /* 0x00000005ff067e24 */ /* 0x002fe2000f8e00ff */
[----:B--2---:R-:W-:Y:S02]  /*34a0*/  IADD3 R17, PT, PT, R18, R17, R4 ;  /* 0x0000001112117210 */ /* 0x004fe40007ffe004 */
[----:B0-----:R-:W-:-:S04]  /*34b0*/  IADD3 R4, P1, PT, R2, -UR6, RZ ;  /* 0x8000000602047c10 */ /* 0x001fc8000ff3e0ff */
[----:B------:R-:W-:Y:S02]  /*34c0*/  ISETP.GE.U32.AND P0, PT, R4, UR5, PT ;  /* 0x0000000504007c0c */ /* 0x000fe4000bf06070 */
[----:B---3--:R-:W-:Y:S01]  /*34d0*/  IADD3 R17, PT, PT, R20, R19, R17 ;  /* 0x0000001314117210 */ /* 0x008fe20007ffe011 */
[----:B------:R-:W-:Y:S01]  /*34e0*/  IMAD.U32 R19, RZ, RZ, UR5 ;  /* 0x00000005ff137e24 */ /* 0x000fe2000f8e00ff */
[----:B------:R-:W-:-:S04]  /*34f0*/  IADD3.X R4, PT, PT, R3, ~UR7, RZ, P1, !PT ;  /* 0x8000000703047c10 */ /* 0x000fc80008ffe4ff */
[----:B------:R-:W-:Y:S01]  /*3500*/  ISETP.GE.U32.AND.EX P0, PT, R4, UR14, PT, P0 ;  /* 0x0000000e04007c0c */ /* 0x000fe2000bf06100 */
[----:B------:R-:W-:Y:S01]  /*3510*/  IMAD.U32 R4, RZ, RZ, UR14 ;  /* 0x0000000eff047e24 */ /* 0x000fe2000f8e00ff */
[----:B----4-:R-:W-:Y:S02]  /*3520*/  IADD3 R17, PT, PT, R22, R21, R17 ;  /* 0x0000001516117210 */ /* 0x010fe40007ffe011 */
[----:B------:R-:W-:-:S04]  /*3530*/  LEA R0, P1, R19, R0, 0x2 ;  /* 0x0000000013007211 */ /* 0x000fc800078210ff */
[----:B------:R-:W-:Y:S02]  /*3540*/  LEA.HI.X R5, R6, R5, R4, 0x2, P1 ;  /* 0x0000000506057211 */ /* 0x000fe400008f1404 */
[----:B-----5:R-:W-:-:S04]  /*3550*/  IADD3 R17, PT, PT, R24, R23, R17 ;  /* 0x0000001718117210 */ /* 0x020fc80007ffe011 */
[----:B------:R-:W-:-:S04]  /*3560*/  IADD3 R8, PT, PT, R11, R8, R17 ;  /* 0x000000080b087210 */ /* 0x000fc80007ffe011 */
[----:B------:R-:W-:-:S04]  /*3570*/  IADD3 R8, PT, PT, R13, R16, R8 ;  /* 0x000000100d087210 */ /* 0x000fc80007ffe008 */
[----:B------:R-:W-:-:S04]  /*3580*/  IADD3 R8, PT, PT, R9, R14, R8 ;  /* 0x0000000e09087210 */ /* 0x000fc80007ffe008 */
[----:B------:R-:W-:Y:S01]  /*3590*/  IADD3 R4, PT, PT, R15, R12, R8 ;  /* 0x0000000c0f047210 */ /* 0x000fe20007ffe008 */
[----:B------:R-:W-:Y:S06]  /*35a0*/  @!P0 BRA `(.L_x_100) ;  /* 0x0000000400e08947 */ /* 0x000fec0003800000 */
[----:B------:R-:W-:Y:S02]  /*35b0*/  UIADD3 UR6, UP0, UPT, UR5, UR6, URZ ;  /* 0x0000000605067290 */ /* 0x000fe4000ff1e0ff */
[----:B------:R-:W-:Y:S02]  /*35c0*/  UIADD3 UR4, UPT, UPT, UR4, 0x1, URZ ;  /* 0x0000000104047890 */ /* 0x000fe4000fffe0ff */
[----:B------:R-:W-:Y:S02]  /*35d0*/  UIADD3.X UR7, UPT, UPT, UR14, UR7, URZ, UP0, !UPT ;  /* 0x000000070e077290 */ /* 0x000fe400087fe4ff */
[----:B------:R-:W-:-:S04]  /*35e0*/  ISETP.LT.U32.AND P0, PT, R25, UR6, PT ;  /* 0x0000000619007c0c */ /* 0x000fc8000bf01070 */
[----:B------:R-:W-:-:S05]  /*35f0*/  IMAD.U32 R7, RZ, RZ, UR7 ;  /* 0x00000007ff077e24 */ /* 0x000fca000f8e00ff */
[----:B------:R-:W-:-:S13]  /*3600*/  ISETP.GT.U32.AND.EX P0, PT, R7, R10, PT, P0 ;  /* 0x0000000a0700720c */ /* 0x000fda0003f04100 */
[----:B------:R-:W-:Y:S05]  /*3610*/  @!P0 BRA `(.L_x_102) ;  /* 0xfffffffc003c8947 */ /* 0x000fea000383ffff */
.L_x_101:
[----:B------:R-:W-:Y:S01]  /*3620*/  IMAD.U32 R6, RZ, RZ, UR7 ;  /* 0x00000007ff067e24 */ /* 0x000fe2000f8e00ff */
[----:B------:R-:W-:-:S04]  /*3630*/  ISETP.LE.U32.AND P0, PT, R2, UR6, PT ;  /* 0x0000000602007c0c */ /* 0x000fc8000bf03070 */
[----:B------:R-:W-:-:S13]  /*3640*/  ISETP.GE.U32.AND.EX P0, PT, R6, R3, PT, P0 ;  /* 0x000000030600720c */ /* 0x000fda0003f06100 */
[----:B------:R-:W-:Y:S05]  /*3650*/  @P0 BRA `(.L_x_100) ;  /* 0x0000000400b40947 */ /* 0x000fea0003800000 */
[----:B------:R-:W0:Y:S01]  /*3660*/  S2R R9, SR_TID.X ;  /* 0x0000000000097919 */ /* 0x000e220000002100 */
[----:B------:R-:W-:Y:S01]  /*3670*/  VIADD R6, R2, -UR6 ;  /* 0x8000000602067c36 */ /* 0x000fe20008000000 */
[----:B------:R-:W-:Y:S04]  /*3680*/  BSSY.RECONVERGENT B1, `(.L_x_100) ;  /* 0x000006a000017945 */ /* 0x000fe80003800200 */
[----:B0-----:R-:W-:-:S13]  /*3690*/  ISETP.GE.AND P0, PT, R9, R6, PT ;  /* 0x000000060900720c */ /* 0x001fda0003f06270 */
[----:B------:R-:W-:Y:S05]  /*36a0*/  @P0 BRA `(.L_x_103) ;  /* 0x00000004009c0947 */ /* 0x000fea0003800000 */
[----:B------:R-:W0:Y:S01]  /*36b0*/  LDC R8, c[0x0][0x3c0] ;  /* 0x0000f000ff087b82 */ /* 0x000e220000000800 */
[----:B------:R-:W-:Y:S01]  /*36c0*/  USHF.L.U32 UR6, UR15, 0xc, URZ ;  /* 0x0000000c0f067899 */ /* 0x000fe200080006ff */
[----:B------:R-:W-:Y:S01]  /*36d0*/  LOP3.LUT R3, RZ, R9, RZ, 0x33, !PT ;  /* 0x00000009ff037212 */ /* 0x000fe200078e33ff */
[----:B------:R-:W-:Y:S04]  /*36e0*/  BSSY.RECONVERGENT B2, `(.L_x_104) ;  /* 0x0000019000027945 */ /* 0x000fe80003800200 */
[----:B------:R-:W-:Y:S02]  /*36f0*/  IMAD.IADD R3, R3, 0x1, R2 ;  /* 0x0000000103037824 */ /* 0x000fe400078e0202 */
[----:B------:R-:W-:-:S05]  /*3700*/  IMAD.U32 R2, RZ, RZ, UR6 ;  /* 0x00000006ff027e24 */ /* 0x000fca000f8e00ff */
[C---:B------:R-:W-:Y:S01]  /*3710*/  IADD3 R7, PT, PT, R3.reuse, -UR5, -R2 ;  /* 0x8000000503077c10 */ /* 0x040fe2000fffe802 */
[----:B0-----:R-:W-:Y:S01]  /*3720*/  IMAD R2, R8, UR4, RZ ;  /* 0x0000000408027c24 */ /* 0x001fe2000f8e02ff */
[C---:B------:R-:W-:Y:S02]  /*3730*/  LOP3.LUT R8, R3.reuse, 0x300, RZ, 0xc0, !PT ;  /* 0x0000030003087812 */ /* 0x040fe400078ec0ff */
[----:B------:R-:W-:Y:S01]  /*3740*/  LEA.HI R3, R3, 0x1, RZ, 0x18 ;  /* 0x0000000103037811 */ /* 0x000fe200078fc0ff */
[----:B------:R-:W-:Y:S01]  /*3750*/  IMAD R2, R2, -0x1000, R7 ;  /* 0xfffff00002027824 */ /* 0x000fe200078e0207 */
[----:B------:R-:W-:Y:S01]  /*3760*/  ISETP.NE.AND P0, PT, R8, 0x300, PT ;  /* 0x000003000800780c */ /* 0x000fe20003f05270 */
[----:B------:R-:W-:-:S03]  /*3770*/  IMAD.MOV.U32 R7, RZ, RZ, R9 ;  /* 0x000000ffff077224 */ /* 0x000fc600078e0009 */
[----:B------:R-:W-:-:S09]  /*3780*/  ISETP.GE.U32.AND P1, PT, R2, 0x300, PT ;  /* 0x000003000200780c */ /* 0x000fd20003f26070 */
[----:B------:R-:W-:Y:S05]  /*3790*/  @!P0 BRA `(.L_x_105) ;  /* 0x0000000000348947 */ /* 0x000fea0003800000 */
[----:B------:R-:W-:Y:S01]  /*37a0*/  LOP3.LUT R3, R3, 0x3, RZ, 0xc0, !PT ;  /* 0x0000000303037812 */ /* 0x000fe200078ec0ff */
[----:B------:R-:W-:-:S04]  /*37b0*/  IMAD.MOV.U32 R7, RZ, RZ, R9 ;  /* 0x000000ffff077224 */ /* 0x000fc800078e0009 */
[----:B------:R-:W-:-:S07]  /*37c0*/  IMAD.MOV R8, RZ, RZ, -R3 ;  /* 0x000000ffff087224 */ /* 0x000fce00078e0a03 */
.L_x_106:
        /* <DEDUP_REMOVED lines=10> */
.L_x_105:
[----:B------:R-:W-:Y:S05]  /*3870*/  BSYNC.RECONVERGENT B2 ;  /* 0x0000000000027941 */ /* 0x000fea0003800200 */
.L_x_104:
        /* <DEDUP_REMOVED lines=12> */
.L_x_109:
        /* <DEDUP_REMOVED lines=30> */
.L_x_108:
[----:B------:R-:W-:Y:S05]  /*3b20*/  BSYNC.RECONVERGENT B2 ;  /* 0x0000000000027941 */ /* 0x000fea0003800200 */
.L_x_107:
        /* <DEDUP_REMOVED lines=22> */
.L_x_111:
[----:B------:R-:W-:Y:S05]  /*3c90*/  BSYNC.RECONVERGENT B2 ;  /* 0x0000000000027941 */ /* 0x000fea0003800200 */
.L_x_110:
        /* <DEDUP_REMOVED lines=8> */
.L_x_103:
[----:B------:R-:W-:Y:S05]  /*3d20*/  BSYNC.RECONVERGENT B1 ;  /* 0x0000000000017941 */ /* 0x000fea0003800200 */
.L_x_100:
[----:B------:R-:W0:Y:S01]  /*3d30*/  S2R R8, SR_LANEID ;  /* 0x0000000000087919 */ /* 0x000e220000000000 */
[----:B------:R-:W1:Y:S01]  /*3d40*/  SHFL.DOWN PT, R0, R4, 0x1, 0x1f ;  /* 0x08201f0004007f89 */ /* 0x000e6200000e0000 */
[----:B------:R-:W2:Y:S01]  /*3d50*/  S2R R6, SR_TID.X ;  /* 0x0000000000067919 */ /* 0x000ea20000002100 */
        /* <DEDUP_REMOVED lines=10> */
[----:B------:R-:W-:Y:S01]  /*3e00*/  IMAD.IADD R0, R3, 0x1, R0 ;  /* 0x0000000103007824 */ /* 0x000fe200078e0200 */
[----:B--2---:R-:W-:-:S04]  /*3e10*/  @!P1 SHF.R.U32.HI R3, RZ, 0x3, R6 ;  /* 0x00000003ff039819 */ /* 0x004fc80000011606 */
[----:B------:R-:W0:Y:S01]  /*3e20*/  SHFL.DOWN PT, R2, R0, 0x4, 0x1f ;  /* 0x08801f0000027f89 */ /* 0x000e2200000e0000 */
[----:B-1----:R-:W-:Y:S02]  /*3e30*/  @!P1 LEA R7, R7, R4, 0x18 ;  /* 0x0000000407079211 */ /* 0x002fe400078ec0ff */
[----:B------:R-:W-:-:S05]  /*3e40*/  @!P1 LOP3.LUT R4, R3, 0x7c, RZ, 0xc0, !PT ;  /* 0x0000007c03049812 */ /* 0x000fca00078ec0ff */
[----:B------:R-:W-:Y:S01]  /*3e50*/  @!P1 IMAD.IADD R4, R4, 0x1, R7 ;  /* 0x0000000104049824 */ /* 0x000fe200078e0207 */
[----:B0-----:R-:W-:Y:S02]  /*3e60*/  SEL R5, R2, RZ, !P0 ;  /* 0x000000ff02057207 */ /* 0x001fe40004000000 */
[----:B------:R-:W-:-:S03]  /*3e70*/  ISETP.GT.AND P0, PT, R8, 0x17, PT ;  /* 0x000000170800780c */ /* 0x000fc60003f04270 */
[----:B------:R-:W-:-:S05]  /*3e80*/  IMAD.IADD R5, R0, 0x1, R5 ;  /* 0x0000000100057824 */ /* 0x000fca00078e0205 */
[----:B------:R-:W0:Y:S02]  /*3e90*/  SHFL.DOWN PT, R2, R5, 0x8, 0x1f ;  /* 0x09001f0005027f89 */ /* 0x000e2400000e0000 */
        /* <DEDUP_REMOVED lines=14> */
[----:B0-----:R-:W0:Y:S04]  /*3f80*/  LDS.128 R4, [UR4+0x10] ;  /* 0x00001004ff047984 */ /* 0x001e280008000c00 */
[----:B------:R-:W1:Y:S01]  /*3f90*/  LDS.64 R8, [UR4+0x20] ;  /* 0x00002004ff087984 */ /* 0x000e620008000a00 */
[----:B0-----:R-:W-:-:S04]  /*3fa0*/  IADD3 R0, PT, PT, R4, R0, R3 ;  /* 0x0000000004007210 */ /* 0x001fc80007ffe003 */
[----:B------:R-:W-:-:S04]  /*3fb0*/  IADD3 R0, PT, PT, R6, R0, R5 ;  /* 0x0000000006007210 */ /* 0x000fc80007ffe005 */
[----:B-1----:R-:W-:-:S05]  /*3fc0*/  IADD3 R0, PT, PT, R8, R0, R7 ;  /* 0x0000000008007210 */ /* 0x002fca0007ffe007 */
[----:B------:R-:W-:-:S07]  /*3fd0*/  IMAD.IADD R3, R0, 0x1, R9 ;  /* 0x0000000100037824 */ /* 0x000fce00078e0209 */
.L_x_73:
[----:B------:R-:W-:Y:S05]  /*3fe0*/  BSYNC.RECONVERGENT B0 ;  /* 0x0000000000007941 */ /* 0x000fea0003800200 */
.L_x_57:
[----:B------:R-:W-:Y:S05]  /*3ff0*/  @P0 EXIT ;  /* 0x000000000000094d */ /* 0x000fea0003800000 */
[----:B------:R-:W5:Y:S02]  /*4000*/  LDCU.64 UR4, c[0x0][0x388] ;  /* 0x00007100ff0477ac */ /* 0x000f640008000a00 */
[----:B-----5:R-:W-:-:S06]  /*4010*/  UIMAD.WIDE.U32 UR4, UR15, 0x4, UR4 ;  /* 0x000000040f0478a5 */ /* 0x020fcc000f8e0004 */
[----:B0-----:R-:W-:Y:S02]  /*4020*/  IMAD.U32 R4, RZ, RZ, UR4 ;  /* 0x00000004ff047e24 */ /* 0x001fe4000f8e00ff */
[----:B------:R-:W-:-:S05]  /*4030*/  IMAD.U32 R5, RZ, RZ, UR5 ;  /* 0x00000005ff057e24 */ /* 0x000fca000f8e00ff */
[----:B------:R-:W-:Y:S01]  /*4040*/  STG.E desc[UR12][R4.64], R3 ;  /* 0x0000000304007986 */ /* 0x000fe2000c10190c */
[----:B------:R-:W-:Y:S05]  /*4050*/  EXIT ;  /* 0x000000000000794d */ /* 0x000fea0003800000 */
.L_x_112:
        /* <DEDUP_REMOVED lines=10> */
.L_x_333:


//--------------------- .text._ZN3cub18CUB_300001_SM_10006detail6reduce28DeviceReduceSingleTileKernelINS2_10policy_hubIiyN4cuda3std3__44plusIiEEE10Policy1000EPiSC_yS9_iiNS7_10__identityEEEvT0_T1_T2_T3_T4_T6_ --------------------------
	.section	.text._ZN3cub18CUB_300001_SM_10006detail6reduce28DeviceReduceSingleTileKernelINS2_10policy_hubIiyN4cuda3std3__44plusIiEEE10Policy1000EPiSC_yS9_iiNS7_10__identityEEEvT0_T1_T2_T3_T4_T6_,"ax",@progbits
	.align	128
        .global         _ZN3cub18CUB_300001_SM_10006detail6reduce28DeviceReduceSingleTileKernelINS2_10policy_hubIiyN4cuda3std3__44plusIiEEE10Policy1000EPiSC_yS9_iiNS7_10__identityEEEvT0_T1_T2_T3_T4_T6_
        .type           _ZN3cub18CUB_300001_SM_10006detail6reduce28DeviceReduceSingleTileKernelINS2_10policy_hubIiyN4cuda3std3__44plusIiEEE10Policy1000EPiSC_yS9_iiNS7_10__identityEEEvT0_T1_T2_T3_T4_T6_,@function
        .size           _ZN3cub18CUB_300001_SM_10006detail6reduce28DeviceReduceSingleTileKernelINS2_10policy_hubIiyN4cuda3std3__44plusIiEEE10Policy1000EPiSC_yS9_iiNS7_10__identityEEEvT0_T1_T2_T3_T4_T6_,(.L_x_334 - _ZN3cub18CUB_300001_SM_10006detail6reduce28DeviceReduceSingleTileKernelINS2_10policy_hubIiyN4cuda3std3__44plusIiEEE10Policy1000EPiSC_yS9_iiNS7_10__identityEEEvT0_T1_T2_T3_T4_T6_)
        .other          _ZN3cub18CUB_300001_SM_10006detail6reduce28DeviceReduceSingleTileKernelINS2_10policy_hubIiyN4cuda3std3__44plusIiEEE10Policy1000EPiSC_yS9_iiNS7_10__identityEEEvT0_T1_T2_T3_T4_T6_,@"STO_CUDA_ENTRY STV_DEFAULT"
_ZN3cub18CUB_300001_SM_10006detail6reduce28DeviceReduceSingleTileKernelINS2_10policy_hubIiyN4cuda3std3__44plusIiEEE10Policy1000EPiSC_yS9_iiNS7_10__identityEEEvT0_T1_T2_T3_T4_T6_:
.text._ZN3cub18CUB_300001_SM_10006detail6reduce28DeviceReduceSingleTileKernelINS2_10policy_hubIiyN4cuda3std3__44plusIiEEE10Policy1000EPiSC_yS9_iiNS7_10__identityEEEvT0_T1_T2_T3_T4_T6_:
[----:B------:R-:W-:Y:S01]  /*0000*/  LDC R1, c[0x0][0x37c] ;  /* 0x0000df00ff017b82 */ /* 0x000fe20000000800 */
[----:B------:R-:W0:Y:S01]  /*0010*/  LDCU.64 UR4, c[0x0][0x390] ;  /* 0x00007200ff0477ac */ /* 0x000e220008000a00 */
[----:B------:R-:W1:Y:S01]  /*0020*/  LDCU.64 UR6, c[0x0][0x358] ;  /* 0x00006b00ff0677ac */ /* 0x000e620008000a00 */
[----:B0-----:R-:W-:Y:S02]  /*0030*/  IMAD.U32 R0, RZ, RZ, UR4 ;  /* 0x00000004ff007e24 */ /* 0x001fe4000f8e00ff */
[----:B------:R-:W-:-:S03]  /*0040*/  IMAD.U32 R3, RZ, RZ, UR5 ;  /* 0x00000005ff037e24 */ /* 0x000fc6000f8e00ff */
[----:B------:R-:W-:-:S04]  /*0050*/  ISETP.NE.U32.AND P0, PT, R0, RZ, PT ;  /* 0x000000ff0000720c */ /* 0x000fc80003f05070 */
[----:B------:R-:W-:-:S13]  /*0060*/  ISETP.NE.AND.EX P0, PT, R3, RZ, PT, P0 ;  /* 0x000000ff0300720c */ /* 0x000fda0003f05300 */
        /* <DEDUP_REMOVED lines=8> */
.L_x_113:
[----:B------:R-:W0:Y:S01]  /*00f0*/  LDCU UR4, c[0x0][0x380] ;  /* 0x00007000ff0477ac */ /* 0x000e220008000800 */
[----:B------:R-:W-:Y:S01]  /*0100*/  BSSY.RECONVERGENT B0, `(.L_x_114) ;  /* 0x0000390000007945 */ /* 0x000fe20003800200 */
[----:B0-----:R-:W-:-:S09]  /*0110*/  ULOP3.LUT UP0, URZ, UR4, 0xf, URZ, 0xc0, !UPT ;  /* 0x0000000f04ff7892 */ /* 0x001fd2000f80c0ff */
[----:B------:R-:W-:Y:S05]  /*0120*/  BRA.U UP0, `(.L_x_115) ;  /* 0x0000001900f07547 */ /* 0x000fea000b800000 */
[----:B------:R-:W-:-:S04]  /*0130*/  ISETP.GT.U32.AND P0, PT, R0, 0xfff, PT ;  /* 0x00000fff0000780c */ /* 0x000fc80003f04070 */
[----:B------:R-:W-:-:S13]  /*0140*/  ISETP.GT.U32.AND.EX P0, PT, R3, RZ, PT, P0 ;  /* 0x000000ff0300720c */ /* 0x000fda0003f04100 */
[----:B------:R-:W-:Y:S05]  /*0150*/  @P0 BRA `(.L_x_116) ;  /* 0x0000000c00ac0947 */ /* 0x000fea0003800000 */
[----:B------:R-:W0:Y:S01]  /*0160*/  S2R R11, SR_TID.X ;  /* 0x00000000000b7919 */ /* 0x000e220000002100 */
[----:B------:R-:W-:Y:S01]  /*0170*/  BSSY.RECONVERGENT B1, `(.L_x_117) ;  /* 0x0000009000017945 */ /* 0x000fe20003800200 */
[----:B------:R-:W-:Y:S01]  /*0180*/  IMAD.MOV.U32 R2, RZ, RZ, RZ ;  /* 0x000000ffff027224 */ /* 0x000fe200078e00ff */
[----:B0-----:R-:W-:Y:S01]  /*0190*/  ISETP.GE.U32.AND P0, PT, R11, R0, PT ;  /* 0x000000000b00720c */ /* 0x001fe20003f06070 */
[----:B------:R-:W-:-:S12]  /*01a0*/  IMAD.MOV.U32 R13, RZ, RZ, R11 ;  /* 0x000000ffff0d7224 */ /* 0x000fd800078e000b */
[----:B------:R-:W-:Y:S05]  /*01b0*/  @P0 BRA `(.L_x_118) ;  /* 0x0000000000100947 */ /* 0x000fea0003800000 */
[----:B------:R-:W0:Y:S02]  /*01c0*/  LDC.64 R4, c[0x0][0x380] ;  /* 0x0000e000ff047b82 */ /* 0x000e240000000a00 */
[----:B0-----:R-:W-:-:S05]  /*01d0*/  IMAD.WIDE.U32 R4, R11, 0x4, R4 ;  /* 0x000000040b047825 */ /* 0x001fca00078e0004 */
[----:B------:R0:W5:Y:S01]  /*01e0*/  LDG.E.CONSTANT R2, desc[UR6][R4.64] ;  /* 0x0000000604027981 */ /* 0x000162000c1e9900 */
[----:B------:R-:W-:-:S07]  /*01f0*/  VIADD R13, R11, 0x100 ;  /* 0x000001000b0d7836 */ /* 0x000fce0000000000 */
.L_x_118:
[----:B------:R-:W-:Y:S05]  /*0200*/  BSYNC.RECONVERGENT B1 ;  /* 0x0000000000017941 */ /* 0x000fea0003800200 */
.L_x_117:
[----:B------:R-:W-:Y:S01]  /*0210*/  ISETP.GE.U32.AND P0, PT, R13, R0, PT ;  /* 0x000000000d00720c */ /* 0x000fe20003f06070 */
        /* <DEDUP_REMOVED lines=15> */
.L_x_123:
        /* <DEDUP_REMOVED lines=9> */
.L_x_122:
[----:B------:R-:W-:Y:S05]  /*03a0*/  BSYNC.RECONVERGENT B2 ;  /* 0x0000000000027941 */ /* 0x000fea0003800200 */
.L_x_121:
        /* <DEDUP_REMOVED lines=8> */
.L_x_126:
[----:B------:R-:W0:Y:S01]  /*0430*/  LDC.64 R8, c[0x0][0x380] ;  /* 0x0000e000ff087b82 */ /* 0x000e220000000a00 */
[C---:B------:R-:W-:Y:S02]  /*0440*/  VIADD R7, R13.reuse, 0x400 ;  /* 0x000004000d077836 */ /* 0x040fe40000000000 */
        /* <DEDUP_REMOVED lines=10> */
[----:B------:R-:W4:Y:S04]  /*04f0*/  LDG.E.CONSTANT R17, desc[UR6][R6.64+0x400] ;  /* 0x0004000606117981 */ /* 0x000f28000c1e9900 */
        /* <DEDUP_REMOVED lines=22> */
.L_x_125:
[----:B------:R-:W-:Y:S05]  /*0660*/  BSYNC.RECONVERGENT B2 ;  /* 0x0000000000027941 */ /* 0x000fea0003800200 */
.L_x_124:
        /* <DEDUP_REMOVED lines=22> */
.L_x_128:
[----:B------:R-:W-:Y:S05]  /*07d0*/  BSYNC.RECONVERGENT B2 ;  /* 0x0000000000027941 */ /* 0x000fea0003800200 */
.L_x_127:
        /* <DEDUP_REMOVED lines=10> */
.L_x_120:
[----:B------:R-:W-:Y:S05]  /*0880*/  BSYNC.RECONVERGENT B1 ;  /* 0x0000000000017941 */ /* 0x000fea0003800200 */
.L_x_119:
[----:B------:R-:W-:-:S04]  /*0890*/  ISETP.GE.U32.AND P0, PT, R0, 0x100, PT ;  /* 0x000001000000780c */ /* 0x000fc80003f06070 */
[----:B------:R-:W-:-:S13]  /*08a0*/  ISETP.GE.U32.AND.EX P0, PT, R3, RZ, PT, P0 ;  /* 0x000000ff0300720c */ /* 0x000fda0003f06100 */
[----:B------:R-:W-:Y:S05]  /*08b0*/  @!P0 BRA `(.L_x_129) ;  /* 0x0000000000ac8947 */ /* 0x000fea0003800000 */
[----:B------:R-:W1:Y:S01]  /*08c0*/  S2R R6, SR_LANEID ;  /* 0x0000000000067919 */ /* 0x000e620000000000 */
[----:B------:R-:W-:Y:S01]  /*08d0*/  ISETP.NE.AND P4, PT, R11, RZ, PT ;  /* 0x000000ff0b00720c */ /* 0x000fe20003f85270 */
[----:B-----5:R-:W2:Y:S01]  /*08e0*/  SHFL.DOWN PT, R0, R2, 0x1, 0x1f ;  /* 0x08201f0002007f89 */ /* 0x020ea200000e0000 */
[C---:B-1----:R-:W-:Y:S02]  /*08f0*/  ISETP.GT.AND P0, PT, R6.reuse, 0x1e, PT ;  /* 0x0000001e0600780c */ /* 0x042fe40003f04270 */
[----:B------:R-:W-:Y:S02]  /*0900*/  ISETP.NE.AND P1, PT, R6, RZ, PT ;  /* 0x000000ff0600720c */ /* 0x000fe40003f25270 */
[----:B--2---:R-:W-:Y:S02]  /*0910*/  SEL R3, R0, RZ, !P0 ;  /* 0x000000ff00037207 */ /* 0x004fe40004000000 */
[----:B------:R-:W-:-:S03]  /*0920*/  ISETP.GT.AND P0, PT, R6, 0x1d, PT ;  /* 0x0000001d0600780c */ /* 0x000fc60003f04270 */
[----:B------:R-:W-:-:S05]  /*0930*/  IMAD.IADD R3, R3, 0x1, R2 ;  /* 0x0000000103037824 */ /* 0x000fca00078e0202 */
[----:B------:R-:W1:Y:S01]  /*0940*/  SHFL.DOWN PT, R0, R3, 0x2, 0x1f ;  /* 0x08401f0003007f89 */ /* 0x000e6200000e0000 */
[----:B------:R-:W2:Y:S01]  /*0950*/  @!P1 S2R R7, SR_CgaCtaId ;  /* 0x0000000000079919 */ /* 0x000ea20000008800 */
[----:B-1----:R-:W-:Y:S02]  /*0960*/  SEL R0, R0, RZ, !P0 ;  /* 0x000000ff00007207 */ /* 0x002fe40004000000 */
[----:B------:R-:W-:-:S03]  /*0970*/  ISETP.GT.AND P0, PT, R6, 0x1b, PT ;  /* 0x0000001b0600780c */ /* 0x000fc60003f04270 */
[----:B------:R-:W-:-:S05]  /*0980*/  IMAD.IADD R0, R3, 0x1, R0 ;  /* 0x0000000103007824 */ /* 0x000fca00078e0200 */
[----:B0-----:R-:W0:Y:S02]  /*0990*/  SHFL.DOWN PT, R4, R0, 0x4, 0x1f ;  /* 0x08801f0000047f89 */ /* 0x001e2400000e0000 */
[----:B0-----:R-:W-:Y:S02]  /*09a0*/  SEL R5, R4, RZ, !P0 ;  /* 0x000000ff04057207 */ /* 0x001fe40004000000 */
[----:B------:R-:W-:Y:S02]  /*09b0*/  ISETP.GT.AND P0, PT, R6, 0x17, PT ;  /* 0x000000170600780c */ /* 0x000fe40003f04270 */
[----:B------:R-:W-:Y:S01]  /*09c0*/  @!P1 MOV R4, 0x400 ;  /* 0x0000040000049802 */ /* 0x000fe20000000f00 */
[----:B------:R-:W-:Y:S01]  /*09d0*/  IMAD.IADD R5, R0, 0x1, R5 ;  /* 0x0000000100057824 */ /* 0x000fe200078e0205 */
[----:B------:R-:W-:Y:S02]  /*09e0*/  @!P1 SHF.R.U32.HI R0, RZ, 0x3, R11 ;  /* 0x00000003ff009819 */ /* 0x000fe4000001160b */
[----:B--2---:R-:W-:-:S02]  /*09f0*/  @!P1 LEA R7, R7, R4, 0x18 ;  /* 0x0000000407079211 */ /* 0x004fc400078ec0ff */
[----:B------:R-:W0:Y:S01]  /*0a00*/  SHFL.DOWN PT, R2, R5, 0x8, 0x1f ;  /* 0x09001f0005027f89 */ /* 0x000e2200000e0000 */
[----:B------:R-:W-:-:S05]  /*0a10*/  @!P1 LOP3.LUT R0, R0, 0x7c, RZ, 0xc0, !PT ;  /* 0x0000007c00009812 */ /* 0x000fca00078ec0ff */
[----:B------:R-:W-:Y:S01]  /*0a20*/  @!P1 IMAD.IADD R0, R0, 0x1, R7 ;  /* 0x0000000100009824 */ /* 0x000fe200078e0207 */
[----:B0-----:R-:W-:Y:S02]  /*0a30*/  SEL R2, R2, RZ, !P0 ;  /* 0x000000ff02027207 */ /* 0x001fe40004000000 */
[----:B------:R-:W-:-:S03]  /*0a40*/  ISETP.GT.AND P0, PT, R6, 0xf, PT ;  /* 0x0000000f0600780c */ /* 0x000fc60003f04270 */
[----:B------:R-:W-:-:S05]  /*0a50*/  IMAD.IADD R2, R5, 0x1, R2 ;  /* 0x0000000105027824 */ /* 0x000fca00078e0202 */
[----:B------:R-:W0:Y:S02]  /*0a60*/  SHFL.DOWN PT, R3, R2, 0x10, 0x1f ;  /* 0x0a001f0002037f89 */ /* 0x000e2400000e0000 */
[----:B0-----:R-:W-:-:S05]  /*0a70*/  SEL R3, R3, RZ, !P0 ;  /* 0x000000ff03037207 */ /* 0x001fca0004000000 */
        /* <DEDUP_REMOVED lines=15> */
.L_x_129:
[C---:B0-----:R-:W-:Y:S01]  /*0b70*/  LOP3.LUT R4, R11.reuse, 0x3e0, RZ, 0xc0, !PT ;  /* 0x000003e00b047812 */ /* 0x041fe200078ec0ff */
[----:B------:R-:W0:Y:S01]  /*0b80*/  S2R R10, SR_LANEID ;  /* 0x00000000000a7919 */ /* 0x000e220000000000 */
[----:B------:R-:W-:Y:S02]  /*0b90*/  ISETP.NE.AND P4, PT, R11, RZ, PT ;  /* 0x000000ff0b00720c */ /* 0x000fe40003f85270 */
[----:B------:R-:W-:Y:S01]  /*0ba0*/  LOP3.LUT R7, RZ, R4, RZ, 0x33, !PT ;  /* 0x00000004ff077212 */ /* 0x000fe200078e33ff */
[----:B------:R-:W-:-:S04]  /*0bb0*/  VIADD R5, R4, 0x20 ;  /* 0x0000002004057836 */ /* 0x000fc80000000000 */
[----:B------:R-:W-:Y:S01]  /*0bc0*/  IMAD.IADD R7, R7, 0x1, R0 ;  /* 0x0000000107077824 */ /* 0x000fe200078e0200 */
[----:B------:R-:W-:-:S04]  /*0bd0*/  ISETP.GT.U32.AND P0, PT, R5, R0, PT ;  /* 0x000000000500720c */ /* 0x000fc80003f04070 */
        /* <DEDUP_REMOVED lines=30> */
[----:B0-----:R-:W-:-:S05]  /*0dc0*/  SEL R5, R5, RZ, !P0 ;  /* 0x000000ff05057207 */ /* 0x001fca0004000000 */
[----:B------:R-:W-:-:S05]  /*0dd0*/  IMAD.IADD R5, R4, 0x1, R5 ;  /* 0x0000000104057824 */ /* 0x000fca00078e0205 */
[----:B------:R4:W-:Y:S01]  /*0de0*/  @!P1 STS [R8+0x8], R5 ;  /* 0x0000080508009388 */ /* 0x0009e20000000800 */
[----:B------:R-:W-:Y:S06]  /*0df0*/  BAR.SYNC.DEFER_BLOCKING 0x0 ;  /* 0x0000000000007b1d */ /* 0x000fec0000010000 */
[----:B------:R-:W-:Y:S05]  /*0e00*/  @P4 BRA `(.L_x_130) ;  /* 0x0000002800fc4947 */ /* 0x000fea0003800000 */
[----:B------:R-:W0:Y:S01]  /*0e10*/  S2UR UR5, SR_CgaCtaId ;  /* 0x00000000000579c3 */ /* 0x000e220000008800 */
[----:B------:R-:W-:Y:S01]  /*0e20*/  UMOV UR4, 0x400 ;  /* 0x0000040000047882 */ /* 0x000fe20000000000 */
[C---:B------:R-:W-:Y:S02]  /*0e30*/  ISETP.GT.U32.AND P0, PT, R0.reuse, 0x40, PT ;  /* 0x000000400000780c */ /* 0x040fe40003f04070 */
[C---:B------:R-:W-:Y:S02]  /*0e40*/  ISETP.GT.U32.AND P6, PT, R0.reuse, 0x20, PT ;  /* 0x000000200000780c */ /* 0x040fe40003fc4070 */
[C---:B------:R-:W-:Y:S02]  /*0e50*/  ISETP.GT.U32.AND P5, PT, R0.reuse, 0x60, PT ;  /* 0x000000600000780c */ /* 0x040fe40003fa4070 */
[----:B------:R-:W-:Y:S02]  /*0e60*/  ISETP.GT.U32.AND P2, PT, R0, 0x80, PT ;  /* 0x000000800000780c */ /* 0x000fe40003f44070 */
[----:B------:R-:W-:-:S02]  /*0e70*/  ISETP.GT.U32.AND.EX P0, PT, R3, RZ, PT, P0 ;  /* 0x000000ff0300720c */ /* 0x000fc40003f04100 */
[C---:B------:R-:W-:Y:S02]  /*0e80*/  ISETP.GT.U32.AND.EX P6, PT, R3.reuse, RZ, PT, P6 ;  /* 0x000000ff0300720c */ /* 0x040fe40003fc4160 */
[C---:B------:R-:W-:Y:S02]  /*0e90*/  ISETP.GT.U32.AND P3, PT, R0.reuse, 0xa0, PT ;  /* 0x000000a00000780c */ /* 0x040fe40003f64070 */
[----:B------:R-:W-:Y:S02]  /*0ea0*/  ISETP.GT.U32.AND P1, PT, R0, 0xc0, PT ;  /* 0x000000c00000780c */ /* 0x000fe40003f24070 */
[C---:B------:R-:W-:Y:S02]  /*0eb0*/  ISETP.GT.U32.AND.EX P5, PT, R3.reuse, RZ, PT, P5 ;  /* 0x000000ff0300720c */ /* 0x040fe40003fa4150 */
[C---:B------:R-:W-:Y:S02]  /*0ec0*/  ISETP.GT.U32.AND.EX P2, PT, R3.reuse, RZ, PT, P2 ;  /* 0x000000ff0300720c */ /* 0x040fe40003f44120 */
[C---:B------:R-:W-:Y:S01]  /*0ed0*/  ISETP.GT.U32.AND.EX P3, PT, R3.reuse, RZ, PT, P3 ;  /* 0x000000ff0300720c */ /* 0x040fe20003f64130 */
[----:B0-----:R-:W-:Y:S01]  /*0ee0*/  ULEA UR4, UR5, UR4, 0x18 ;  /* 0x0000000405047291 */ /* 0x001fe2000f8ec0ff */
[----:B------:R-:W-:-:S08]  /*0ef0*/  ISETP.GT.U32.AND.EX P1, PT, R3, RZ, PT, P1 ;  /* 0x000000ff0300720c */ /* 0x000fd00003f24110 */
[----:B----4-:R-:W0:Y:S04]  /*0f00*/  LDS.128 R8, [UR4+0x10] ;  /* 0x00001004ff087984 */ /* 0x010e280008000c00 */
[----:B------:R-:W1:Y:S04]  /*0f10*/  LDS R2, [UR4+0xc] ;  /* 0x00000c04ff027984 */ /* 0x000e680008000800 */
[----:B------:R-:W2:Y:S01]  /*0f20*/  LDS.64 R6, [UR4+0x20] ;  /* 0x00002004ff067984 */ /* 0x000ea20008000a00 */
[----:B0-----:R-:W-:Y:S02]  /*0f30*/  SEL R8, R8, RZ, P0 ;  /* 0x000000ff08087207 */ /* 0x001fe40000000000 */
[----:B------:R-:W-:-:S02]  /*0f40*/  ISETP.GT.U32.AND P0, PT, R0, 0xe0, PT ;  /* 0x000000e00000780c */ /* 0x000fc40003f04070 */
[----:B-1----:R-:W-:Y:S02]  /*0f50*/  SEL R2, R2, RZ, P6 ;  /* 0x000000ff02027207 */ /* 0x002fe40003000000 */
[----:B------:R-:W-:Y:S02]  /*0f60*/  SEL R9, R9, RZ, P5 ;  /* 0x000000ff09097207 */ /* 0x000fe40002800000 */
[----:B------:R-:W-:Y:S02]  /*0f70*/  IADD3 R2, PT, PT, R8, R2, R5 ;  /* 0x0000000208027210 */ /* 0x000fe40007ffe005 */
[----:B------:R-:W-:Y:S02]  /*0f80*/  SEL R10, R10, RZ, P2 ;  /* 0x000000ff0a0a7207 */ /* 0x000fe40001000000 */
[----:B------:R-:W-:Y:S02]  /*0f90*/  ISETP.GT.U32.AND.EX P0, PT, R3, RZ, PT, P0 ;  /* 0x000000ff0300720c */ /* 0x000fe40003f04100 */
[----:B------:R-:W-:-:S02]  /*0fa0*/  SEL R11, R11, RZ, P3 ;  /* 0x000000ff0b0b7207 */ /* 0x000fc40001800000 */
[----:B------:R-:W-:Y:S02]  /*0fb0*/  IADD3 R2, PT, PT, R10, R2, R9 ;  /* 0x000000020a027210 */ /* 0x000fe40007ffe009 */
[----:B--2---:R-:W-:Y:S02]  /*0fc0*/  SEL R6, R6, RZ, P1 ;  /* 0x000000ff06067207 */ /* 0x004fe40000800000 */
[----:B------:R-:W-:Y:S02]  /*0fd0*/  SEL R7, R7, RZ, P0 ;  /* 0x000000ff07077207 */ /* 0x000fe40000000000 */
[----:B------:R-:W-:-:S05]  /*0fe0*/  IADD3 R2, PT, PT, R6, R2, R11 ;  /* 0x0000000206027210 */ /* 0x000fca0007ffe00b */
[----:B------:R-:W-:Y:S01]  /*0ff0*/  IMAD.IADD R5, R2, 0x1, R7 ;  /* 0x0000000102057824 */ /* 0x000fe200078e0207 */
[----:B------:R-:W-:Y:S06]  /*1000*/  BRA `(.L_x_130) ;  /* 0x00000028007c7947 */ /* 0x000fec0003800000 */
.L_x_116:
        /* <DEDUP_REMOVED lines=8> */
[----:B------:R-:W-:-:S02]  /*1090*/  IMAD.MOV.U32 R29, RZ, RZ, 0x1000 ;  /* 0x00001000ff1d7424 */ /* 0x000fc400078e00ff */
[----:B------:R-:W-:Y:S01]  /*10a0*/  IMAD.MOV.U32 R26, RZ, RZ, RZ ;  /* 0x000000ffff1a7224 */ /* 0x000fe200078e00ff */
[----:B--2---:R-:W-:Y:S02]  /*10b0*/  IADD3 R5, PT, PT, R6, R5, R4 ;  /* 0x0000000506057210 */ /* 0x004fe40007ffe004 */
[----:B------:R-:W-:Y:S02]  /*10c0*/  IADD3 R4, P1, PT, R0, -0x1000, RZ ;  /* 0xfffff00000047810 */ /* 0x000fe40007f3e0ff */
[----:B---3--:R-:W-:Y:S02]  /*10d0*/  IADD3 R5, PT, PT, R8, R7, R5 ;  /* 0x0000000708057210 */ /* 0x008fe40007ffe005 */
[----:B------:R-:W-:Y:S02]  /*10e0*/  ISETP.GE.U32.AND P0, PT, R4, 0x1000, PT ;  /* 0x000010000400780c */ /* 0x000fe40003f06070 */
[----:B------:R-:W-:-:S04]  /*10f0*/  IADD3 R5, PT, PT, R10, R9, R5 ;  /* 0x000000090a057210 */ /* 0x000fc80007ffe005 */
[----:B----4-:R-:W-:-:S04]  /*1100*/  IADD3 R5, PT, PT, R12, R11, R5 ;  /* 0x0000000b0c057210 */ /* 0x010fc80007ffe005 */
[----:B------:R-:W-:Y:S02]  /*1110*/  IADD3 R13, PT, PT, R14, R13, R5 ;  /* 0x0000000d0e0d7210 */ /* 0x000fe40007ffe005 */
[----:B------:R-:W-:Y:S02]  /*1120*/  IADD3.X R5, PT, PT, R3, -0x1, RZ, P1, !PT ;  /* 0xffffffff03057810 */ /* 0x000fe40000ffe4ff */
[----:B-----5:R-:W-:Y:S02]  /*1130*/  IADD3 R13, PT, PT, R16, R15, R13 ;  /* 0x0000000f100d7210 */ /* 0x020fe40007ffe00d */
[----:B------:R-:W-:Y:S02]  /*1140*/  ISETP.GE.U32.AND.EX P0, PT, R5, RZ, PT, P0 ;  /* 0x000000ff0500720c */ /* 0x000fe40003f06100 */
[----:B------:R-:W-:-:S05]  /*1150*/  IADD3 R13, PT, PT, R18, R17, R13 ;  /* 0x00000011120d7210 */ /* 0x000fca0007ffe00d */
[----:B------:R-:W-:-:S06]  /*1160*/  IMAD.IADD R27, R19, 0x1, R13 ;  /* 0x00000001131b7824 */ /* 0x000fcc00078e020d */
[----:B------:R-:W-:Y:S05]  /*1170*/  @!P0 BRA `(.L_x_131) ;  /* 0x0000000000748947 */ /* 0x000fea0003800000 */
[----:B------:R-:W0:Y:S01]  /*1180*/  LDC.64 R6, c[0x0][0x390] ;  /* 0x0000e400ff067b82 */ /* 0x000e220000000a00 */
[----:B------:R-:W-:Y:S02]  /*1190*/  IMAD.MOV.U32 R29, RZ, RZ, 0x1000 ;  /* 0x00001000ff1d7424 */ /* 0x000fe400078e00ff */
[----:B------:R-:W-:-:S07]  /*11a0*/  IMAD.MOV.U32 R26, RZ, RZ, RZ ;  /* 0x000000ffff1a7224 */ /* 0x000fce00078e00ff */
.L_x_133:
[----:B------:R-:W-:-:S04]  /*11b0*/  LEA R12, P0, R29, R24, 0x2 ;  /* 0x000000181d0c7211 */ /* 0x000fc800078010ff */
[----:B------:R-:W-:-:S05]  /*11c0*/  LEA.HI.X R13, R29, R25, R26, 0x2, P0 ;  /* 0x000000191d0d7211 */ /* 0x000fca00000f141a */
[----:B------:R-:W2:Y:S04]  /*11d0*/  LDG.E.128.CONSTANT R20, desc[UR6][R12.64] ;  /* 0x000000060c147981 */ /* 0x000ea8000c1e9d00 */
[----:B------:R-:W3:Y:S04]  /*11e0*/  LDG.E.128.CONSTANT R16, desc[UR6][R12.64+0x1000] ;  /* 0x001000060c107981 */ /* 0x000ee8000c1e9d00 */
[----:B------:R-:W4:Y:S04]  /*11f0*/  LDG.E.128.CONSTANT R8, desc[UR6][R12.64+0x2000] ;  /* 0x002000060c087981 */ /* 0x000f28000c1e9d00 */
[----:B------:R-:W5:Y:S01]  /*1200*/  LDG.E.128.CONSTANT R12, desc[UR6][R12.64+0x3000] ;  /* 0x003000060c0c7981 */ /* 0x000f62000c1e9d00 */
[----:B0-----:R-:W-:-:S02]  /*1210*/  IMAD.MOV.U32 R0, RZ, RZ, R6 ;  /* 0x000000ffff007224 */ /* 0x001fc400078e0006 */
[----:B------:R-:W-:Y:S01]  /*1220*/  IMAD.MOV.U32 R3, RZ, RZ, R7 ;  /* 0x000000ffff037224 */ /* 0x000fe200078e0007 */
[----:B--2---:R-:W-:-:S04]  /*1230*/  IADD3 R21, PT, PT, R21, R20, R27 ;  /* 0x0000001415157210 */ /* 0x004fc80007ffe01b */
[----:B------:R-:W-:-:S04]  /*1240*/  IADD3 R21, PT, PT, R23, R22, R21 ;  /* 0x0000001617157210 */ /* 0x000fc80007ffe015 */
[----:B---3--:R-:W-:Y:S02]  /*1250*/  IADD3 R21, PT, PT, R17, R16, R21 ;  /* 0x0000001011157210 */ /* 0x008fe40007ffe015 */
[----:B------:R-:W-:Y:S02]  /*1260*/  IADD3 R16, P1, PT, -R29, R0, RZ ;  /* 0x000000001d107210 */ /* 0x000fe40007f3e1ff */
[----:B------:R-:W-:Y:S02]  /*1270*/  IADD3 R21, PT, PT, R19, R18, R21 ;  /* 0x0000001213157210 */ /* 0x000fe40007ffe015 */
[----:B------:R-:W-:Y:S02]  /*1280*/  ISETP.GE.U32.AND P0, PT, R16, 0x1000, PT ;  /* 0x000010001000780c */ /* 0x000fe40003f06070 */
[----:B----4-:R-:W-:Y:S01]  /*1290*/  IADD3 R21, PT, PT, R9, R8, R21 ;  /* 0x0000000809157210 */ /* 0x010fe20007ffe015 */
[----:B------:R-:W-:-:S03]  /*12a0*/  IMAD.X R8, R3, 0x1, ~R26, P1 ;  /* 0x0000000103087824 */ /* 0x000fc600008e0e1a */
[----:B------:R-:W-:Y:S02]  /*12b0*/  IADD3 R21, PT, PT, R11, R10, R21 ;  /* 0x0000000a0b157210 */ /* 0x000fe40007ffe015 */
[----:B------:R-:W-:Y:S02]  /*12c0*/  ISETP.GE.U32.AND.EX P0, PT, R8, RZ, PT, P0 ;  /* 0x000000ff0800720c */ /* 0x000fe40003f06100 */
[----:B-----5:R-:W-:-:S04]  /*12d0*/  IADD3 R21, PT, PT, R13, R12, R21 ;  /* 0x0000000c0d157210 */ /* 0x020fc80007ffe015 */
[----:B------:R-:W-:-:S07]  /*12e0*/  IADD3 R27, PT, PT, R15, R14, R21 ;  /* 0x0000000e0f1b7210 */ /* 0x000fce0007ffe015 */
[----:B------:R-:W-:Y:S05]  /*12f0*/  @!P0 BRA `(.L_x_132) ;  /* 0x0000000400d08947 */ /* 0x000fea0003800000 */
[----:B------:R-:W-:-:S05]  /*1300*/  IADD3 R29, P0, PT, R29, 0x1000, RZ ;  /* 0x000010001d1d7810 */ /* 0x000fca0007f1e0ff */
[----:B------:R-:W-:Y:S01]  /*1310*/  IMAD.X R26, RZ, RZ, R26, P0 ;  /* 0x000000ffff1a7224 */ /* 0x000fe200000e061a */
[----:B------:R-:W-:-:S04]  /*1320*/  ISETP.GT.U32.AND P0, PT, R29, R4, PT ;  /* 0x000000041d00720c */ /* 0x000fc80003f04070 */
[----:B------:R-:W-:-:S13]  /*1330*/  ISETP.GT.U32.AND.EX P0, PT, R26, R5, PT, P0 ;  /* 0x000000051a00720c */ /* 0x000fda0003f04100 */
[----:B------:R-:W-:Y:S05]  /*1340*/  @!P0 BRA `(.L_x_133) ;  /* 0xfffffffc00988947 */ /* 0x000fea000383ffff */
.L_x_131:
[----:B------:R-:W-:-:S04]  /*1350*/  ISETP.GE.U32.AND P0, PT, R29, R0, PT ;  /* 0x000000001d00720c */ /* 0x000fc80003f06070 */
[----:B------:R-:W-:-:S13]  /*1360*/  ISETP.GE.U32.AND.EX P0, PT, R26, R3, PT, P0 ;  /* 0x000000031a00720c */ /* 0x000fda0003f06100 */
[----:B------:R-:W-:Y:S05]  /*1370*/  @P0 BRA `(.L_x_132) ;  /* 0x0000000400b00947 */ /* 0x000fea0003800000 */
[----:B------:R-:W-:Y:S01]  /*1380*/  IMAD.IADD R3, R0, 0x1, -R29 ;  /* 0x0000000100037824 */ /* 0x000fe200078e0a1d */
[----:B------:R-:W-:Y:S04]  /*1390*/  BSSY.RECONVERGENT B1, `(.L_x_132) ;  /* 0x000006a000017945 */ /* 0x000fe80003800200 */
[----:B------:R-:W-:-:S13]  /*13a0*/  ISETP.GE.AND P0, PT, R2, R3, PT ;  /* 0x000000030200720c */ /* 0x000fda0003f06270 */
[----:B------:R-:W-:Y:S05]  /*13b0*/  @P0 BRA `(.L_x_134) ;  /* 0x00000004009c0947 */ /* 0x000fea0003800000 */
[----:B------:R-:W-:Y:S01]  /*13c0*/  LOP3.LUT R4, RZ, R2, RZ, 0x33, !PT ;  /* 0x00000002ff047212 */ /* 0x000fe200078e33ff */
[----:B------:R-:W-:Y:S03]  /*13d0*/  BSSY.RECONVERGENT B2, `(.L_x_135) ;  /* 0x000001a000027945 */ /* 0x000fe60003800200 */
[----:B------:R-:W-:-:S04]  /*13e0*/  IADD3 R4, PT, PT, -R29, R0, R4 ;  /* 0x000000001d047210 */ /* 0x000fc80007ffe104 */
[C---:B------:R-:W-:Y:S02]  /*13f0*/  LOP3.LUT R0, R4.reuse, 0x300, RZ, 0xc0, !PT ;  /* 0x0000030004007812 */ /* 0x040fe400078ec0ff */
[----:B------:R-:W-:Y:S02]  /*1400*/  ISETP.GE.U32.AND P1, PT, R4, 0x300, PT ;  /* 0x000003000400780c */ /* 0x000fe40003f26070 */
[----:B------:R-:W-:Y:S01]  /*1410*/  ISETP.NE.AND P0, PT, R0, 0x300, PT ;  /* 0x000003000000780c */ /* 0x000fe20003f05270 */
[----:B------:R-:W-:-:S12]  /*1420*/  IMAD.MOV.U32 R0, RZ, RZ, R2 ;  /* 0x000000ffff007224 */ /* 0x000fd800078e0002 */
[----:B------:R-:W-:Y:S05]  /*1430*/  @!P0 BRA `(.L_x_136) ;  /* 0x00000000004c8947 */ /* 0x000fea0003800000 */
[----:B------:R-:W0:Y:S01]  /*1440*/  LDCU.64 UR4, c[0x0][0x380] ;  /* 0x00007000ff0477ac */ /* 0x000e220008000a00 */
[----:B------:R-:W-:Y:S02]  /*1450*/  IADD3 R8, P0, PT, R2, R29, RZ ;  /* 0x0000001d02087210 */ /* 0x000fe40007f1e0ff */
[----:B------:R-:W-:-:S03]  /*1460*/  LEA.HI R0, R4, 0x1, RZ, 0x18 ;  /* 0x0000000104007811 */ /* 0x000fc600078fc0ff */
[----:B------:R-:W-:Y:S01]  /*1470*/  IMAD.X R5, RZ, RZ, R26, P0 ;  /* 0x000000ffff057224 */ /* 0x000fe200000e061a */
[----:B------:R-:W-:Y:S01]  /*1480*/  LOP3.LUT R4, R0, 0x3, RZ, 0xc0, !PT ;  /* 0x0000000300047812 */ /* 0x000fe200078ec0ff */
[----:B------:R-:W-:-:S04]  /*1490*/  IMAD.MOV.U32 R0, RZ, RZ, R2 ;  /* 0x000000ffff007224 */ /* 0x000fc800078e0002 */
[----:B------:R-:W-:Y:S01]  /*14a0*/  IMAD.MOV R6, RZ, RZ, -R4 ;  /* 0x000000ffff067224 */ /* 0x000fe200078e0a04 */
[----:B0-----:R-:W-:-:S04]  /*14b0*/  LEA R7, P2, R8, UR4, 0x2 ;  /* 0x0000000408077c11 */ /* 0x001fc8000f8410ff */
[----:B------:R-:W-:-:S09]  /*14c0*/  LEA.HI.X R8, R8, UR5, R5, 0x2, P2 ;  /* 0x0000000508087c11 */ /* 0x000fd200090f1405 */
.L_x_137:
        /* <DEDUP_REMOVED lines=10> */
.L_x_136:
[----:B------:R-:W-:Y:S05]  /*1570*/  BSYNC.RECONVERGENT B2 ;  /* 0x0000000000027941 */ /* 0x000fea0003800200 */
.L_x_135:
[----:B------:R-:W-:Y:S05]  /*1580*/  @!P1 BRA `(.L_x_134) ;  /* 0x0000000400289947 */ /* 0x000fea0003800000 */
[----:B------:R-:W0:Y:S01]  /*1590*/  LDCU.64 UR4, c[0x0][0x380] ;  /* 0x00007000ff0477ac */ /* 0x000e220008000a00 */
[----:B------:R-:W-:Y:S01]  /*15a0*/  IMAD.IADD R5, R3, 0x1, -R0 ;  /* 0x0000000103057824 */ /* 0x000fe200078e0a00 */
[----:B------:R-:W-:Y:S01]  /*15b0*/  IADD3 R29, P0, PT, R0, R29, RZ ;  /* 0x0000001d001d7210 */ /* 0x000fe20007f1e0ff */
[----:B------:R-:W-:Y:S03]  /*15c0*/  BSSY.RECONVERGENT B2, `(.L_x_138) ;  /* 0x0000027000027945 */ /* 0x000fe60003800200 */
[----:B------:R-:W-:Y:S01]  /*15d0*/  ISETP.GT.AND P1, PT, R5, 0xc00, PT ;  /* 0x00000c000500780c */ /* 0x000fe20003f24270 */
[----:B------:R-:W-:Y:S01]  /*15e0*/  IMAD.X R26, RZ, RZ, R26, P0 ;  /* 0x000000ffff1a7224 */ /* 0x000fe200000e061a */
[----:B0-----:R-:W-:-:S04]  /*15f0*/  LEA R4, P0, R29, UR4, 0x2 ;  /* 0x000000041d047c11 */ /* 0x001fc8000f8010ff */
[----:B------:R-:W-:Y:S02]  /*1600*/  LEA.HI.X R5, R29, UR5, R26, 0x2, P0 ;  /* 0x000000051d057c11 */ /* 0x000fe400080f141a */
[----:B------:R-:W-:-:S05]  /*1610*/  PLOP3.LUT P0, PT, PT, PT, PT, 0x80, 0x8 ;  /* 0x000000000008781c */ /* 0x000fca0003f0f070 */
[----:B------:R-:W-:Y:S08]  /*1620*/  @!P1 BRA `(.L_x_139) ;  /* 0x0000000000809947 */ /* 0x000ff00003800000 */
[----:B------:R-:W-:Y:S01]  /*1630*/  PLOP3.LUT P0, PT, PT, PT, PT, 0x8, 0x80 ;  /* 0x000000000080781c */ /* 0x000fe20003f0e170 */
[----:B------:R-:W-:-:S12]  /*1640*/  VIADD R7, R3, 0xfffff400 ;  /* 0xfffff40003077836 */ /* 0x000fd80000000000 */
.L_x_140:
        /* <DEDUP_REMOVED lines=30> */
.L_x_139:
[----:B------:R-:W-:Y:S05]  /*1830*/  BSYNC.RECONVERGENT B2 ;  /* 0x0000000000027941 */ /* 0x000fea0003800200 */
.L_x_138:
        /* <DEDUP_REMOVED lines=22> */
.L_x_142:
[----:B------:R-:W-:Y:S05]  /*19a0*/  BSYNC.RECONVERGENT B2 ;  /* 0x0000000000027941 */ /* 0x000fea0003800200 */
.L_x_141:
        /* <DEDUP_REMOVED lines=8> */
.L_x_134:
[----:B------:R-:W-:Y:S05]  /*1a30*/  BSYNC.RECONVERGENT B1 ;  /* 0x0000000000017941 */ /* 0x000fea0003800200 */
.L_x_132:
[----:B------:R-:W0:Y:S01]  /*1a40*/  S2R R8, SR_LANEID ;  /* 0x0000000000087919 */ /* 0x000e220000000000 */
[----:B------:R-:W-:Y:S01]  /*1a50*/  ISETP.NE.AND P4, PT, R2, RZ, PT ;  /* 0x000000ff0200720c */ /* 0x000fe20003f85270 */
        /* <DEDUP_REMOVED lines=39> */
[----:B---3--:R-:W-:Y:S01]  /*1cd0*/  IMAD.IADD R5, R0, 0x1, R3 ;  /* 0x0000000100057824 */ /* 0x008fe200078e0203 */
[----:B------:R-:W-:Y:S06]  /*1ce0*/  BRA `(.L_x_130) ;  /* 0x0000001c00447947 */ /* 0x000fec0003800000 */
.L_x_115:
        /* <DEDUP_REMOVED lines=13> */
.L_x_145:
[----:B------:R-:W-:Y:S05]  /*1dc0*/  BSYNC.RECONVERGENT B1 ;  /* 0x0000000000017941 */ /* 0x000fea0003800200 */
.L_x_144:
        /* <DEDUP_REMOVED lines=16> */
.L_x_150:
        /* <DEDUP_REMOVED lines=9> */
.L_x_149:
[----:B------:R-:W-:Y:S05]  /*1f60*/  BSYNC.RECONVERGENT B2 ;  /* 0x0000000000027941 */ /* 0x000fea0003800200 */
.L_x_148:
        /* <DEDUP_REMOVED lines=8> */
.L_x_153:
        /* <DEDUP_REMOVED lines=35> */
.L_x_152:
[----:B------:R-:W-:Y:S05]  /*2220*/  BSYNC.RECONVERGENT B2 ;  /* 0x0000000000027941 */ /* 0x000fea0003800200 */
.L_x_151:
        /* <DEDUP_REMOVED lines=22> */
.L_x_155:
[----:B------:R-:W-:Y:S05]  /*2390*/  BSYNC.RECONVERGENT B2 ;  /* 0x0000000000027941 */ /* 0x000fea0003800200 */
.L_x_154:
        /* <DEDUP_REMOVED lines=10> */
.L_x_147:
[----:B------:R-:W-:Y:S05]  /*2440*/  BSYNC.RECONVERGENT B1 ;  /* 0x0000000000017941 */ /* 0x000fea0003800200 */
.L_x_146:
        /* <DEDUP_REMOVED lines=46> */
.L_x_156:
        /* <DEDUP_REMOVED lines=57> */
[----:B------:R-:W0:Y:S04]  /*2ac0*/  LDS.128 R8, [UR4+0x10] ;  /* 0x00001004ff087984 */ /* 0x000e280008000c00 */
[----:B------:R-:W2:Y:S04]  /*2ad0*/  LDS R2, [UR4+0xc] ;  /* 0x00000c04ff027984 */ /* 0x000ea80008000800 */
[----:B-1----:R-:W1:Y:S01]  /*2ae0*/  LDS.64 R6, [UR4+0x20] ;  /* 0x00002004ff067984 */ /* 0x002e620008000a00 */
[----:B0-----:R-:W-:Y:S02]  /*2af0*/  SEL R8, R8, RZ, P3 ;  /* 0x000000ff08087207 */ /* 0x001fe40001800000 */
[----:B------:R-:W-:-:S02]  /*2b00*/  ISETP.GT.U32.AND P3, PT, R0, 0xe0, PT ;  /* 0x000000e00000780c */ /* 0x000fc40003f64070 */
[----:B--2---:R-:W-:Y:S02]  /*2b10*/  SEL R2, R2, RZ, P6 ;  /* 0x000000ff02027207 */ /* 0x004fe40003000000 */
[----:B------:R-:W-:Y:S02]  /*2b20*/  SEL R9, R9, RZ, P5 ;  /* 0x000000ff09097207 */ /* 0x000fe40002800000 */
[----:B------:R-:W-:Y:S02]  /*2b30*/  IADD3 R2, PT, PT, R8, R2, R5 ;  /* 0x0000000208027210 */ /* 0x000fe40007ffe005 */
[----:B------:R-:W-:Y:S02]  /*2b40*/  SEL R10, R10, RZ, P2 ;  /* 0x000000ff0a0a7207 */ /* 0x000fe40001000000 */
[----:B------:R-:W-:Y:S02]  /*2b50*/  ISETP.GT.U32.AND.EX P3, PT, R3, RZ, PT, P3 ;  /* 0x000000ff0300720c */ /* 0x000fe40003f64130 */
[----:B------:R-:W-:-:S02]  /*2b60*/  SEL R11, R11, RZ, P1 ;  /* 0x000000ff0b0b7207 */ /* 0x000fc40000800000 */
[----:B------:R-:W-:Y:S02]  /*2b70*/  IADD3 R2, PT, PT, R10, R2, R9 ;  /* 0x000000020a027210 */ /* 0x000fe40007ffe009 */
[----:B-1----:R-:W-:Y:S02]  /*2b80*/  SEL R6, R6, RZ, P0 ;  /* 0x000000ff06067207 */ /* 0x002fe40000000000 */
[----:B------:R-:W-:Y:S02]  /*2b90*/  SEL R7, R7, RZ, P3 ;  /* 0x000000ff07077207 */ /* 0x000fe40001800000 */
[----:B------:R-:W-:-:S05]  /*2ba0*/  IADD3 R2, PT, PT, R6, R2, R11 ;  /* 0x0000000206027210 */ /* 0x000fca0007ffe00b */
[----:B------:R-:W-:Y:S01]  /*2bb0*/  IMAD.IADD R5, R2, 0x1, R7 ;  /* 0x0000000102057824 */ /* 0x000fe200078e0207 */
[----:B------:R-:W-:Y:S06]  /*2bc0*/  BRA `(.L_x_130) ;  /* 0x0000000c008c7947 */ /* 0x000fec0003800000 */
.L_x_143:
        /* <DEDUP_REMOVED lines=21> */
[----:B------:R-:W-:-:S03]  /*2d20*/  IMAD.MOV.U32 R11, RZ, RZ, 0x1000 ;  /* 0x00001000ff0b7424 */ /* 0x000fc600078e00ff */
[----:B----4-:R-:W-:Y:S01]  /*2d30*/  IADD3 R2, PT, PT, R13, R10, R2 ;  /* 0x0000000a0d027210 */ /* 0x010fe20007ffe002 */
[----:B------:R-:W-:-:S03]  /*2d40*/  IMAD.MOV.U32 R10, RZ, RZ, RZ ;  /* 0x000000ffff0a7224 */ /* 0x000fc600078e00ff */
[----:B-----5:R-:W-:Y:S02]  /*2d50*/  IADD3 R2, PT, PT, R15, R12, R2 ;  /* 0x0000000c0f027210 */ /* 0x020fe40007ffe002 */
[----:B------:R-:W-:-:S04]  /*2d60*/  IADD3 R12, P1, PT, R0, -0x1000, RZ ;  /* 0xfffff000000c7810 */ /* 0x000fc80007f3e0ff */
[----:B------:R-:W-:Y:S02]  /*2d70*/  ISETP.GE.U32.AND P0, PT, R12, 0x1000, PT ;  /* 0x000010000c00780c */ /* 0x000fe40003f06070 */
[----:B------:R-:W-:Y:S02]  /*2d80*/  IADD3.X R13, PT, PT, R3, -0x1, RZ, P1, !PT ;  /* 0xffffffff030d7810 */ /* 0x000fe40000ffe4ff */
[----:B------:R-:W-:Y:S02]  /*2d90*/  IADD3 R2, PT, PT, R17, R14, R2 ;  /* 0x0000000e11027210 */ /* 0x000fe40007ffe002 */
[----:B------:R-:W-:Y:S02]  /*2da0*/  ISETP.GE.U32.AND.EX P0, PT, R13, RZ, PT, P0 ;  /* 0x000000ff0d00720c */ /* 0x000fe40003f06100 */
[----:B------:R-:W-:-:S04]  /*2db0*/  IADD3 R2, PT, PT, R19, R16, R2 ;  /* 0x0000001013027210 */ /* 0x000fc80007ffe002 */
[----:B------:R-:W-:-:S05]  /*2dc0*/  IADD3 R2, PT, PT, R21, R18, R2 ;  /* 0x0000001215027210 */ /* 0x000fca0007ffe002 */
[----:B------:R-:W-:Y:S02]  /*2dd0*/  IMAD.IADD R9, R9, 0x1, R2 ;  /* 0x0000000109097824 */ /* 0x000fe400078e0202 */
[----:B------:R-:W-:Y:S05]  /*2de0*/  @!P0 BRA `(.L_x_157) ;  /* 0x0000000000a08947 */ /* 0x000fea0003800000 */
[----:B------:R-:W0:Y:S01]  /*2df0*/  LDC.64 R2, c[0x0][0x390] ;  /* 0x0000e400ff027b82 */ /* 0x000e220000000a00 */
[----:B------:R-:W-:Y:S02]  /*2e00*/  IMAD.MOV.U32 R11, RZ, RZ, 0x1000 ;  /* 0x00001000ff0b7424 */ /* 0x000fe400078e00ff */
[----:B------:R-:W-:-:S07]  /*2e10*/  IMAD.MOV.U32 R10, RZ, RZ, RZ ;  /* 0x000000ffff0a7224 */ /* 0x000fce00078e00ff */
.L_x_159:
[----:B------:R-:W-:-:S04]  /*2e20*/  LEA R6, P0, R11, R4, 0x2 ;  /* 0x000000040b067211 */ /* 0x000fc800078010ff */
[----:B------:R-:W-:-:S05]  /*2e30*/  LEA.HI.X R7, R11, R5, R10, 0x2, P0 ;  /* 0x000000050b077211 */ /* 0x000fca00000f140a */
        /* <DEDUP_REMOVED lines=17> */
[----:B---3--:R-:W-:-:S04]  /*2f50*/  IADD3 R24, PT, PT, R28, R27, R24 ;  /* 0x0000001b1c187210 */ /* 0x008fc80007ffe018 */
[----:B----4-:R-:W-:Y:S01]  /*2f60*/  IADD3 R24, PT, PT, R0, R25, R24 ;  /* 0x0000001900187210 */ /* 0x010fe20007ffe018 */
[----:B0-----:R-:W-:-:S05]  /*2f70*/  IMAD.MOV.U32 R0, RZ, RZ, R2 ;  /* 0x000000ffff007224 */ /* 0x001fca00078e0002 */
[----:B------:R-:W-:Y:S02]  /*2f80*/  IADD3 R9, P1, PT, -R11, R0, RZ ;  /* 0x000000000b097210 */ /* 0x000fe40007f3e1ff */
[----:B-----5:R-:W-:Y:S02]  /*2f90*/  IADD3 R21, PT, PT, R22, R21, R24 ;  /* 0x0000001516157210 */ /* 0x020fe40007ffe018 */
[----:B------:R-:W-:Y:S01]  /*2fa0*/  ISETP.GE.U32.AND P0, PT, R9, 0x1000, PT ;  /* 0x000010000900780c */ /* 0x000fe20003f06070 */
[----:B------:R-:W-:-:S05]  /*2fb0*/  IMAD.X R9, R3, 0x1, ~R10, P1 ;  /* 0x0000000103097824 */ /* 0x000fca00008e0e0a */
[----:B------:R-:W-:Y:S02]  /*2fc0*/  ISETP.GE.U32.AND.EX P0, PT, R9, RZ, PT, P0 ;  /* 0x000000ff0900720c */ /* 0x000fe40003f06100 */
[----:B------:R-:W-:-:S04]  /*2fd0*/  IADD3 R14, PT, PT, R15, R14, R21 ;  /* 0x0000000e0f0e7210 */ /* 0x000fc80007ffe015 */
[----:B------:R-:W-:-:S04]  /*2fe0*/  IADD3 R14, PT, PT, R17, R16, R14 ;  /* 0x00000010110e7210 */ /* 0x000fc80007ffe00e */
[----:B------:R-:W-:-:S04]  /*2ff0*/  IADD3 R14, PT, PT, R19, R18, R14 ;  /* 0x00000012130e7210 */ /* 0x000fc80007ffe00e */
[----:B------:R-:W-:Y:S01]  /*3000*/  IADD3 R9, PT, PT, R23, R20, R14 ;  /* 0x0000001417097210 */ /* 0x000fe20007ffe00e */
[----:B------:R-:W-:Y:S06]  /*3010*/  @!P0 BRA `(.L_x_158) ;  /* 0x0000000400d08947 */ /* 0x000fec0003800000 */
[----:B------:R-:W-:-:S05]  /*3020*/  IADD3 R11, P0, PT, R11, 0x1000, RZ ;  /* 0x000010000b0b7810 */ /* 0x000fca0007f1e0ff */
[----:B------:R-:W-:Y:S01]  /*3030*/  IMAD.X R10, RZ, RZ, R10, P0 ;  /* 0x000000ffff0a7224 */ /* 0x000fe200000e060a */
[----:B------:R-:W-:-:S04]  /*3040*/  ISETP.GT.U32.AND P0, PT, R11, R12, PT ;  /* 0x0000000c0b00720c */ /* 0x000fc80003f04070 */
[----:B------:R-:W-:-:S13]  /*3050*/  ISETP.GT.U32.AND.EX P0, PT, R10, R13, PT, P0 ;  /* 0x0000000d0a00720c */ /* 0x000fda0003f04100 */
[----:B------:R-:W-:Y:S05]  /*3060*/  @!P0 BRA `(.L_x_159) ;  /* 0xfffffffc006c8947 */ /* 0x000fea000383ffff */
.L_x_157:
        /* <DEDUP_REMOVED lines=20> */
[----:B------:R-:W-:Y:S01]  /*31b0*/  IMAD.MOV.U32 R0, RZ, RZ, R8 ;  /* 0x000000ffff007224 */ /* 0x000fe200078e0008 */
[----:B0-----:R-:W-:-:S04]  /*31c0*/  LEA R6, P2, R7, UR4, 0x2 ;  /* 0x0000000407067c11 */ /* 0x001fc8000f8410ff */
[----:B------:R-:W-:Y:S01]  /*31d0*/  LEA.HI.X R7, R7, UR5, R4, 0x2, P2 ;  /* 0x0000000507077c11 */ /* 0x000fe200090f1404 */
[----:B------:R-:W-:-:S08]  /*31e0*/  IMAD.MOV R4, RZ, RZ, -R2 ;  /* 0x000000ffff047224 */ /* 0x000fd000078e0a02 */
.L_x_163:
        /* <DEDUP_REMOVED lines=10> */
.L_x_162:
[----:B------:R-:W-:Y:S05]  /*3290*/  BSYNC.RECONVERGENT B2 ;  /* 0x0000000000027941 */ /* 0x000fea0003800200 */
.L_x_161:
        /* <DEDUP_REMOVED lines=13> */
.L_x_166:
        /* <DEDUP_REMOVED lines=30> */
.L_x_165:
[----:B------:R-:W-:Y:S05]  /*3550*/  BSYNC.RECONVERGENT B2 ;  /* 0x0000000000027941 */ /* 0x000fea0003800200 */
.L_x_164:
        /* <DEDUP_REMOVED lines=22> */
.L_x_168:
[----:B------:R-:W-:Y:S05]  /*36c0*/  BSYNC.RECONVERGENT B2 ;  /* 0x0000000000027941 */ /* 0x000fea0003800200 */
.L_x_167:
        /* <DEDUP_REMOVED lines=8> */
.L_x_160:
[----:B------:R-:W-:Y:S05]  /*3750*/  BSYNC.RECONVERGENT B1 ;  /* 0x0000000000017941 */ /* 0x000fea0003800200 */
.L_x_158:
[----:B------:R-:W0:Y:S01]  /*3760*/  S2R R7, SR_LANEID ;  /* 0x0000000000077919 */ /* 0x000e220000000000 */
[----:B------:R-:W-:Y:S01]  /*3770*/  ISETP.NE.AND P4, PT, R8, RZ, PT ;  /* 0x000000ff0800720c */ /* 0x000fe20003f85270 */
[----:B------:R-:W1:Y:S01]  /*3780*/  SHFL.DOWN PT, R0, R9, 0x1, 0x1f ;  /* 0x08201f0009007f89 */ /* 0x000e6200000e0000 */
[C---:B0-----:R-:W-:Y:S02]  /*3790*/  ISETP.GT.AND P0, PT, R7.reuse, 0x1e, PT ;  /* 0x0000001e0700780c */ /* 0x041fe40003f04270 */
[C---:B------:R-:W-:Y:S02]  /*37a0*/  ISETP.NE.AND P1, PT, R7.reuse, RZ, PT ;  /* 0x000000ff0700720c */ /* 0x040fe40003f25270 */
[----:B-1----:R-:W-:Y:S02]  /*37b0*/  SEL R0, R0, RZ, !P0 ;  /* 0x000000ff00007207 */ /* 0x002fe40004000000 */
        /* <DEDUP_REMOVED lines=9> */
[----:B------:R-:W-:-:S03]  /*3850*/  ISETP.GT.AND P0, PT, R7, 0x17, PT ;  /* 0x000000170700780c */ /* 0x000fc60003f04270 */
[----:B------:R-:W-:Y:S01]  /*3860*/  IMAD.IADD R2, R3, 0x1, R2 ;  /* 0x0000000103027824 */ /* 0x000fe200078e0202 */
[----:B------:R-:W-:-:S04]  /*3870*/  @!P1 SHF.R.U32.HI R3, RZ, 0x3, R8 ;  /* 0x00000003ff039819 */ /* 0x000fc80000011608 */
[----:B------:R-:W0:Y:S01]  /*3880*/  SHFL.DOWN PT, R4, R2, 0x8, 0x1f ;  /* 0x09001f0002047f89 */ /* 0x000e2200000e0000 */
[----:B------:R-:W-:Y:S02]  /*3890*/  @!P1 LOP3.LUT R3, R3, 0x7c, RZ, 0xc0, !PT ;  /* 0x0000007c03039812 */ /* 0x000fe400078ec0ff */
[----:B0-----:R-:W-:Y:S02]  /*38a0*/  SEL R5, R4, RZ, !P0 ;  /* 0x000000ff04057207 */ /* 0x001fe40004000000 */
[----:B------:R-:W-:-:S03]  /*38b0*/  ISETP.GT.AND P0, PT, R7, 0xf, PT ;  /* 0x0000000f0700780c */ /* 0x000fc60003f04270 */
[----:B------:R-:W-:Y:S01]  /*38c0*/  IMAD.IADD R0, R2, 0x1, R5 ;  /* 0x0000000102007824 */ /* 0x000fe200078e0205 */
[----:B------:R-:W-:-:S04]  /*38d0*/  @!P1 MOV R5, 0x400 ;  /* 0x0000040000059802 */ /* 0x000fc80000000f00 */
[----:B------:R-:W0:Y:S01]  /*38e0*/  SHFL.DOWN PT, R4, R0, 0x10, 0x1f ;  /* 0x0a001f0000047f89 */ /* 0x000e2200000e0000 */
[----:B-1----:R-:W-:-:S05]  /*38f0*/  @!P1 LEA R6, R6, R5, 0x18 ;  /* 0x0000000506069211 */ /* 0x002fca00078ec0ff */
[----:B------:R-:W-:Y:S01]  /*3900*/  @!P1 IMAD.IADD R6, R3, 0x1, R6 ;  /* 0x0000000103069824 */ /* 0x000fe200078e0206 */
        /* <DEDUP_REMOVED lines=15> */
.L_x_130:
[----:B------:R-:W-:Y:S05]  /*3a00*/  BSYNC.RECONVERGENT B0 ;  /* 0x0000000000007941 */ /* 0x000fea0003800200 */
.L_x_114:
[----:B------:R-:W-:Y:S05]  /*3a10*/  @P4 EXIT ;  /* 0x000000000000494d */ /* 0x000fea0003800000 */
[----:B------:R-:W5:Y:S01]  /*3a20*/  LDC.64 R2, c[0x0][0x388] ;  /* 0x0000e200ff027b82 */ /* 0x000f620000000a00 */
[----:B------:R-:W0:Y:S02]  /*3a30*/  LDCU UR4, c[0x0][0x39c] ;  /* 0x00007380ff0477ac */ /* 0x000e240008000800 */
[----:B01234-:R-:W-:-:S05]  /*3a40*/  VIADD R5, R5, UR4 ;  /* 0x0000000405057c36 */ /* 0x01ffca0008000000 */
[----:B-----5:R-:W-:Y:S01]  /*3a50*/  STG.E desc[UR6][R2.64], R5 ;  /* 0x0000000502007986 */ /* 0x020fe2000c101906 */
[----:B------:R-:W-:Y:S05]  /*3a60*/  EXIT ;  /* 0x000000000000794d */ /* 0x000fea0003800000 */
.L_x_169:
        /* <DEDUP_REMOVED lines=9> */
.L_x_334:


//--------------------- .text._ZN3cub18CUB_300001_SM_10006detail6reduce28DeviceReduceSingleTileKernelINS2_10policy_hubIijN4cuda3std3__44plusIiEEE10Policy1000EPiSC_iS9_iiNS7_10__identityEEEvT0_T1_T2_T3_T4_T6_ --------------------------
	.section	.text._ZN3cub18CUB_300001_SM_10006detail6reduce28DeviceReduceSingleTileKernelINS2_10policy_hubIijN4cuda3std3__44plusIiEEE10Policy1000EPiSC_iS9_iiNS7_10__identityEEEvT0_T1_T2_T3_T4_T6_,"ax",@progbits
	.align	128
        .global         _ZN3cub18CUB_300001_SM_10006detail6reduce28DeviceReduceSingleTileKernelINS2_10policy_hubIijN4cuda3std3__44plusIiEEE10Policy1000EPiSC_iS9_iiNS7_10__identityEEEvT0_T1_T2_T3_T4_T6_
        .type           _ZN3cub18CUB_300001_SM_10006detail6reduce28DeviceReduceSingleTileKernelINS2_10policy_hubIijN4cuda3std3__44plusIiEEE10Policy1000EPiSC_iS9_iiNS7_10__identityEEEvT0_T1_T2_T3_T4_T6_,@function
        .size           _ZN3cub18CUB_300001_SM_10006detail6reduce28DeviceReduceSingleTileKernelINS2_10policy_hubIijN4cuda3std3__44plusIiEEE10Policy1000EPiSC_iS9_iiNS7_10__identityEEEvT0_T1_T2_T3_T4_T6_,(.L_x_335 - _ZN3cub18CUB_300001_SM_10006detail6reduce28DeviceReduceSingleTileKernelINS2_10policy_hubIijN4cuda3std3__44plusIiEEE10Policy1000EPiSC_iS9_iiNS7_10__identityEEEvT0_T1_T2_T3_T4_T6_)
        .other          _ZN3cub18CUB_300001_SM_10006detail6reduce28DeviceReduceSingleTileKernelINS2_10policy_hubIijN4cuda3std3__44plusIiEEE10Policy1000EPiSC_iS9_iiNS7_10__identityEEEvT0_T1_T2_T3_T4_T6_,@"STO_CUDA_ENTRY STV_DEFAULT"
_ZN3cub18CUB_300001_SM_10006detail6reduce28DeviceReduceSingleTileKernelINS2_10policy_hubIijN4cuda3std3__44plusIiEEE10Policy1000EPiSC_iS9_iiNS7_10__identityEEEvT0_T1_T2_T3_T4_T6_:
.text._ZN3cub18CUB_300001_SM_10006detail6reduce28DeviceReduceSingleTileKernelINS2_10policy_hubIijN4cuda3std3__44plusIiEEE10Policy1000EPiSC_iS9_iiNS7_10__identityEEEvT0_T1_T2_T3_T4_T6_:
        /* <DEDUP_REMOVED lines=13> */
.L_x_170:
        /* <DEDUP_REMOVED lines=16> */
.L_x_175:
[----:B------:R-:W-:Y:S05]  /*01d0*/  BSYNC.RECONVERGENT B1 ;  /* 0x0000000000017941 */ /* 0x000fea0003800200 */
.L_x_174:
        /* <DEDUP_REMOVED lines=16> */
.L_x_180:
        /* <DEDUP_REMOVED lines=9> */
.L_x_179:
[----:B------:R-:W-:Y:S05]  /*0370*/  BSYNC.RECONVERGENT B2 ;  /* 0x0000000000027941 */ /* 0x000fea0003800200 */
.L_x_178:
        /* <DEDUP_REMOVED lines=8> */
.L_x_183:
        /* <DEDUP_REMOVED lines=35> */
.L_x_182:
[----:B------:R-:W-:Y:S05]  /*0630*/  BSYNC.RECONVERGENT B2 ;  /* 0x0000000000027941 */ /* 0x000fea0003800200 */
.L_x_181:
        /* <DEDUP_REMOVED lines=22> */
.L_x_185:
[----:B------:R-:W-:Y:S05]  /*07a0*/  BSYNC.RECONVERGENT B2 ;  /* 0x0000000000027941 */ /* 0x000fea0003800200 */
.L_x_184:
        /* <DEDUP_REMOVED lines=10> */
.L_x_177:
[----:B------:R-:W-:Y:S05]  /*0850*/  BSYNC.RECONVERGENT B1 ;  /* 0x0000000000017941 */ /* 0x000fea0003800200 */
.L_x_176:
        /* <DEDUP_REMOVED lines=45> */
.L_x_186:
        /* <DEDUP_REMOVED lines=67> */
.L_x_173:
        /* <DEDUP_REMOVED lines=22> */
.L_x_190:
        /* <DEDUP_REMOVED lines=20> */
.L_x_188:
        /* <DEDUP_REMOVED lines=20> */
.L_x_194:
        /* <DEDUP_REMOVED lines=8> */
.L_x_193:
[----:B------:R-:W-:Y:S05]  /*13c0*/  BSYNC.RECONVERGENT B2 ;  /* 0x0000000000027941 */ /* 0x000fea0003800200 */
.L_x_192:
        /* <DEDUP_REMOVED lines=16> */
.L_x_197:
        /* <DEDUP_REMOVED lines=39> */
.L_x_196:
[----:B------:R-:W-:Y:S05]  /*1740*/  BSYNC.RECONVERGENT B2 ;  /* 0x0000000000027941 */ /* 0x000fea0003800200 */
.L_x_195:
        /* <DEDUP_REMOVED lines=27> */
.L_x_199:
[----:B------:R-:W-:Y:S05]  /*1900*/  BSYNC.RECONVERGENT B2 ;  /* 0x0000000000027941 */ /* 0x000fea0003800200 */
.L_x_198:
        /* <DEDUP_REMOVED lines=10> */
.L_x_191:
[----:B------:R-:W-:Y:S05]  /*19b0*/  BSYNC.RECONVERGENT B1 ;  /* 0x0000000000017941 */ /* 0x000fea0003800200 */
.L_x_189:
        /* <DEDUP_REMOVED lines=43> */
.L_x_172:
        /* <DEDUP_REMOVED lines=12> */
.L_x_202:
[----:B------:R-:W-:Y:S05]  /*1d30*/  BSYNC.RECONVERGENT B1 ;  /* 0x0000000000017941 */ /* 0x000fea0003800200 */
.L_x_201:
        /* <DEDUP_REMOVED lines=16> */
.L_x_207:
        /* <DEDUP_REMOVED lines=9> */
.L_x_206:
[----:B------:R-:W-:Y:S05]  /*1ed0*/  BSYNC.RECONVERGENT B2 ;  /* 0x0000000000027941 */ /* 0x000fea0003800200 */
.L_x_205:
        /* <DEDUP_REMOVED lines=8> */
.L_x_210:
        /* <DEDUP_REMOVED lines=35> */
.L_x_209:
[----:B------:R-:W-:Y:S05]  /*2190*/  BSYNC.RECONVERGENT B2 ;  /* 0x0000000000027941 */ /* 0x000fea0003800200 */
.L_x_208:
        /* <DEDUP_REMOVED lines=22> */
.L_x_212:
[----:B------:R-:W-:Y:S05]  /*2300*/  BSYNC.RECONVERGENT B2 ;  /* 0x0000000000027941 */ /* 0x000fea0003800200 */
.L_x_211:
        /* <DEDUP_REMOVED lines=10> */
.L_x_204:
[----:B------:R-:W-:Y:S05]  /*23b0*/  BSYNC.RECONVERGENT B1 ;  /* 0x0000000000017941 */ /* 0x000fea0003800200 */
.L_x_203:
        /* <DEDUP_REMOVED lines=45> */
.L_x_213:
        /* <DEDUP_REMOVED lines=67> */
.L_x_200:
        /* <DEDUP_REMOVED lines=33> */
.L_x_216:
        /* <DEDUP_REMOVED lines=32> */
.L_x_214:
        /* <DEDUP_REMOVED lines=20> */
.L_x_220:
        /* <DEDUP_REMOVED lines=8> */
.L_x_219:
[----:B------:R-:W-:Y:S05]  /*3090*/  BSYNC.RECONVERGENT B2 ;  /* 0x0000000000027941 */ /* 0x000fea0003800200 */
.L_x_218:
        /* <DEDUP_REMOVED lines=16> */
.L_x_223:
        /* <DEDUP_REMOVED lines=39> */
.L_x_222:
[----:B------:R-:W-:Y:S05]  /*3410*/  BSYNC.RECONVERGENT B2 ;  /* 0x0000000000027941 */ /* 0x000fea0003800200 */
.L_x_221:
        /* <DEDUP_REMOVED lines=27> */
.L_x_225:
[----:B------:R-:W-:Y:S05]  /*35d0*/  BSYNC.RECONVERGENT B2 ;  /* 0x0000000000027941 */ /* 0x000fea0003800200 */
.L_x_224:
        /* <DEDUP_REMOVED lines=10> */
.L_x_217:
[----:B------:R-:W-:Y:S05]  /*3680*/  BSYNC.RECONVERGENT B1 ;  /* 0x0000000000017941 */ /* 0x000fea0003800200 */
.L_x_215:
        /* <DEDUP_REMOVED lines=42> */
.L_x_187:
[----:B------:R-:W-:Y:S05]  /*3930*/  BSYNC.RECONVERGENT B0 ;  /* 0x0000000000007941 */ /* 0x000fea0003800200 */
.L_x_171:
[----:B------:R-:W-:Y:S05]  /*3940*/  @P0 EXIT ;  /* 0x000000000000094d */ /* 0x000fea0003800000 */
[----:B-1----:R-:W1:Y:S01]  /*3950*/  LDC.64 R4, c[0x0][0x388] ;  /* 0x0000e200ff047b82 */ /* 0x002e620000000a00 */
[----:B------:R-:W0:Y:S02]  /*3960*/  LDCU UR4, c[0x0][0x398] ;  /* 0x00007300ff0477ac */ /* 0x000e240008000800 */
[----:B0-234-:R-:W-:-:S05]  /*3970*/  VIADD R3, R3, UR4 ;  /* 0x0000000403037c36 */ /* 0x01dfca0008000000 */
[----:B-1----:R-:W-:Y:S01]  /*3980*/  STG.E desc[UR6][R4.64], R3 ;  /* 0x0000000304007986 */ /* 0x002fe2000c101906 */
[----:B------:R-:W-:Y:S05]  /*3990*/  EXIT ;  /* 0x000000000000794d */ /* 0x000fea0003800000 */
.L_x_226:
        /* <DEDUP_REMOVED lines=14> */
.L_x_335:


//--------------------- .text._ZN3cub18CUB_300001_SM_10006detail6reduce18DeviceReduceKernelINS2_10policy_hubIijN4cuda3std3__44plusIiEEE10Policy1000EPijS9_iNS7_10__identityEEEvT0_PT3_T1_NS0_13GridEvenShareISH_EET2_T4_ --------------------------
	.section	.text._ZN3cub18CUB_300001_SM_10006detail6reduce18DeviceReduceKernelINS2_10policy_hubIijN4cuda3std3__44plusIiEEE10Policy1000EPijS9_iNS7_10__identityEEEvT0_PT3_T1_NS0_13GridEvenShareISH_EET2_T4_,"ax",@progbits
	.align	128
        .global         _ZN3cub18CUB_300001_SM_10006detail6reduce18DeviceReduceKernelINS2_10policy_hubIijN4cuda3std3__44plusIiEEE10Policy1000EPijS9_iNS7_10__identityEEEvT0_PT3_T1_NS0_13GridEvenShareISH_EET2_T4_
        .type           _ZN3cub18CUB_300001_SM_10006detail6reduce18DeviceReduceKernelINS2_10policy_hubIijN4cuda3std3__44plusIiEEE10Policy1000EPijS9_iNS7_10__identityEEEvT0_PT3_T1_NS0_13GridEvenShareISH_EET2_T4_,@function
        .size           _ZN3cub18CUB_300001_SM_10006detail6reduce18DeviceReduceKernelINS2_10policy_hubIijN4cuda3std3__44plusIiEEE10Policy1000EPijS9_iNS7_10__identityEEEvT0_PT3_T1_NS0_13GridEvenShareISH_EET2_T4_,(.L_x_336 - _ZN3cub18CUB_300001_SM_10006detail6reduce18DeviceReduceKernelINS2_10policy_hubIijN4cuda3std3__44plusIiEEE10Policy1000EPijS9_iNS7_10__identityEEEvT0_PT3_T1_NS0_13GridEvenShareISH_EET2_T4_)
        .other          _ZN3cub18CUB_300001_SM_10006detail6reduce18DeviceReduceKernelINS2_10policy_hubIijN4cuda3std3__44plusIiEEE10Policy1000EPijS9_iNS7_10__identityEEEvT0_PT3_T1_NS0_13GridEvenShareISH_EET2_T4_,@"STO_CUDA_ENTRY STV_DEFAULT"
_ZN3cub18CUB_300001_SM_10006detail6reduce18DeviceReduceKernelINS2_10policy_hubIijN4cuda3std3__44plusIiEEE10Policy1000EPijS9_iNS7_10__identityEEEvT0_PT3_T1_NS0_13GridEvenShareISH_EET2_T4_:
.text._ZN3cub18CUB_300001_SM_10006detail6reduce18DeviceReduceKernelINS2_10policy_hubIijN4cuda3std3__44plusIiEEE10Policy1000EPijS9_iNS7_10__identityEEEvT0_PT3_T1_NS0_13GridEvenShareISH_EET2_T4_:
[----:B------:R-:W-:Y:S01]  /*0000*/  LDC R1, c[0x0][0x37c] ;  /* 0x0000df00ff017b82 */ /* 0x000fe20000000800 */
[----:B------:R-:W0:Y:S01]  /*0010*/  S2R R0, SR_CTAID.X ;  /* 0x0000000000007919 */ /* 0x000e220000002500 */
[----:B------:R-:W1:Y:S01]  /*0020*/  LDCU UR4, c[0x0][0x380] ;  /* 0x00007000ff0477ac */ /* 0x000e620008000800 */
[----:B------:R-:W-:Y:S01]  /*0030*/  BSSY.RECONVERGENT B0, `(.L_x_227) ;  /* 0x00002ac000007945 */ /* 0x000fe20003800200 */
[----:B------:R-:W2:Y:S01]  /*0040*/  LDCU UR5, c[0x0][0x3ac] ;  /* 0x00007580ff0577ac */ /* 0x000ea20008000800 */
[----:B------:R-:W3:Y:S01]  /*0050*/  LDCU.64 UR8, c[0x0][0x358] ;  /* 0x00006b00ff0877ac */ /* 0x000ee20008000a00 */
[----:B-1----:R-:W-:Y:S02]  /*0060*/  ULOP3.LUT UP0, URZ, UR4, 0xf, URZ, 0xc0, !UPT ;  /* 0x0000000f04ff7892 */ /* 0x002fe4000f80c0ff */
[----:B--2---:R-:W-:Y:S01]  /*0070*/  USHF.L.U32 UR5, UR5, 0xc, URZ ;  /* 0x0000000c05057899 */ /* 0x004fe200080006ff */
[----:B0-----:R-:W-:-:S06]  /*0080*/  IMAD.SHL.U32 R23, R0, 0x1000, RZ ;  /* 0x0000100000177824 */ /* 0x001fcc00078e00ff */
[----:B---3--:R-:W-:Y:S05]  /*0090*/  BRA.U UP0, `(.L_x_228) ;  /* 0x0000001500147547 */ /* 0x008fea000b800000 */
[----:B------:R-:W0:Y:S02]  /*00a0*/  LDC R3, c[0x0][0x3a8] ;  /* 0x0000ea00ff037b82 */ /* 0x000e240000000800 */
[----:B0-----:R-:W-:-:S05]  /*00b0*/  IMAD R22, R0, -0x1000, R3 ;  /* 0xfffff00000167824 */ /* 0x001fca00078e0203 */
[----:B------:R-:W-:-:S13]  /*00c0*/  ISETP.GT.U32.AND P0, PT, R22, 0xfff, PT ;  /* 0x00000fff1600780c */ /* 0x000fda0003f04070 */
[----:B------:R-:W-:Y:S05]  /*00d0*/  @P0 BRA `(.L_x_229) ;  /* 0x0000000800b00947 */ /* 0x000fea0003800000 */
[----:B------:R-:W0:Y:S01]  /*00e0*/  S2R R5, SR_TID.X ;  /* 0x0000000000057919 */ /* 0x000e220000002100 */
[----:B------:R-:W-:Y:S01]  /*00f0*/  BSSY.RECONVERGENT B1, `(.L_x_230) ;  /* 0x000000a000017945 */ /* 0x000fe20003800200 */
[----:B------:R-:W-:Y:S01]  /*0100*/  IMAD.MOV.U32 R2, RZ, RZ, RZ ;  /* 0x000000ffff027224 */ /* 0x000fe200078e00ff */
[----:B0-----:R-:W-:Y:S01]  /*0110*/  ISETP.GE.U32.AND P0, PT, R5, R22, PT ;  /* 0x000000160500720c */ /* 0x001fe20003f06070 */
[----:B------:R-:W-:-:S12]  /*0120*/  IMAD.MOV.U32 R11, RZ, RZ, R5 ;  /* 0x000000ffff0b7224 */ /* 0x000fd800078e0005 */
[----:B------:R-:W-:Y:S05]  /*0130*/  @P0 BRA `(.L_x_231) ;  /* 0x0000000000140947 */ /* 0x000fea0003800000 */
[----:B------:R-:W0:Y:S01]  /*0140*/  LDC.64 R6, c[0x0][0x380] ;  /* 0x0000e000ff067b82 */ /* 0x000e220000000a00 */
[----:B------:R-:W-:-:S04]  /*0150*/  IMAD R9, R0, 0x1000, R5 ;  /* 0x0000100000097824 */ /* 0x000fc800078e0205 */
[----:B0-----:R-:W-:-:S05]  /*0160*/  IMAD.WIDE.U32 R6, R9, 0x4, R6 ;  /* 0x0000000409067825 */ /* 0x001fca00078e0006 */
[----:B------:R0:W5:Y:S01]  /*0170*/  LDG.E.CONSTANT R2, desc[UR8][R6.64] ;  /* 0x0000000806027981 */ /* 0x000162000c1e9900 */
[----:B------:R-:W-:-:S07]  /*0180*/  VIADD R11, R5, 0x100 ;  /* 0x00000100050b7836 */ /* 0x000fce0000000000 */
.L_x_231:
[----:B------:R-:W-:Y:S05]  /*0190*/  BSYNC.RECONVERGENT B1 ;  /* 0x0000000000017941 */ /* 0x000fea0003800200 */
.L_x_230:
[----:B------:R-:W-:Y:S01]  /*01a0*/  ISETP.GE.U32.AND P0, PT, R11, R22, PT ;  /* 0x000000160b00720c */ /* 0x000fe20003f06070 */
[----:B------:R-:W-:-:S12]  /*01b0*/  BSSY.RECONVERGENT B1, `(.L_x_232) ;  /* 0x000002e000017945 */ /* 0x000fd80003800200 */
[----:B------:R-:W-:Y:S05]  /*01c0*/  @P0 BRA `(.L_x_233) ;  /* 0x0000000000b00947 */ /* 0x000fea0003800000 */
[----:B------:R-:W-:Y:S01]  /*01d0*/  LOP3.LUT R4, RZ, R11, RZ, 0x33, !PT ;  /* 0x0000000bff047212 */ /* 0x000fe200078e33ff */
[----:B------:R-:W-:Y:S04]  /*01e0*/  BSSY.RECONVERGENT B2, `(.L_x_234) ;  /* 0x0000014000027945 */ /* 0x000fe80003800200 */
[----:B------:R-:W-:-:S04]  /*01f0*/  IMAD.IADD R3, R4, 0x1, R3 ;  /* 0x0000000104037824 */ /* 0x000fc800078e0203 */
[----:B0-----:R-:W-:Y:S01]  /*0200*/  IMAD R6, R0, -0x1000, R3 ;  /* 0xfffff00000067824 */ /* 0x001fe200078e0203 */
[----:B------:R-:W-:-:S04]  /*0210*/  LOP3.LUT R4, R3, 0x300, RZ, 0xc0, !PT ;  /* 0x0000030003047812 */ /* 0x000fc800078ec0ff */
[----:B------:R-:W-:Y:S02]  /*0220*/  ISETP.NE.AND P0, PT, R4, 0x300, PT ;  /* 0x000003000400780c */ /* 0x000fe40003f05270 */
[----:B------:R-:W-:-:S11]  /*0230*/  ISETP.GE.U32.AND P1, PT, R6, 0x300, PT ;  /* 0x000003000600780c */ /* 0x000fd60003f26070 */
[----:B------:R-:W-:Y:S05]  /*0240*/  @!P0 BRA `(.L_x_235) ;  /* 0x0000000000348947 */ /* 0x000fea0003800000 */
[----:B------:R-:W0:Y:S01]  /*0250*/  LDC.64 R8, c[0x0][0x380] ;  /* 0x0000e000ff087b82 */ /* 0x000e220000000a00 */
[----:B------:R-:W-:Y:S01]  /*0260*/  LEA.HI R3, R3, 0x1, RZ, 0x18 ;  /* 0x0000000103037811 */ /* 0x000fe200078fc0ff */
[----:B------:R-:W-:-:S03]  /*0270*/  IMAD R13, R0, 0x1000, R11 ;  /* 0x00001000000d7824 */ /* 0x000fc600078e020b */
[----:B------:R-:W-:-:S05]  /*0280*/  LOP3.LUT R3, R3, 0x3, RZ, 0xc0, !PT ;  /* 0x0000000303037812 */ /* 0x000fca00078ec0ff */
[----:B------:R-:W-:-:S07]  /*0290*/  IMAD.MOV R3, RZ, RZ, -R3 ;  /* 0x000000ffff037224 */ /* 0x000fce00078e0a03 */
.L_x_236:
[----:B0-----:R-:W-:-:S06]  /*02a0*/  IMAD.WIDE.U32 R6, R13, 0x4, R8 ;  /* 0x000000040d067825 */ /* 0x001fcc00078e0008 */
[----:B------:R-:W2:Y:S01]  /*02b0*/  LDG.E.CONSTANT R7, desc[UR8][R6.64] ;  /* 0x0000000806077981 */ /* 0x000ea2000c1e9900 */
[----:B------:R-:W-:Y:S02]  /*02c0*/  VIADD R3, R3, 0x1 ;  /* 0x0000000103037836 */ /* 0x000fe40000000000 */
[----:B------:R-:W-:Y:S02]  /*02d0*/  VIADD R11, R11, 0x100 ;  /* 0x000001000b0b7836 */ /* 0x000fe40000000000 */
[----:B------:R-:W-:Y:S01]  /*02e0*/  VIADD R13, R13, 0x100 ;  /* 0x000001000d0d7836 */ /* 0x000fe20000000000 */
[----:B------:R-:W-:Y:S01]  /*02f0*/  ISETP.NE.AND P0, PT, R3, RZ, PT ;  /* 0x000000ff0300720c */ /* 0x000fe20003f05270 */
[----:B--2--5:R-:W-:-:S12]  /*0300*/  IMAD.IADD R2, R7, 0x1, R2 ;  /* 0x0000000107027824 */ /* 0x024fd800078e0202 */
[----:B------:R-:W-:Y:S05]  /*0310*/  @P0 BRA `(.L_x_236) ;  /* 0xfffffffc00e00947 */ /* 0x000fea000383ffff */
.L_x_235:
[----:B------:R-:W-:Y:S05]  /*0320*/  BSYNC.RECONVERGENT B2 ;  /* 0x0000000000027941 */ /* 0x000fea0003800200 */
.L_x_234:
[----:B------:R-:W-:Y:S05]  /*0330*/  @!P1 BRA `(.L_x_233) ;  /* 0x0000000000549947 */ /* 0x000fea0003800000 */
[----:B------:R-:W0:Y:S01]  /*0340*/  LDC.64 R6, c[0x0][0x380] ;  /* 0x0000e000ff067b82 */ /* 0x000e220000000a00 */
[----:B------:R-:W-:Y:S02]  /*0350*/  VIADD R3, R11, 0x200 ;  /* 0x000002000b037836 */ /* 0x000fe40000000000 */
[----:B------:R-:W-:-:S07]  /*0360*/  IMAD R17, R0, 0x1000, R11 ;  /* 0x0000100000117824 */ /* 0x000fce00078e020b */
.L_x_237:
[C---:B------:R-:W-:Y:S02]  /*0370*/  VIADD R11, R17.reuse, 0x100 ;  /* 0x00000100110b7836 */ /* 0x040fe40000000000 */
[----:B0-----:R-:W-:-:S04]  /*0380*/  IMAD.WIDE.U32 R8, R17, 0x4, R6 ;  /* 0x0000000411087825 */ /* 0x001fc800078e0006 */
[C---:B------:R-:W-:Y:S02]  /*0390*/  VIADD R13, R17.reuse, 0x200 ;  /* 0x00000200110d7836 */ /* 0x040fe40000000000 */
[----:B------:R-:W-:Y:S01]  /*03a0*/  VIADD R15, R17, 0x300 ;  /* 0x00000300110f7836 */ /* 0x000fe20000000000 */
[----:B------:R-:W2:Y:S01]  /*03b0*/  LDG.E.CONSTANT R9, desc[UR8][R8.64] ;  /* 0x0000000808097981 */ /* 0x000ea2000c1e9900 */
[----:B------:R-:W-:-:S04]  /*03c0*/  IMAD.WIDE.U32 R10, R11, 0x4, R6 ;  /* 0x000000040b0a7825 */ /* 0x000fc800078e0006 */
[--C-:B------:R-:W-:Y:S02]  /*03d0*/  IMAD.WIDE.U32 R12, R13, 0x4, R6.reuse ;  /* 0x000000040d0c7825 */ /* 0x100fe400078e0006 */
[----:B------:R-:W2:Y:S02]  /*03e0*/  LDG.E.CONSTANT R10, desc[UR8][R10.64] ;  /* 0x000000080a0a7981 */ /* 0x000ea4000c1e9900 */
[----:B------:R-:W-:Y:S02]  /*03f0*/  IMAD.WIDE.U32 R14, R15, 0x4, R6 ;  /* 0x000000040f0e7825 */ /* 0x000fe400078e0006 */
[----:B------:R-:W3:Y:S04]  /*0400*/  LDG.E.CONSTANT R13, desc[UR8][R12.64] ;  /* 0x000000080c0d7981 */ /* 0x000ee8000c1e9900 */
[----:B------:R-:W3:Y:S01]  /*0410*/  LDG.E.CONSTANT R14, desc[UR8][R14.64] ;  /* 0x000000080e0e7981 */ /* 0x000ee2000c1e9900 */
[----:B------:R-:W-:-:S05]  /*0420*/  VIADD R19, R3, 0x200 ;  /* 0x0000020003137836 */ /* 0x000fca0000000000 */
[----:B------:R-:W-:Y:S01]  /*0430*/  ISETP.GE.AND P0, PT, R19, R22, PT ;  /* 0x000000161300720c */ /* 0x000fe20003f06270 */
[----:B------:R-:W-:Y:S02]  /*0440*/  VIADD R3, R3, 0x400 ;  /* 0x0000040003037836 */ /* 0x000fe40000000000 */
[----:B------:R-:W-:Y:S01]  /*0450*/  VIADD R17, R17, 0x400 ;  /* 0x0000040011117836 */ /* 0x000fe20000000000 */
[----:B--2--5:R-:W-:-:S04]  /*0460*/  IADD3 R2, PT, PT, R10, R9, R2 ;  /* 0x000000090a027210 */ /* 0x024fc80007ffe002 */
[----:B---3--:R-:W-:-:S05]  /*0470*/  IADD3 R2, PT, PT, R14, R13, R2 ;  /* 0x0000000d0e027210 */ /* 0x008fca0007ffe002 */
[----:B------:R-:W-:Y:S05]  /*0480*/  @!P0 BRA `(.L_x_237) ;  /* 0xfffffffc00b88947 */ /* 0x000fea000383ffff */
.L_x_233:
[----:B------:R-:W-:Y:S05]  /*0490*/  BSYNC.RECONVERGENT B1 ;  /* 0x0000000000017941 */ /* 0x000fea0003800200 */
.L_x_232:
[----:B------:R-:W-:-:S13]  /*04a0*/  ISETP.GE.U32.AND P0, PT, R22, 0x100, PT ;  /* 0x000001001600780c */ /* 0x000fda0003f06070 */
[----:B------:R-:W-:Y:S05]  /*04b0*/  @!P0 BRA `(.L_x_238) ;  /* 0x0000000000ac8947 */ /* 0x000fea0003800000 */
[----:B------:R-:W1:Y:S01]  /*04c0*/  S2R R8, SR_LANEID ;  /* 0x0000000000087919 */ /* 0x000e620000000000 */
[----:B-----5:R-:W2:Y:S01]  /*04d0*/  SHFL.DOWN PT, R3, R2, 0x1, 0x1f ;  /* 0x08201f0002037f89 */ /* 0x020ea200000e0000 */
[C---:B-1----:R-:W-:Y:S02]  /*04e0*/  ISETP.GT.AND P0, PT, R8.reuse, 0x1e, PT ;  /* 0x0000001e0800780c */ /* 0x042fe40003f04270 */
[C---:B------:R-:W-:Y:S02]  /*04f0*/  ISETP.NE.AND P1, PT, R8.reuse, RZ, PT ;  /* 0x000000ff0800720c */ /* 0x040fe40003f25270 */
        /* <DEDUP_REMOVED lines=32> */
[----:B-1----:R-:W0:Y:S04]  /*0700*/  LDS.128 R4, [UR4+0x10] ;  /* 0x00001004ff047984 */ /* 0x002e280008000c00 */
[----:B------:R-:W1:Y:S01]  /*0710*/  LDS.64 R8, [UR4+0x20] ;  /* 0x00002004ff087984 */ /* 0x000e620008000a00 */
[----:B0-----:R-:W-:-:S04]  /*0720*/  IADD3 R2, PT, PT, R4, R2, R3 ;  /* 0x0000000204027210 */ /* 0x001fc80007ffe003 */
[----:B------:R-:W-:-:S04]  /*0730*/  IADD3 R2, PT, PT, R6, R2, R5 ;  /* 0x0000000206027210 */ /* 0x000fc80007ffe005 */
[----:B-1----:R-:W-:-:S05]  /*0740*/  IADD3 R2, PT, PT, R8, R2, R7 ;  /* 0x0000000208027210 */ /* 0x002fca0007ffe007 */
[----:B------:R-:W-:Y:S01]  /*0750*/  IMAD.IADD R3, R2, 0x1, R9 ;  /* 0x0000000102037824 */ /* 0x000fe200078e0209 */
[----:B------:R-:W-:Y:S06]  /*0760*/  BRA `(.L_x_239) ;  /* 0x0000002000e07947 */ /* 0x000fec0003800000 */
.L_x_238:
[----:B------:R-:W-:Y:S01]  /*0770*/  LOP3.LUT R3, R5, 0x3e0, RZ, 0xc0, !PT ;  /* 0x000003e005037812 */ /* 0x000fe200078ec0ff */
[----:B------:R-:W1:Y:S04]  /*0780*/  S2R R10, SR_LANEID ;  /* 0x00000000000a7919 */ /* 0x000e680000000000 */
[----:B0-----:R-:W-:Y:S01]  /*0790*/  VIADD R7, R3, 0x20 ;  /* 0x0000002003077836 */ /* 0x001fe20000000000 */
[----:B------:R-:W-:-:S04]  /*07a0*/  LOP3.LUT R3, RZ, R3, RZ, 0x33, !PT ;  /* 0x00000003ff037212 */ /* 0x000fc800078e33ff */
[----:B------:R-:W-:Y:S01]  /*07b0*/  ISETP.GT.U32.AND P0, PT, R7, R22, PT ;  /* 0x000000160700720c */ /* 0x000fe20003f04070 */
[----:B------:R-:W-:-:S05]  /*07c0*/  IMAD.IADD R3, R22, 0x1, R3 ;  /* 0x0000000116037824 */ /* 0x000fca00078e0203 */
[----:B------:R-:W-:-:S05]  /*07d0*/  SEL R7, R3, 0x1f, P0 ;  /* 0x0000001f03077807 */ /* 0x000fca0000000000 */
[----:B-----5:R-:W0:Y:S01]  /*07e0*/  SHFL.DOWN PT, R3, R2, 0x1, R7 ;  /* 0x0820000002037989 */ /* 0x020e2200000e0007 */
[CC--:B-1----:R-:W-:Y:S01]  /*07f0*/  ISETP.GE.AND P0, PT, R10.reuse, R7.reuse, PT ;  /* 0x000000070a00720c */ /* 0x0c2fe20003f06270 */
[C---:B------:R-:W-:Y:S01]  /*0800*/  VIADD R6, R10.reuse, 0x2 ;  /* 0x000000020a067836 */ /* 0x040fe20000000000 */
[C---:B------:R-:W-:Y:S01]  /*0810*/  ISETP.NE.AND P1, PT, R10.reuse, RZ, PT ;  /* 0x000000ff0a00720c */ /* 0x040fe20003f25270 */
[----:B------:R-:W-:Y:S01]  /*0820*/  VIADD R8, R10, 0x4 ;  /* 0x000000040a087836 */ /* 0x000fe20000000000 */
[----:B0-----:R-:W-:Y:S02]  /*0830*/  SEL R3, R3, RZ, !P0 ;  /* 0x000000ff03037207 */ /* 0x001fe40004000000 */
[----:B------:R-:W-:-:S09]  /*0840*/  ISETP.GT.AND P0, PT, R6, R7, PT ;  /* 0x000000070600720c */ /* 0x000fd20003f04270 */
[----:B------:R-:W0:Y:S01]  /*0850*/  @!P1 S2R R12, SR_CgaCtaId ;  /* 0x00000000000c9919 */ /* 0x000e220000008800 */
[----:B------:R-:W-:Y:S01]  /*0860*/  @!P1 MOV R9, 0x400 ;  /* 0x0000040000099802 */ /* 0x000fe20000000f00 */
[----:B------:R-:W-:-:S05]  /*0870*/  IMAD.IADD R4, R3, 0x1, R2 ;  /* 0x0000000103047824 */ /* 0x000fca00078e0202 */
        /* <DEDUP_REMOVED lines=25> */
[----:B------:R-:W1:Y:S01]  /*0a10*/  S2UR UR5, SR_CgaCtaId ;  /* 0x00000000000579c3 */ /* 0x000e620000008800 */
[----:B------:R-:W-:Y:S01]  /*0a20*/  UMOV UR4, 0x400 ;  /* 0x0000040000047882 */ /* 0x000fe20000000000 */
[C---:B------:R-:W-:Y:S02]  /*0a30*/  ISETP.GT.U32.AND P2, PT, R22.reuse, 0x40, PT ;  /* 0x000000401600780c */ /* 0x040fe40003f44070 */
[C---:B------:R-:W-:Y:S02]  /*0a40*/  ISETP.GT.U32.AND P1, PT, R22.reuse, 0x20, PT ;  /* 0x000000201600780c */ /* 0x040fe40003f24070 */
[----:B------:R-:W-:Y:S01]  /*0a50*/  ISETP.GT.U32.AND P3, PT, R22, 0x80, PT ;  /* 0x000000801600780c */ /* 0x000fe20003f64070 */
[----:B-1----:R-:W-:-:S09]  /*0a60*/  ULEA UR4, UR5, UR4, 0x18 ;  /* 0x0000000405047291 */ /* 0x002fd2000f8ec0ff */
[----:B------:R-:W1:Y:S04]  /*0a70*/  LDS.128 R4, [UR4+0x10] ;  /* 0x00001004ff047984 */ /* 0x000e680008000c00 */
[----:B------:R-:W2:Y:S04]  /*0a80*/  LDS R2, [UR4+0xc] ;  /* 0x00000c04ff027984 */ /* 0x000ea80008000800 */
[----:B0-----:R-:W0:Y:S01]  /*0a90*/  LDS.64 R8, [UR4+0x20] ;  /* 0x00002004ff087984 */ /* 0x001e220008000a00 */
[----:B-1----:R-:W-:Y:S02]  /*0aa0*/  SEL R4, R4, RZ, P2 ;  /* 0x000000ff04047207 */ /* 0x002fe40001000000 */
[----:B------:R-:W-:-:S02]  /*0ab0*/  ISETP.GT.U32.AND P2, PT, R22, 0x60, PT ;  /* 0x000000601600780c */ /* 0x000fc40003f44070 */
[----:B--2---:R-:W-:Y:S02]  /*0ac0*/  SEL R2, R2, RZ, P1 ;  /* 0x000000ff02027207 */ /* 0x004fe40000800000 */
[----:B------:R-:W-:Y:S02]  /*0ad0*/  SEL R5, R5, RZ, P2 ;  /* 0x000000ff05057207 */ /* 0x000fe40001000000 */
[----:B------:R-:W-:Y:S02]  /*0ae0*/  IADD3 R2, PT, PT, R4, R2, R3 ;  /* 0x0000000204027210 */ /* 0x000fe40007ffe003 */
[----:B------:R-:W-:Y:S02]  /*0af0*/  ISETP.GT.U32.AND P1, PT, R22, 0xa0, PT ;  /* 0x000000a01600780c */ /* 0x000fe40003f24070 */
[----:B------:R-:W-:Y:S02]  /*0b00*/  SEL R6, R6, RZ, P3 ;  /* 0x000000ff06067207 */ /* 0x000fe40001800000 */
[----:B------:R-:W-:-:S02]  /*0b10*/  ISETP.GT.U32.AND P2, PT, R22, 0xc0, PT ;  /* 0x000000c01600780c */ /* 0x000fc40003f44070 */
[----:B------:R-:W-:Y:S02]  /*0b20*/  ISETP.GT.U32.AND P3, PT, R22, 0xe0, PT ;  /* 0x000000e01600780c */ /* 0x000fe40003f64070 */
[----:B------:R-:W-:Y:S02]  /*0b30*/  SEL R7, R7, RZ, P1 ;  /* 0x000000ff07077207 */ /* 0x000fe40000800000 */
[----:B------:R-:W-:Y:S02]  /*0b40*/  IADD3 R2, PT, PT, R6, R2, R5 ;  /* 0x0000000206027210 */ /* 0x000fe40007ffe005 */
[----:B0-----:R-:W-:Y:S02]  /*0b50*/  SEL R8, R8, RZ, P2 ;  /* 0x000000ff08087207 */ /* 0x001fe40001000000 */
[----:B------:R-:W-:Y:S02]  /*0b60*/  SEL R9, R9, RZ, P3 ;  /* 0x000000ff09097207 */ /* 0x000fe40001800000 */
[----:B------:R-:W-:-:S05]  /*0b70*/  IADD3 R2, PT, PT, R8, R2, R7 ;  /* 0x0000000208027210 */ /* 0x000fca0007ffe007 */
[----:B------:R-:W-:Y:S01]  /*0b80*/  IMAD.IADD R3, R2, 0x1, R9 ;  /* 0x0000000102037824 */ /* 0x000fe200078e0209 */
[----:B------:R-:W-:Y:S06]  /*0b90*/  BRA `(.L_x_239) ;  /* 0x0000001c00d47947 */ /* 0x000fec0003800000 */
.L_x_229:
[----:B------:R-:W0:Y:S01]  /*0ba0*/  S2R R2, SR_TID.X ;  /* 0x0000000000027919 */ /* 0x000e220000002100 */
[----:B------:R-:W1:Y:S02]  /*0bb0*/  LDCU.64 UR6, c[0x0][0x380] ;  /* 0x00007000ff0677ac */ /* 0x000e640008000a00 */
[----:B-1----:R-:W-:Y:S02]  /*0bc0*/  IMAD.U32 R20, RZ, RZ, UR6 ;  /* 0x00000006ff147e24 */ /* 0x002fe4000f8e00ff */
[----:B------:R-:W-:Y:S02]  /*0bd0*/  IMAD.U32 R21, RZ, RZ, UR7 ;  /* 0x00000007ff157e24 */ /* 0x000fe4000f8e00ff */
[----:B0-----:R-:W-:-:S04]  /*0be0*/  IMAD R25, R2, 0x4, R23 ;  /* 0x0000000402197824 */ /* 0x001fc800078e0217 */
[----:B------:R-:W-:-:S05]  /*0bf0*/  IMAD.WIDE.U32 R24, R25, 0x4, R20 ;  /* 0x0000000419187825 */ /* 0x000fca00078e0014 */
[----:B------:R-:W2:Y:S04]  /*0c00*/  LDG.E.128.CONSTANT R4, desc[UR8][R24.64] ;  /* 0x0000000818047981 */ /* 0x000ea8000c1e9d00 */
[----:B------:R-:W3:Y:S04]  /*0c10*/  LDG.E.128.CONSTANT R8, desc[UR8][R24.64+0x1000] ;  /* 0x0010000818087981 */ /* 0x000ee8000c1e9d00 */
[----:B------:R-:W4:Y:S04]  /*0c20*/  LDG.E.128.CONSTANT R12, desc[UR8][R24.64+0x2000] ;  /* 0x00200008180c7981 */ /* 0x000f28000c1e9d00 */
[----:B------:R-:W5:Y:S01]  /*0c30*/  LDG.E.128.CONSTANT R16, desc[UR8][R24.64+0x3000] ;  /* 0x0030000818107981 */ /* 0x000f62000c1e9d00 */
[----:B------:R-:W-:-:S02]  /*0c40*/  ISETP.GE.U32.AND P0, PT, R22, UR5, PT ;  /* 0x0000000516007c0c */ /* 0x000fc4000bf06070 */
        /* <DEDUP_REMOVED lines=9> */
[----:B------:R-:W-:Y:S01]  /*0ce0*/  VIADD R26, R23, UR5 ;  /* 0x00000005171a7c36 */ /* 0x000fe20008000000 */
[----:B------:R-:W-:Y:S01]  /*0cf0*/  UMOV UR4, URZ ;  /* 0x000000ff00047c82 */ /* 0x000fe20008000000 */
[----:B------:R-:W-:Y:S02]  /*0d00*/  VIADD R25, R3, 0xfffff000 ;  /* 0xfffff00003197836 */ /* 0x000fe40000000000 */
[C---:B------:R-:W-:Y:S02]  /*0d10*/  VIADD R24, R26.reuse, 0x100 ;  /* 0x000001001a187836 */ /* 0x040fe40000000000 */
[C---:B------:R-:W-:Y:S01]  /*0d20*/  IMAD.IADD R23, R26.reuse, 0x1, R2 ;  /* 0x000000011a177824 */ /* 0x040fe200078e0202 */
[----:B------:R-:W-:Y:S01]  /*0d30*/  ISETP.GT.U32.AND P0, PT, R26, R25, PT ;  /* 0x000000191a00720c */ /* 0x000fe20003f04070 */
[----:B------:R-:W-:-:S12]  /*0d40*/  IMAD.MOV.U32 R22, RZ, RZ, R26 ;  /* 0x000000ffff167224 */ /* 0x000fd800078e001a */
[----:B------:R-:W-:Y:S05]  /*0d50*/  @P0 BRA `(.L_x_241) ;  /* 0x0000000000640947 */ /* 0x000fea0003800000 */
[----:B------:R-:W0:Y:S08]  /*0d60*/  LDC R3, c[0x0][0x3a8] ;  /* 0x0000ea00ff037b82 */ /* 0x000e300000000800 */
[----:B------:R-:W1:Y:S02]  /*0d70*/  LDC.64 R20, c[0x0][0x380] ;  /* 0x0000e000ff147b82 */ /* 0x000e640000000a00 */
.L_x_242:
[----:B------:R-:W-:-:S04]  /*0d80*/  IMAD R29, R2, 0x4, R22 ;  /* 0x00000004021d7824 */ /* 0x000fc800078e0216 */
[----:B-1----:R-:W-:-:S05]  /*0d90*/  IMAD.WIDE.U32 R28, R29, 0x4, R20 ;  /* 0x000000041d1c7825 */ /* 0x002fca00078e0014 */
[----:B------:R-:W2:Y:S04]  /*0da0*/  LDG.E.128.CONSTANT R4, desc[UR8][R28.64] ;  /* 0x000000081c047981 */ /* 0x000ea8000c1e9d00 */
[----:B------:R-:W3:Y:S04]  /*0db0*/  LDG.E.128.CONSTANT R8, desc[UR8][R28.64+0x1000] ;  /* 0x001000081c087981 */ /* 0x000ee8000c1e9d00 */
[----:B------:R-:W4:Y:S04]  /*0dc0*/  LDG.E.128.CONSTANT R12, desc[UR8][R28.64+0x2000] ;  /* 0x002000081c0c7981 */ /* 0x000f28000c1e9d00 */
[----:B------:R-:W5:Y:S01]  /*0dd0*/  LDG.E.128.CONSTANT R16, desc[UR8][R28.64+0x3000] ;  /* 0x003000081c107981 */ /* 0x000f62000c1e9d00 */
[----:B--2---:R-:W-:Y:S01]  /*0de0*/  IADD3 R5, PT, PT, R5, R4, R27 ;  /* 0x0000000405057210 */ /* 0x004fe20007ffe01b */
[----:B0-----:R-:W-:-:S03]  /*0df0*/  IMAD.IADD R4, R3, 0x1, -R22 ;  /* 0x0000000103047824 */ /* 0x001fc600078e0a16 */
[----:B------:R-:W-:Y:S02]  /*0e00*/  IADD3 R5, PT, PT, R7, R6, R5 ;  /* 0x0000000607057210 */ /* 0x000fe40007ffe005 */
[----:B------:R-:W-:Y:S02]  /*0e10*/  ISETP.GE.U32.AND P0, PT, R4, UR5, PT ;  /* 0x0000000504007c0c */ /* 0x000fe4000bf06070 */
[----:B---3--:R-:W-:-:S04]  /*0e20*/  IADD3 R5, PT, PT, R9, R8, R5 ;  /* 0x0000000809057210 */ /* 0x008fc80007ffe005 */
[----:B------:R-:W-:-:S04]  /*0e30*/  IADD3 R5, PT, PT, R11, R10, R5 ;  /* 0x0000000a0b057210 */ /* 0x000fc80007ffe005 */
[----:B----4-:R-:W-:-:S04]  /*0e40*/  IADD3 R5, PT, PT, R13, R12, R5 ;  /* 0x0000000c0d057210 */ /* 0x010fc80007ffe005 */
[----:B------:R-:W-:-:S04]  /*0e50*/  IADD3 R5, PT, PT, R15, R14, R5 ;  /* 0x0000000e0f057210 */ /* 0x000fc80007ffe005 */
[----:B-----5:R-:W-:-:S04]  /*0e60*/  IADD3 R5, PT, PT, R17, R16, R5 ;  /* 0x0000001011057210 */ /* 0x020fc80007ffe005 */
[----:B------:R-:W-:Y:S01]  /*0e70*/  IADD3 R27, PT, PT, R19, R18, R5 ;  /* 0x00000012131b7210 */ /* 0x000fe20007ffe005 */
[----:B------:R-:W-:Y:S06]  /*0e80*/  @!P0 BRA `(.L_x_240) ;  /* 0x0000000000ec8947 */ /* 0x000fec0003800000 */
[----:B------:R-:W-:Y:S01]  /*0e90*/  VIADD R22, R22, UR5 ;  /* 0x0000000516167c36 */ /* 0x000fe20008000000 */
[----:B------:R-:W-:Y:S01]  /*0ea0*/  UIADD3 UR4, UPT, UPT, UR4, 0x1, URZ ;  /* 0x0000000104047890 */ /* 0x000fe2000fffe0ff */
[----:B------:R-:W-:Y:S02]  /*0eb0*/  VIADD R24, R24, UR5 ;  /* 0x0000000518187c36 */ /* 0x000fe40008000000 */
[----:B------:R-:W-:Y:S01]  /*0ec0*/  VIADD R23, R23, UR5 ;  /* 0x0000000517177c36 */ /* 0x000fe20008000000 */
[----:B------:R-:W-:-:S13]  /*0ed0*/  ISETP.GT.U32.AND P0, PT, R22, R25, PT ;  /* 0x000000191600720c */ /* 0x000fda0003f04070 */
[----:B------:R-:W-:Y:S05]  /*0ee0*/  @!P0 BRA `(.L_x_242) ;  /* 0xfffffffc00a48947 */ /* 0x000fea000383ffff */
.L_x_241:
[----:B------:R-:W-:-:S13]  /*0ef0*/  ISETP.GE.U32.AND P0, PT, R22, R3, PT ;  /* 0x000000031600720c */ /* 0x000fda0003f06070 */
[----:B------:R-:W-:Y:S05]  /*0f00*/  @P0 BRA `(.L_x_240) ;  /* 0x0000000000cc0947 */ /* 0x000fea0003800000 */
[----:B------:R-:W-:Y:S01]  /*0f10*/  IMAD.IADD R5, R3, 0x1, -R22 ;  /* 0x0000000103057824 */ /* 0x000fe200078e0a16 */
[----:B------:R-:W-:Y:S04]  /*0f20*/  BSSY.RECONVERGENT B1, `(.L_x_240) ;  /* 0x0000031000017945 */ /* 0x000fe80003800200 */
[----:B------:R-:W-:-:S13]  /*0f30*/  ISETP.GE.AND P0, PT, R2, R5, PT ;  /* 0x000000050200720c */ /* 0x000fda0003f06270 */
[----:B------:R-:W-:Y:S05]  /*0f40*/  @P0 BRA `(.L_x_243) ;  /* 0x0000000000b80947 */ /* 0x000fea0003800000 */
[----:B------:R-:W0:Y:S01]  /*0f50*/  LDC R7, c[0x0][0x3ac] ;  /* 0x0000eb00ff077b82 */ /* 0x000e220000000800 */
[----:B------:R-:W-:Y:S01]  /*0f60*/  LOP3.LUT R4, RZ, R2, RZ, 0x33, !PT ;  /* 0x00000002ff047212 */ /* 0x000fe200078e33ff */
[----:B------:R-:W-:Y:S01]  /*0f70*/  BSSY.RECONVERGENT B2, `(.L_x_244) ;  /* 0x0000016000027945 */ /* 0x000fe20003800200 */
[----:B------:R-:W-:-:S03]  /*0f80*/  IMAD.MOV.U32 R9, RZ, RZ, R2 ;  /* 0x000000ffff097224 */ /* 0x000fc600078e0002 */
[----:B------:R-:W-:-:S04]  /*0f90*/  IMAD.IADD R3, R4, 0x1, R3 ;  /* 0x0000000104037824 */ /* 0x000fc800078e0203 */
[C---:B------:R-:W-:Y:S01]  /*0fa0*/  IMAD.IADD R26, R3.reuse, 0x1, -R26 ;  /* 0x00000001031a7824 */ /* 0x040fe200078e0a1a */
[C---:B------:R-:W-:Y:S02]  /*0fb0*/  LOP3.LUT R4, R3.reuse, 0x300, RZ, 0xc0, !PT ;  /* 0x0000030003047812 */ /* 0x040fe400078ec0ff */
[----:B------:R-:W-:Y:S02]  /*0fc0*/  LEA.HI R3, R3, 0x1, RZ, 0x18 ;  /* 0x0000000103037811 */ /* 0x000fe400078fc0ff */
[----:B------:R-:W-:Y:S01]  /*0fd0*/  ISETP.NE.AND P0, PT, R4, 0x300, PT ;  /* 0x000003000400780c */ /* 0x000fe20003f05270 */
[----:B0-----:R-:W-:-:S04]  /*0fe0*/  IMAD R7, R7, UR4, RZ ;  /* 0x0000000407077c24 */ /* 0x001fc8000f8e02ff */
[----:B------:R-:W-:-:S05]  /*0ff0*/  IMAD R7, R7, -0x1000, R26 ;  /* 0xfffff00007077824 */ /* 0x000fca00078e021a */
[----:B------:R-:W-:-:S03]  /*1000*/  ISETP.GE.U32.AND P1, PT, R7, 0x300, PT ;  /* 0x000003000700780c */ /* 0x000fc60003f26070 */
[----:B------:R-:W-:Y:S10]  /*1010*/  @!P0 BRA `(.L_x_245) ;  /* 0x00000000002c8947 */ /* 0x000ff40003800000 */
[----:B------:R-:W-:Y:S01]  /*1020*/  LOP3.LUT R3, R3, 0x3, RZ, 0xc0, !PT ;  /* 0x0000000303037812 */ /* 0x000fe200078ec0ff */
[----:B------:R-:W-:-:S04]  /*1030*/  IMAD.MOV.U32 R9, RZ, RZ, R2 ;  /* 0x000000ffff097224 */ /* 0x000fc800078e0002 */
[----:B------:R-:W-:-:S07]  /*1040*/  IMAD.MOV R3, RZ, RZ, -R3 ;  /* 0x000000ffff037224 */ /* 0x000fce00078e0a03 */
.L_x_246:
[----:B------:R-:W-:-:S06]  /*1050*/  IMAD.WIDE.U32 R6, R23, 0x4, R20 ;  /* 0x0000000417067825 */ /* 0x000fcc00078e0014 */
[----:B------:R-:W2:Y:S01]  /*1060*/  LDG.E.CONSTANT R6, desc[UR8][R6.64] ;  /* 0x0000000806067981 */ /* 0x000ea2000c1e9900 */
[----:B------:R-:W-:Y:S02]  /*1070*/  VIADD R3, R3, 0x1 ;  /* 0x0000000103037836 */ /* 0x000fe40000000000 */
[----:B------:R-:W-:Y:S02]  /*1080*/  VIADD R9, R9, 0x100 ;  /* 0x0000010009097836 */ /* 0x000fe40000000000 */
[----:B------:R-:W-:Y:S01]  /*1090*/  VIADD R23, R23, 0x100 ;  /* 0x0000010017177836 */ /* 0x000fe20000000000 */
[----:B------:R-:W-:Y:S01]  /*10a0*/  ISETP.NE.AND P0, PT, R3, RZ, PT ;  /* 0x000000ff0300720c */ /* 0x000fe20003f05270 */
[----:B--2---:R-:W-:-:S12]  /*10b0*/  IMAD.IADD R27, R6, 0x1, R27 ;  /* 0x00000001061b7824 */ /* 0x004fd800078e021b */
[----:B------:R-:W-:Y:S05]  /*10c0*/  @P0 BRA `(.L_x_246) ;  /* 0xfffffffc00e00947 */ /* 0x000fea000383ffff */
.L_x_245:
[----:B------:R-:W-:Y:S05]  /*10d0*/  BSYNC.RECONVERGENT B2 ;  /* 0x0000000000027941 */ /* 0x000fea0003800200 */
.L_x_244:
[----:B------:R-:W-:Y:S05]  /*10e0*/  @!P1 BRA `(.L_x_243) ;  /* 0x0000000000509947 */ /* 0x000fea0003800000 */
[C---:B------:R-:W-:Y:S02]  /*10f0*/  IMAD.IADD R15, R9.reuse, 0x1, R24 ;  /* 0x00000001090f7824 */ /* 0x040fe400078e0218 */
[----:B------:R-:W-:-:S07]  /*1100*/  VIADD R3, R9, 0x200 ;  /* 0x0000020009037836 */ /* 0x000fce0000000000 */
.L_x_247:
[C---:B------:R-:W-:Y:S02]  /*1110*/  VIADD R7, R15.reuse, 0xffffff00 ;  /* 0xffffff000f077836 */ /* 0x040fe40000000000 */
[----:B------:R-:W-:-:S04]  /*1120*/  IMAD.WIDE.U32 R8, R15, 0x4, R20 ;  /* 0x000000040f087825 */ /* 0x000fc800078e0014 */
        /* <DEDUP_REMOVED lines=13> */
[----:B--2---:R-:W-:-:S04]  /*1200*/  IADD3 R27, PT, PT, R8, R6, R27 ;  /* 0x00000006081b7210 */ /* 0x004fc80007ffe01b */
[----:B---3--:R-:W-:-:S05]  /*1210*/  IADD3 R27, PT, PT, R12, R10, R27 ;  /* 0x0000000a0c1b7210 */ /* 0x008fca0007ffe01b */
[----:B------:R-:W-:Y:S05]  /*1220*/  @!P0 BRA `(.L_x_247) ;  /* 0xfffffffc00b88947 */ /* 0x000fea000383ffff */
.L_x_243:
[----:B------:R-:W-:Y:S05]  /*1230*/  BSYNC.RECONVERGENT B1 ;  /* 0x0000000000017941 */ /* 0x000fea0003800200 */
.L_x_240:
        /* <DEDUP_REMOVED lines=37> */
[----:B--2---:R-:W1:Y:S01]  /*1490*/  LDS.64 R8, [UR4+0x20] ;  /* 0x00002004ff087984 */ /* 0x004e620008000a00 */
[----:B0-----:R-:W-:-:S04]  /*14a0*/  IADD3 R2, PT, PT, R4, R2, R3 ;  /* 0x0000000204027210 */ /* 0x001fc80007ffe003 */
[----:B------:R-:W-:-:S04]  /*14b0*/  IADD3 R2, PT, PT, R6, R2, R5 ;  /* 0x0000000206027210 */ /* 0x000fc80007ffe005 */
[----:B-1----:R-:W-:-:S05]  /*14c0*/  IADD3 R2, PT, PT, R8, R2, R7 ;  /* 0x0000000208027210 */ /* 0x002fca0007ffe007 */
[----:B------:R-:W-:Y:S01]  /*14d0*/  IMAD.IADD R3, R2, 0x1, R9 ;  /* 0x0000000102037824 */ /* 0x000fe200078e0209 */
[----:B------:R-:W-:Y:S06]  /*14e0*/  BRA `(.L_x_239) ;  /* 0x0000001400807947 */ /* 0x000fec0003800000 */
.L_x_228:
[----:B------:R-:W0:Y:S02]  /*14f0*/  LDCU UR6, c[0x0][0x3a8] ;  /* 0x00007500ff0677ac */ /* 0x000e240008000800 */
[----:B0-----:R-:W-:-:S04]  /*1500*/  IADD3 R4, PT, PT, -R23, UR6, RZ ;  /* 0x0000000617047c10 */ /* 0x001fc8000fffe1ff */
        /* <DEDUP_REMOVED lines=9> */
[----:B------:R-:W-:-:S04]  /*15a0*/  IMAD.IADD R3, R23, 0x1, R2 ;  /* 0x0000000117037824 */ /* 0x000fc800078e0202 */
[----:B0-----:R-:W-:-:S05]  /*15b0*/  IMAD.WIDE.U32 R6, R3, 0x4, R6 ;  /* 0x0000000403067825 */ /* 0x001fca00078e0006 */
[----:B------:R0:W5:Y:S01]  /*15c0*/  LDG.E.CONSTANT R3, desc[UR8][R6.64] ;  /* 0x0000000806037981 */ /* 0x000162000c1e9900 */
[----:B------:R-:W-:-:S07]  /*15d0*/  VIADD R10, R2, 0x100 ;  /* 0x00000100020a7836 */ /* 0x000fce0000000000 */
.L_x_250:
[----:B------:R-:W-:Y:S05]  /*15e0*/  BSYNC.RECONVERGENT B1 ;  /* 0x0000000000017941 */ /* 0x000fea0003800200 */
.L_x_249:
[----:B------:R-:W-:Y:S01]  /*15f0*/  ISETP.GE.U32.AND P0, PT, R10, R4, PT ;  /* 0x000000040a00720c */ /* 0x000fe20003f06070 */
[----:B------:R-:W-:-:S12]  /*1600*/  BSSY.RECONVERGENT B1, `(.L_x_251) ;  /* 0x000002e000017945 */ /* 0x000fd80003800200 */
[----:B------:R-:W-:Y:S05]  /*1610*/  @P0 BRA `(.L_x_252) ;  /* 0x0000000000b00947 */ /* 0x000fea0003800000 */
[----:B------:R-:W-:Y:S01]  /*1620*/  LOP3.LUT R5, RZ, R10, RZ, 0x33, !PT ;  /* 0x0000000aff057212 */ /* 0x000fe200078e33ff */
[----:B------:R-:W-:Y:S04]  /*1630*/  BSSY.RECONVERGENT B2, `(.L_x_253) ;  /* 0x0000014000027945 */ /* 0x000fe80003800200 */
[----:B0-----:R-:W-:-:S04]  /*1640*/  VIADD R6, R5, UR6 ;  /* 0x0000000605067c36 */ /* 0x001fc80008000000 */
[C---:B------:R-:W-:Y:S01]  /*1650*/  IMAD.IADD R7, R6.reuse, 0x1, -R23 ;  /* 0x0000000106077824 */ /* 0x040fe200078e0a17 */
[----:B------:R-:W-:-:S04]  /*1660*/  LOP3.LUT R5, R6, 0x300, RZ, 0xc0, !PT ;  /* 0x0000030006057812 */ /* 0x000fc800078ec0ff */
[----:B------:R-:W-:Y:S02]  /*1670*/  ISETP.NE.AND P0, PT, R5, 0x300, PT ;  /* 0x000003000500780c */ /* 0x000fe40003f05270 */
[----:B------:R-:W-:-:S11]  /*1680*/  ISETP.GE.U32.AND P1, PT, R7, 0x300, PT ;  /* 0x000003000700780c */ /* 0x000fd60003f26070 */
[----:B------:R-:W-:Y:S05]  /*1690*/  @!P0 BRA `(.L_x_254) ;  /* 0x0000000000348947 */ /* 0x000fea0003800000 */
[----:B------:R-:W0:Y:S01]  /*16a0*/  LDC.64 R8, c[0x0][0x380] ;  /* 0x0000e000ff087b82 */ /* 0x000e220000000a00 */
[----:B------:R-:W-:Y:S01]  /*16b0*/  LEA.HI R5, R6, 0x1, RZ, 0x18 ;  /* 0x0000000106057811 */ /* 0x000fe200078fc0ff */
[----:B------:R-:W-:-:S03]  /*16c0*/  IMAD.IADD R11, R23, 0x1, R10 ;  /* 0x00000001170b7824 */ /* 0x000fc600078e020a */
[----:B------:R-:W-:-:S05]  /*16d0*/  LOP3.LUT R5, R5, 0x3, RZ, 0xc0, !PT ;  /* 0x0000000305057812 */ /* 0x000fca00078ec0ff */
[----:B------:R-:W-:-:S07]  /*16e0*/  IMAD.MOV R5, RZ, RZ, -R5 ;  /* 0x000000ffff057224 */ /* 0x000fce00078e0a05 */
.L_x_255:
        /* <DEDUP_REMOVED lines=8> */
.L_x_254:
[----:B------:R-:W-:Y:S05]  /*1770*/  BSYNC.RECONVERGENT B2 ;  /* 0x0000000000027941 */ /* 0x000fea0003800200 */
.L_x_253:
[----:B------:R-:W-:Y:S05]  /*1780*/  @!P1 BRA `(.L_x_252) ;  /* 0x0000000000549947 */ /* 0x000fea0003800000 */
[----:B------:R-:W0:Y:S01]  /*1790*/  LDC.64 R6, c[0x0][0x380] ;  /* 0x0000e000ff067b82 */ /* 0x000e220000000a00 */
[----:B------:R-:W-:Y:S02]  /*17a0*/  IMAD.IADD R23, R23, 0x1, R10 ;  /* 0x0000000117177824 */ /* 0x000fe400078e020a */
[----:B------:R-:W-:-:S07]  /*17b0*/  VIADD R5, R10, 0x200 ;  /* 0x000002000a057836 */ /* 0x000fce0000000000 */
.L_x_256:
        /* <DEDUP_REMOVED lines=18> */
.L_x_252:
[----:B------:R-:W-:Y:S05]  /*18e0*/  BSYNC.RECONVERGENT B1 ;  /* 0x0000000000017941 */ /* 0x000fea0003800200 */
.L_x_251:
        /* <DEDUP_REMOVED lines=39> */
[----:B----4-:R-:W1:Y:S01]  /*1b60*/  LDS.64 R8, [UR4+0x20] ;  /* 0x00002004ff087984 */ /* 0x010e620008000a00 */
[----:B0-----:R-:W-:-:S04]  /*1b70*/  IADD3 R2, PT, PT, R4, R2, R3 ;  /* 0x0000000204027210 */ /* 0x001fc80007ffe003 */
[----:B------:R-:W-:-:S04]  /*1b80*/  IADD3 R2, PT, PT, R6, R2, R5 ;  /* 0x0000000206027210 */ /* 0x000fc80007ffe005 */
[----:B-1----:R-:W-:-:S05]  /*1b90*/  IADD3 R2, PT, PT, R8, R2, R7 ;  /* 0x0000000208027210 */ /* 0x002fca0007ffe007 */
[----:B------:R-:W-:Y:S01]  /*1ba0*/  IMAD.IADD R3, R2, 0x1, R9 ;  /* 0x0000000102037824 */ /* 0x000fe200078e0209 */
[----:B------:R-:W-:Y:S06]  /*1bb0*/  BRA `(.L_x_239) ;  /* 0x0000000c00cc7947 */ /* 0x000fec0003800000 */
.L_x_257:
        /* <DEDUP_REMOVED lines=10> */
[----:B------:R-:W-:Y:S02]  /*1c60*/  ISETP.NE.AND P1, PT, R9, RZ, PT ;  /* 0x000000ff0900720c */ /* 0x000fe40003f25270 */
[----:B0-----:R-:W-:Y:S02]  /*1c70*/  SEL R8, R5, RZ, !P0 ;  /* 0x000000ff05087207 */ /* 0x001fe40004000000 */
[----:B------:R-:W-:Y:S01]  /*1c80*/  ISETP.GT.AND P0, PT, R11, R6, PT ;  /* 0x000000060b00720c */ /* 0x000fe20003f04270 */
[----:B------:R-:W-:-:S08]  /*1c90*/  VIADD R11, R9, 0x4 ;  /* 0x00000004090b7836 */ /* 0x000fd00000000000 */
[----:B------:R-:W-:Y:S01]  /*1ca0*/  @!P1 MOV R10, 0x400 ;  /* 0x00000400000a9802 */ /* 0x000fe20000000f00 */
[----:B------:R-:W-:-:S05]  /*1cb0*/  IMAD.IADD R5, R8, 0x1, R3 ;  /* 0x0000000108057824 */ /* 0x000fca00078e0203 */
[----:B------:R-:W0:Y:S02]  /*1cc0*/  SHFL.DOWN PT, R7, R5, 0x2, R6 ;  /* 0x0840000005077989 */ /* 0x000e2400000e0006 */
[----:B0-----:R-:W-:Y:S02]  /*1cd0*/  SEL R8, R7, RZ, !P0 ;  /* 0x000000ff07087207 */ /* 0x001fe40004000000 */
[----:B------:R-:W-:Y:S02]  /*1ce0*/  ISETP.GT.AND P0, PT, R11, R6, PT ;  /* 0x000000060b00720c */ /* 0x000fe40003f04270 */
[----:B------:R-:W0:Y:S01]  /*1cf0*/  @!P1 S2R R11, SR_CgaCtaId ;  /* 0x00000000000b9919 */ /* 0x000e220000008800 */
[----:B------:R-:W-:Y:S02]  /*1d00*/  IMAD.IADD R7, R5, 0x1, R8 ;  /* 0x0000000105077824 */ /* 0x000fe400078e0208 */
[C---:B------:R-:W-:Y:S02]  /*1d10*/  VIADD R5, R9.reuse, 0x8 ;  /* 0x0000000809057836 */ /* 0x040fe40000000000 */
[----:B------:R-:W-:Y:S01]  /*1d20*/  VIADD R9, R9, 0x10 ;  /* 0x0000001009097836 */ /* 0x000fe20000000000 */
[----:B------:R-:W1:Y:S02]  /*1d30*/  SHFL.DOWN PT, R8, R7, 0x4, R6 ;  /* 0x0880000007087989 */ /* 0x000e6400000e0006 */
[----:B-1----:R-:W-:-:S02]  /*1d40*/  SEL R8, R8, RZ, !P0 ;  /* 0x000000ff08087207 */ /* 0x002fc40004000000 */
[----:B------:R-:W-:Y:S02]  /*1d50*/  ISETP.GT.AND P0, PT, R5, R6, PT ;  /* 0x000000060500720c */ /* 0x000fe40003f04270 */
[----:B0-----:R-:W-:Y:S01]  /*1d60*/  @!P1 LEA R10, R11, R10, 0x18 ;  /* 0x0000000a0b0a9211 */ /* 0x001fe200078ec0ff */
[----:B------:R-:W-:-:S05]  /*1d70*/  IMAD.IADD R3, R7, 0x1, R8 ;  /* 0x0000000107037824 */ /* 0x000fca00078e0208 */
[----:B------:R-:W0:Y:S02]  /*1d80*/  SHFL.DOWN PT, R8, R3, 0x8, R6 ;  /* 0x0900000003087989 */ /* 0x000e2400000e0006 */
[----:B0-----:R-:W-:Y:S02]  /*1d90*/  SEL R8, R8, RZ, !P0 ;  /* 0x000000ff08087207 */ /* 0x001fe40004000000 */
[----:B------:R-:W-:-:S03]  /*1da0*/  ISETP.GT.AND P0, PT, R9, R6, PT ;  /* 0x000000060900720c */ /* 0x000fc60003f04270 */
[----:B------:R-:W-:Y:S01]  /*1db0*/  IMAD.IADD R5, R3, 0x1, R8 ;  /* 0x0000000103057824 */ /* 0x000fe200078e0208 */
[----:B------:R-:W-:-:S04]  /*1dc0*/  @!P1 SHF.R.U32.HI R8, RZ, 0x3, R2 ;  /* 0x00000003ff089819 */ /* 0x000fc80000011602 */
[----:B------:R-:W0:Y:S01]  /*1dd0*/  SHFL.DOWN PT, R7, R5, 0x10, R6 ;  /* 0x0a00000005077989 */ /* 0x000e2200000e0006 */
[----:B------:R-:W-:-:S05]  /*1de0*/  @!P1 LOP3.LUT R3, R8, 0x7c, RZ, 0xc0, !PT ;  /* 0x0000007c08039812 */ /* 0x000fca00078ec0ff */
[----:B------:R-:W-:Y:S01]  /*1df0*/  @!P1 IMAD.IADD R10, R3, 0x1, R10 ;  /* 0x00000001030a9824 */ /* 0x000fe200078e020a */
        /* <DEDUP_REMOVED lines=12> */
[----:B0-----:R-:W0:Y:S04]  /*1ec0*/  LDS.128 R8, [UR4+0x10] ;  /* 0x00001004ff087984 */ /* 0x001e280008000c00 */
[----:B------:R-:W1:Y:S04]  /*1ed0*/  LDS R2, [UR4+0xc] ;  /* 0x00000c04ff027984 */ /* 0x000e680008000800 */
[----:B------:R-:W2:Y:S01]  /*1ee0*/  LDS.64 R6, [UR4+0x20] ;  /* 0x00002004ff067984 */ /* 0x000ea20008000a00 */
[----:B0-----:R-:W-:Y:S02]  /*1ef0*/  SEL R8, R8, RZ, P2 ;  /* 0x000000ff08087207 */ /* 0x001fe40001000000 */
[----:B------:R-:W-:-:S02]  /*1f00*/  ISETP.GT.U32.AND P2, PT, R4, 0x60, PT ;  /* 0x000000600400780c */ /* 0x000fc40003f44070 */
[----:B-1----:R-:W-:Y:S02]  /*1f10*/  SEL R2, R2, RZ, P1 ;  /* 0x000000ff02027207 */ /* 0x002fe40000800000 */
        /* <DEDUP_REMOVED lines=8> */
[----:B--2---:R-:W-:Y:S02]  /*1fa0*/  SEL R6, R6, RZ, P2 ;  /* 0x000000ff06067207 */ /* 0x004fe40001000000 */
[----:B------:R-:W-:Y:S02]  /*1fb0*/  SEL R7, R7, RZ, P3 ;  /* 0x000000ff07077207 */ /* 0x000fe40001800000 */
[----:B------:R-:W-:-:S05]  /*1fc0*/  IADD3 R2, PT, PT, R6, R2, R11 ;  /* 0x0000000206027210 */ /* 0x000fca0007ffe00b */
[----:B------:R-:W-:Y:S01]  /*1fd0*/  IMAD.IADD R3, R2, 0x1, R7 ;  /* 0x0000000102037824 */ /* 0x000fe200078e0207 */
[----:B------:R-:W-:Y:S06]  /*1fe0*/  BRA `(.L_x_239) ;  /* 0x0000000800c07947 */ /* 0x000fec0003800000 */
.L_x_248:
[----:B------:R-:W0:Y:S01]  /*1ff0*/  S2R R6, SR_TID.X ;  /* 0x0000000000067919 */ /* 0x000e220000002100 */
[----:B------:R-:W1:Y:S02]  /*2000*/  LDCU.64 UR10, c[0x0][0x380] ;  /* 0x00007000ff0a77ac */ /* 0x000e640008000a00 */
[----:B-1----:R-:W-:Y:S02]  /*2010*/  IMAD.U32 R2, RZ, RZ, UR10 ;  /* 0x0000000aff027e24 */ /* 0x002fe4000f8e00ff */
[----:B------:R-:W-:Y:S02]  /*2020*/  IMAD.U32 R3, RZ, RZ, UR11 ;  /* 0x0000000bff037e24 */ /* 0x000fe4000f8e00ff */
[----:B0-----:R-:W-:-:S04]  /*2030*/  IMAD.IADD R9, R23, 0x1, R6 ;  /* 0x0000000117097824 */ /* 0x001fc800078e0206 */
[----:B------:R-:W-:-:S05]  /*2040*/  IMAD.WIDE.U32 R8, R9, 0x4, R2 ;  /* 0x0000000409087825 */ /* 0x000fca00078e0002 */
        /* <DEDUP_REMOVED lines=16> */
[----:B------:R-:W-:-:S02]  /*2150*/  ISETP.GE.U32.AND P0, PT, R4, UR5, PT ;  /* 0x0000000504007c0c */ /* 0x000fc4000bf06070 */
        /* <DEDUP_REMOVED lines=9> */
[----:B------:R-:W-:Y:S01]  /*21f0*/  UIADD3 UR7, UPT, UPT, UR6, -0x1000, URZ ;  /* 0xfffff00006077890 */ /* 0x000fe2000fffe0ff */
[----:B------:R-:W-:Y:S01]  /*2200*/  VIADD R23, R23, UR5 ;  /* 0x0000000517177c36 */ /* 0x000fe20008000000 */
[----:B------:R-:W-:-:S03]  /*2210*/  UMOV UR4, URZ ;  /* 0x000000ff00047c82 */ /* 0x000fc60008000000 */
[C---:B------:R-:W-:Y:S01]  /*2220*/  VIADD R8, R23.reuse, 0x100 ;  /* 0x0000010017087836 */ /* 0x040fe20000000000 */
[C---:B------:R-:W-:Y:S01]  /*2230*/  ISETP.GT.U32.AND P0, PT, R23.reuse, UR7, PT ;  /* 0x0000000717007c0c */ /* 0x040fe2000bf04070 */
[----:B------:R-:W-:-:S12]  /*2240*/  IMAD.IADD R9, R23, 0x1, R6 ;  /* 0x0000000117097824 */ /* 0x000fd800078e0206 */
[----:B------:R-:W-:Y:S05]  /*2250*/  @P0 BRA `(.L_x_259) ;  /* 0x0000000000980947 */ /* 0x000fea0003800000 */
[----:B------:R-:W0:Y:S01]  /*2260*/  LDC.64 R2, c[0x0][0x380] ;  /* 0x0000e000ff027b82 */ /* 0x000e220000000a00 */
[----:B------:R-:W1:Y:S01]  /*2270*/  LDCU UR6, c[0x0][0x3a8] ;  /* 0x00007500ff0677ac */ /* 0x000e620008000800 */
[----:B------:R-:W-:Y:S01]  /*2280*/  NOP ;  /* 0x0000000000007918 */ /* 0x000fe20000000000 */
.L_x_260:
[----:B------:R-:W-:-:S04]  /*2290*/  IMAD.IADD R5, R6, 0x1, R23 ;  /* 0x0000000106057824 */ /* 0x000fc800078e0217 */
[----:B0-----:R-:W-:-:S05]  /*22a0*/  IMAD.WIDE.U32 R4, R5, 0x4, R2 ;  /* 0x0000000405047825 */ /* 0x001fca00078e0002 */
        /* <DEDUP_REMOVED lines=12> */
[----:B------:R-:W5:Y:S01]  /*2370*/  LDG.E.CONSTANT R20, desc[UR8][R4.64+0x3c00] ;  /* 0x003c000804147981 */ /* 0x000f62000c1e9900 */
[----:B--2---:R-:W-:-:S03]  /*2380*/  IADD3 R24, PT, PT, R19, R18, R7 ;  /* 0x0000001213187210 */ /* 0x004fc60007ffe007 */
[----:B------:R-:W2:Y:S04]  /*2390*/  LDG.E.CONSTANT R19, desc[UR8][R4.64+0x3000] ;  /* 0x0030000804137981 */ /* 0x000ea8000c1e9900 */
[----:B------:R-:W2:Y:S04]  /*23a0*/  LDG.E.CONSTANT R18, desc[UR8][R4.64+0x3400] ;  /* 0x0034000804127981 */ /* 0x000ea8000c1e9900 */
[----:B------:R-:W2:Y:S01]  /*23b0*/  LDG.E.CONSTANT R7, desc[UR8][R4.64+0x3800] ;  /* 0x0038000804077981 */ /* 0x000ea2000c1e9900 */
[----:B---3--:R-:W-:-:S04]  /*23c0*/  IADD3 R21, PT, PT, R22, R21, R24 ;  /* 0x0000001516157210 */ /* 0x008fc80007ffe018 */
[----:B----4-:R-:W-:-:S04]  /*23d0*/  IADD3 R16, PT, PT, R16, R17, R21 ;  /* 0x0000001110107210 */ /* 0x010fc80007ffe015 */
[----:B-----5:R-:W-:-:S04]  /*23e0*/  IADD3 R14, PT, PT, R14, R15, R16 ;  /* 0x0000000f0e0e7210 */ /* 0x020fc80007ffe010 */
[----:B------:R-:W-:Y:S02]  /*23f0*/  IADD3 R12, PT, PT, R12, R13, R14 ;  /* 0x0000000d0c0c7210 */ /* 0x000fe40007ffe00e */
[----:B-1----:R-:W-:-:S04]  /*2400*/  IADD3 R13, PT, PT, -R23, UR6, RZ ;  /* 0x00000006170d7c10 */ /* 0x002fc8000fffe1ff */
[----:B------:R-:W-:Y:S02]  /*2410*/  ISETP.GE.U32.AND P0, PT, R13, UR5, PT ;  /* 0x000000050d007c0c */ /* 0x000fe4000bf06070 */
[----:B------:R-:W-:-:S04]  /*2420*/  IADD3 R10, PT, PT, R11, R10, R12 ;  /* 0x0000000a0b0a7210 */ /* 0x000fc80007ffe00c */
[----:B--2---:R-:W-:-:S04]  /*2430*/  IADD3 R10, PT, PT, R18, R19, R10 ;  /* 0x00000013120a7210 */ /* 0x004fc80007ffe00a */
[----:B------:R-:W-:-:S03]  /*2440*/  IADD3 R7, PT, PT, R20, R7, R10 ;  /* 0x0000000714077210 */ /* 0x000fc60007ffe00a */
[----:B------:R-:W-:Y:S05]  /*2450*/  @!P0 BRA `(.L_x_258) ;  /* 0x0000000000fc8947 */ /* 0x000fea0003800000 */
[----:B------:R-:W-:Y:S01]  /*2460*/  VIADD R23, R23, UR5 ;  /* 0x0000000517177c36 */ /* 0x000fe20008000000 */
[----:B------:R-:W-:Y:S01]  /*2470*/  UIADD3 UR4, UPT, UPT, UR4, 0x1, URZ ;  /* 0x0000000104047890 */ /* 0x000fe2000fffe0ff */
[----:B------:R-:W-:Y:S02]  /*2480*/  VIADD R8, R8, UR5 ;  /* 0x0000000508087c36 */ /* 0x000fe40008000000 */
[----:B------:R-:W-:Y:S01]  /*2490*/  VIADD R9, R9, UR5 ;  /* 0x0000000509097c36 */ /* 0x000fe20008000000 */
[----:B------:R-:W-:-:S13]  /*24a0*/  ISETP.GT.U32.AND P0, PT, R23, UR7, PT ;  /* 0x0000000717007c0c */ /* 0x000fda000bf04070 */
[----:B------:R-:W-:Y:S05]  /*24b0*/  @!P0 BRA `(.L_x_260) ;  /* 0xfffffffc00748947 */ /* 0x000fea000383ffff */
.L_x_259:
[----:B------:R-:W-:-:S13]  /*24c0*/  ISETP.GE.U32.AND P0, PT, R23, UR6, PT ;  /* 0x0000000617007c0c */ /* 0x000fda000bf06070 */
[----:B------:R-:W-:Y:S05]  /*24d0*/  @P0 BRA `(.L_x_258) ;  /* 0x0000000000dc0947 */ /* 0x000fea0003800000 */
[----:B------:R-:W-:Y:S01]  /*24e0*/  IADD3 R23, PT, PT, -R23, UR6, RZ ;  /* 0x0000000617177c10 */ /* 0x000fe2000fffe1ff */
[----:B------:R-:W-:Y:S03]  /*24f0*/  BSSY.RECONVERGENT B1, `(.L_x_258) ;  /* 0x0000035000017945 */ /* 0x000fe60003800200 */
[----:B------:R-:W-:-:S13]  /*2500*/  ISETP.GE.AND P0, PT, R6, R23, PT ;  /* 0x000000170600720c */ /* 0x000fda0003f06270 */
[----:B------:R-:W-:Y:S05]  /*2510*/  @P0 BRA `(.L_x_261) ;  /* 0x0000000000c80947 */ /* 0x000fea0003800000 */
[----:B------:R-:W0:Y:S01]  /*2520*/  LDCU UR5, c[0x0][0x3ac] ;  /* 0x00007580ff0577ac */ /* 0x000e220008000800 */
[----:B------:R-:W1:Y:S01]  /*2530*/  LDC R10, c[0x0][0x3ac] ;  /* 0x0000eb00ff0a7b82 */ /* 0x000e620000000800 */
[----:B------:R-:W-:Y:S01]  /*2540*/  LOP3.LUT R4, RZ, R6, RZ, 0x33, !PT ;  /* 0x00000006ff047212 */ /* 0x000fe200078e33ff */
[----:B------:R-:W-:Y:S01]  /*2550*/  IMAD.SHL.U32 R11, R0, 0x1000, RZ ;  /* 0x00001000000b7824 */ /* 0x000fe200078e00ff */
[----:B------:R-:W-:Y:S03]  /*2560*/  BSSY.RECONVERGENT B2, `(.L_x_262) ;  /* 0x0000018000027945 */ /* 0x000fe60003800200 */
[----:B------:R-:W-:Y:S01]  /*2570*/  VIADD R5, R4, UR6 ;  /* 0x0000000604057c36 */ /* 0x000fe20008000000 */
[----:B0-----:R-:W-:-:S06]  /*2580*/  USHF.L.U32 UR5, UR5, 0xc, URZ ;  /* 0x0000000c05057899 */ /* 0x001fcc00080006ff */
[----:B------:R-:W-:-:S04]  /*2590*/  VIADD R4, R11, UR5 ;  /* 0x000000050b047c36 */ /* 0x000fc80008000000 */
[C---:B------:R-:W-:Y:S02]  /*25a0*/  IMAD.IADD R11, R5.reuse, 0x1, -R4 ;  /* 0x00000001050b7824 */ /* 0x040fe400078e0a04 */
[----:B-1----:R-:W-:Y:S01]  /*25b0*/  IMAD R4, R10, UR4, RZ ;  /* 0x000000040a047c24 */ /* 0x002fe2000f8e02ff */
        /* <DEDUP_REMOVED lines=10> */
.L_x_264:
        /* <DEDUP_REMOVED lines=8> */
.L_x_263:
[----:B------:R-:W-:Y:S05]  /*26e0*/  BSYNC.RECONVERGENT B2 ;  /* 0x0000000000027941 */ /* 0x000fea0003800200 */
.L_x_262:
[----:B------:R-:W-:Y:S05]  /*26f0*/  @!P1 BRA `(.L_x_261) ;  /* 0x0000000000509947 */ /* 0x000fea0003800000 */
[C---:B------:R-:W-:Y:S02]  /*2700*/  IMAD.IADD R15, R11.reuse, 0x1, R8 ;  /* 0x000000010b0f7824 */ /* 0x040fe400078e0208 */
[----:B------:R-:W-:-:S07]  /*2710*/  VIADD R14, R11, 0x200 ;  /* 0x000002000b0e7836 */ /* 0x000fce0000000000 */
.L_x_265:
        /* <DEDUP_REMOVED lines=18> */
.L_x_261:
[----:B------:R-:W-:Y:S05]  /*2840*/  BSYNC.RECONVERGENT B1 ;  /* 0x0000000000017941 */ /* 0x000fea0003800200 */
.L_x_258:
        /* <DEDUP_REMOVED lines=37> */
[----:B---3--:R-:W1:Y:S01]  /*2aa0*/  LDS.64 R8, [UR4+0x20] ;  /* 0x00002004ff087984 */ /* 0x008e620008000a00 */
[----:B0-----:R-:W-:-:S04]  /*2ab0*/  IADD3 R2, PT, PT, R4, R2, R3 ;  /* 0x0000000204027210 */ /* 0x001fc80007ffe003 */
[----:B------:R-:W-:-:S04]  /*2ac0*/  IADD3 R2, PT, PT, R6, R2, R5 ;  /* 0x0000000206027210 */ /* 0x000fc80007ffe005 */
[----:B-1----:R-:W-:-:S05]  /*2ad0*/  IADD3 R2, PT, PT, R8, R2, R7 ;  /* 0x0000000208027210 */ /* 0x002fca0007ffe007 */
[----:B------:R-:W-:-:S07]  /*2ae0*/  IMAD.IADD R3, R2, 0x1, R9 ;  /* 0x0000000102037824 */ /* 0x000fce00078e0209 */
.L_x_239:
[----:B------:R-:W-:Y:S05]  /*2af0*/  BSYNC.RECONVERGENT B0 ;  /* 0x0000000000007941 */ /* 0x000fea0003800200 */
.L_x_227:
[----:B------:R-:W-:Y:S05]  /*2b00*/  @P0 EXIT ;  /* 0x000000000000094d */ /* 0x000fea0003800000 */
[----:B-1----:R-:W1:Y:S02]  /*2b10*/  LDC.64 R4, c[0x0][0x388] ;  /* 0x0000e200ff047b82 */ /* 0x002e640000000a00 */
[----:B-1----:R-:W-:-:S05]  /*2b20*/  IMAD.WIDE.U32 R4, R0, 0x4, R4 ;  /* 0x0000000400047825 */ /* 0x002fca00078e0004 */
[----:B------:R-:W-:Y:S01]  /*2b30*/  STG.E desc[UR8][R4.64], R3 ;  /* 0x0000000304007986 */ /* 0x000fe2000c101908 */
[----:B------:R-:W-:Y:S05]  /*2b40*/  EXIT ;  /* 0x000000000000794d */ /* 0x000fea0003800000 */
.L_x_266:
        /* <DEDUP_REMOVED lines=11> */
.L_x_336:


//--------------------- .text._ZN3cub18CUB_300001_SM_10006detail6reduce28DeviceReduceSingleTileKernelINS2_10policy_hubIijN4cuda3std3__44plusIiEEE10Policy1000EPiSC_jS9_iiNS7_10__identityEEEvT0_T1_T2_T3_T4_T6_ --------------------------
	.section	.text._ZN3cub18CUB_300001_SM_10006detail6reduce28DeviceReduceSingleTileKernelINS2_10policy_hubIijN4cuda3std3__44plusIiEEE10Policy1000EPiSC_jS9_iiNS7_10__identityEEEvT0_T1_T2_T3_T4_T6_,"ax",@progbits
	.align	128
        .global         _ZN3cub18CUB_300001_SM_10006detail6reduce28DeviceReduceSingleTileKernelINS2_10policy_hubIijN4cuda3std3__44plusIiEEE10Policy1000EPiSC_jS9_iiNS7_10__identityEEEvT0_T1_T2_T3_T4_T6_
        .type           _ZN3cub18CUB_300001_SM_10006detail6reduce28DeviceReduceSingleTileKernelINS2_10policy_hubIijN4cuda3std3__44plusIiEEE10Policy1000EPiSC_jS9_iiNS7_10__identityEEEvT0_T1_T2_T3_T4_T6_,@function
        .size           _ZN3cub18CUB_300001_SM_10006detail6reduce28DeviceReduceSingleTileKernelINS2_10policy_hubIijN4cuda3std3__44plusIiEEE10Policy1000EPiSC_jS9_iiNS7_10__identityEEEvT0_T1_T2_T3_T4_T6_,(.L_x_337 - _ZN3cub18CUB_300001_SM_10006detail6reduce28DeviceReduceSingleTileKernelINS2_10policy_hubIijN4cuda3std3__44plusIiEEE10Policy1000EPiSC_jS9_iiNS7_10__identityEEEvT0_T1_T2_T3_T4_T6_)
        .other          _ZN3cub18CUB_300001_SM_10006detail6reduce28DeviceReduceSingleTileKernelINS2_10policy_hubIijN4cuda3std3__44plusIiEEE10Policy1000EPiSC_jS9_iiNS7_10__identityEEEvT0_T1_T2_T3_T4_T6_,@"STO_CUDA_ENTRY STV_DEFAULT"
_ZN3cub18CUB_300001_SM_10006detail6reduce28DeviceReduceSingleTileKernelINS2_10policy_hubIijN4cuda3std3__44plusIiEEE10Policy1000EPiSC_jS9_iiNS7_10__identityEEEvT0_T1_T2_T3_T4_T6_:
.text._ZN3cub18CUB_300001_SM_10006detail6reduce28DeviceReduceSingleTileKernelINS2_10policy_hubIijN4cuda3std3__44plusIiEEE10Policy1000EPiSC_jS9_iiNS7_10__identityEEEvT0_T1_T2_T3_T4_T6_:
        /* <DEDUP_REMOVED lines=13> */
.L_x_267:
[----:B------:R-:W0:Y:S01]  /*00d0*/  LDCU UR4, c[0x0][0x380] ;  /* 0x00007000ff0477ac */ /* 0x000e220008000800 */
[----:B------:R-:W-:Y:S01]  /*00e0*/  BSSY.RECONVERGENT B0, `(.L_x_268) ;  /* 0x00002ee000007945 */ /* 0x000fe20003800200 */
[----:B0-----:R-:W-:-:S09]  /*00f0*/  ULOP3.LUT UP0, URZ, UR4, 0xf, URZ, 0xc0, !UPT ;  /* 0x0000000f04ff7892 */ /* 0x001fd2000f80c0ff */
[----:B------:R-:W-:Y:S05]  /*0100*/  BRA.U UP0, `(.L_x_269) ;  /* 0x0000001500a87547 */ /* 0x000fea000b800000 */
        /* <DEDUP_REMOVED lines=12> */
.L_x_272:
[----:B------:R-:W-:Y:S05]  /*01d0*/  BSYNC.RECONVERGENT B1 ;  /* 0x0000000000017941 */ /* 0x000fea0003800200 */
.L_x_271:
        /* <DEDUP_REMOVED lines=16> */
.L_x_277:
        /* <DEDUP_REMOVED lines=9> */
.L_x_276:
[----:B------:R-:W-:Y:S05]  /*0370*/  BSYNC.RECONVERGENT B2 ;  /* 0x0000000000027941 */ /* 0x000fea0003800200 */
.L_x_275:
[----:B------:R-:W-:Y:S05]  /*0380*/  @!P1 BRA `(.L_x_274) ;  /* 0x00000004001c9947 */ /* 0x000fea0003800000 */
[----:B------:R-:W0:Y:S01]  /*0390*/  LDC.64 R4, c[0x0][0x380] ;  /* 0x0000e000ff047b82 */ /* 0x000e220000000a00 */
[----:B------:R-:W-:Y:S01]  /*03a0*/  IMAD.IADD R7, R3, 0x1, -R6 ;  /* 0x0000000103077824 */ /* 0x000fe200078e0a06 */
[----:B------:R-:W-:Y:S01]  /*03b0*/  BSSY.RECONVERGENT B2, `(.L_x_278) ;  /* 0x0000025000027945 */ /* 0x000fe20003800200 */
[----:B------:R-:W-:-:S03]  /*03c0*/  PLOP3.LUT P0, PT, PT, PT, PT, 0x80, 0x8 ;  /* 0x000000000008781c */ /* 0x000fc60003f0f070 */
[----:B------:R-:W-:Y:S01]  /*03d0*/  ISETP.GT.AND P1, PT, R7, 0xc00, PT ;  /* 0x00000c000700780c */ /* 0x000fe20003f24270 */
[----:B0-----:R-:W-:-:S12]  /*03e0*/  IMAD.WIDE.U32 R4, R6, 0x4, R4 ;  /* 0x0000000406047825 */ /* 0x001fd800078e0004 */
[----:B------:R-:W-:Y:S05]  /*03f0*/  @!P1 BRA `(.L_x_279) ;  /* 0x0000000000809947 */ /* 0x000fea0003800000 */
[----:B------:R-:W-:Y:S01]  /*0400*/  PLOP3.LUT P0, PT, PT, PT, PT, 0x8, 0x80 ;  /* 0x000000000080781c */ /* 0x000fe20003f0e170 */
[----:B------:R-:W-:-:S12]  /*0410*/  VIADD R7, R3, 0xfffff400 ;  /* 0xfffff40003077836 */ /* 0x000fd80000000000 */
.L_x_280:
[----:B------:R-:W2:Y:S04]  /*0420*/  LDG.E.CONSTANT R13, desc[UR6][R4.64] ;  /* 0x00000006040d7981 */ /* 0x000ea8000c1e9900 */
[----:B------:R-:W2:Y:S04]  /*0430*/  LDG.E.CONSTANT R12, desc[UR6][R4.64+0x400] ;  /* 0x00040006040c7981 */ /* 0x000ea8000c1e9900 */
[----:B------:R-:W3:Y:S04]  /*0440*/  LDG.E.CONSTANT R15, desc[UR6][R4.64+0x800] ;  /* 0x00080006040f7981 */ /* 0x000ee8000c1e9900 */
[----:B------:R-:W3:Y:S04]  /*0450*/  LDG.E.CONSTANT R14, desc[UR6][R4.64+0xc00] ;  /* 0x000c0006040e7981 */ /* 0x000ee8000c1e9900 */
[----:B------:R-:W4:Y:S04]  /*0460*/  LDG.E.CONSTANT R17, desc[UR6][R4.64+0x1000] ;  /* 0x0010000604117981 */ /* 0x000f28000c1e9900 */
        /* <DEDUP_REMOVED lines=10> */
[----:B------:R0:W4:Y:S01]  /*0510*/  LDG.E.CONSTANT R8, desc[UR6][R4.64+0x3c00] ;  /* 0x003c000604087981 */ /* 0x000122000c1e9900 */
[----:B------:R-:W-:-:S05]  /*0520*/  VIADD R6, R6, 0x1000 ;  /* 0x0000100006067836 */ /* 0x000fca0000000000 */
[----:B------:R-:W-:Y:S02]  /*0530*/  ISETP.GE.AND P1, PT, R6, R7, PT ;  /* 0x000000070600720c */ /* 0x000fe40003f26270 */
[----:B--2--5:R-:W-:Y:S02]  /*0540*/  IADD3 R12, PT, PT, R12, R13, R2 ;  /* 0x0000000d0c0c7210 */ /* 0x024fe40007ffe002 */
[----:B------:R-:W-:-:S05]  /*0550*/  IADD3 R13, P2, PT, R4, 0x4000, RZ ;  /* 0x00004000040d7810 */ /* 0x000fca0007f5e0ff */
[----:B0-----:R-:W-:Y:S01]  /*0560*/  IMAD.X R5, RZ, RZ, R5, P2 ;  /* 0x000000ffff057224 */ /* 0x001fe200010e0605 */
[----:B---3--:R-:W-:Y:S01]  /*0570*/  IADD3 R12, PT, PT, R14, R15, R12 ;  /* 0x0000000f0e0c7210 */ /* 0x008fe20007ffe00c */
[----:B------:R-:W-:-:S03]  /*0580*/  IMAD.MOV.U32 R4, RZ, RZ, R13 ;  /* 0x000000ffff047224 */ /* 0x000fc600078e000d */
[----:B----4-:R-:W-:-:S04]  /*0590*/  IADD3 R12, PT, PT, R16, R17, R12 ;  /* 0x00000011100c7210 */ /* 0x010fc80007ffe00c */
[----:B------:R-:W-:-:S04]  /*05a0*/  IADD3 R12, PT, PT, R18, R19, R12 ;  /* 0x00000013120c7210 */ /* 0x000fc80007ffe00c */
[----:B------:R-:W-:-:S04]  /*05b0*/  IADD3 R12, PT, PT, R20, R21, R12 ;  /* 0x00000015140c7210 */ /* 0x000fc80007ffe00c */
[----:B------:R-:W-:-:S04]  /*05c0*/  IADD3 R12, PT, PT, R22, R23, R12 ;  /* 0x00000017160c7210 */ /* 0x000fc80007ffe00c */
[----:B------:R-:W-:-:S04]  /*05d0*/  IADD3 R10, PT, PT, R10, R11, R12 ;  /* 0x0000000b0a0a7210 */ /* 0x000fc80007ffe00c */
[----:B------:R-:W-:Y:S01]  /*05e0*/  IADD3 R2, PT, PT, R8, R9, R10 ;  /* 0x0000000908027210 */ /* 0x000fe20007ffe00a */
[----:B------:R-:W-:Y:S06]  /*05f0*/  @!P1 BRA `(.L_x_280) ;  /* 0xfffffffc00889947 */ /* 0x000fec000383ffff */
.L_x_279:
[----:B------:R-:W-:Y:S05]  /*0600*/  BSYNC.RECONVERGENT B2 ;  /* 0x0000000000027941 */ /* 0x000fea0003800200 */
.L_x_278:
        /* <DEDUP_REMOVED lines=10> */
[----:B------:R-:W4:Y:S04]  /*06b0*/  LDG.E.CONSTANT R14, desc[UR6][R4.64+0x1800] ;  /* 0x00180006040e7981 */ /* 0x000f28000c1e9900 */
[----:B------:R0:W4:Y:S01]  /*06c0*/  LDG.E.CONSTANT R13, desc[UR6][R4.64+0x1c00] ;  /* 0x001c0006040d7981 */ /* 0x000122000c1e9900 */
[----:B------:R-:W-:Y:S01]  /*06d0*/  PLOP3.LUT P0, PT, PT, PT, PT, 0x8, 0x80 ;  /* 0x000000000080781c */ /* 0x000fe20003f0e170 */
[----:B------:R-:W-:Y:S01]  /*06e0*/  VIADD R6, R6, 0x800 ;  /* 0x0000080006067836 */ /* 0x000fe20000000000 */
[----:B--2--5:R-:W-:-:S02]  /*06f0*/  IADD3 R7, PT, PT, R8, R7, R2 ;  /* 0x0000000708077210 */ /* 0x024fc40007ffe002 */
[----:B------:R-:W-:-:S05]  /*0700*/  IADD3 R8, P1, PT, R4, 0x2000, RZ ;  /* 0x0000200004087810 */ /* 0x000fca0007f3e0ff */
[----:B0-----:R-:W-:Y:S01]  /*0710*/  IMAD.MOV.U32 R4, RZ, RZ, R8 ;  /* 0x000000ffff047224 */ /* 0x001fe200078e0008 */
[----:B---3--:R-:W-:Y:S01]  /*0720*/  IADD3 R7, PT, PT, R9, R10, R7 ;  /* 0x0000000a09077210 */ /* 0x008fe20007ffe007 */
[----:B------:R-:W-:-:S04]  /*0730*/  IMAD.X R9, RZ, RZ, R5, P1 ;  /* 0x000000ffff097224 */ /* 0x000fc800008e0605 */
[----:B------:R-:W-:Y:S01]  /*0740*/  IMAD.MOV.U32 R5, RZ, RZ, R9 ;  /* 0x000000ffff057224 */ /* 0x000fe200078e0009 */
[----:B----4-:R-:W-:-:S04]  /*0750*/  IADD3 R7, PT, PT, R11, R12, R7 ;  /* 0x0000000c0b077210 */ /* 0x010fc80007ffe007 */
[----:B------:R-:W-:-:S07]  /*0760*/  IADD3 R2, PT, PT, R13, R14, R7 ;  /* 0x0000000e0d027210 */ /* 0x000fce0007ffe007 */
.L_x_282:
[----:B------:R-:W-:Y:S05]  /*0770*/  BSYNC.RECONVERGENT B2 ;  /* 0x0000000000027941 */ /* 0x000fea0003800200 */
.L_x_281:
[----:B------:R-:W-:-:S13]  /*0780*/  ISETP.LT.OR P0, PT, R6, R3, P0 ;  /* 0x000000030600720c */ /* 0x000fda0000701670 */
[----:B------:R-:W-:Y:S05]  /*0790*/  @!P0 BRA `(.L_x_274) ;  /* 0x0000000000188947 */ /* 0x000fea0003800000 */
[----:B------:R-:W2:Y:S04]  /*07a0*/  LDG.E.CONSTANT R7, desc[UR6][R4.64] ;  /* 0x0000000604077981 */ /* 0x000ea8000c1e9900 */
[----:B------:R-:W2:Y:S04]  /*07b0*/  LDG.E.CONSTANT R6, desc[UR6][R4.64+0x400] ;  /* 0x0004000604067981 */ /* 0x000ea8000c1e9900 */
[----:B------:R-:W3:Y:S04]  /*07c0*/  LDG.E.CONSTANT R9, desc[UR6][R4.64+0x800] ;  /* 0x0008000604097981 */ /* 0x000ee8000c1e9900 */
[----:B------:R-:W3:Y:S01]  /*07d0*/  LDG.E.CONSTANT R8, desc[UR6][R4.64+0xc00] ;  /* 0x000c000604087981 */ /* 0x000ee2000c1e9900 */
[----:B--2--5:R-:W-:-:S04]  /*07e0*/  IADD3 R2, PT, PT, R6, R7, R2 ;  /* 0x0000000706027210 */ /* 0x024fc80007ffe002 */
[----:B---3--:R-:W-:-:S07]  /*07f0*/  IADD3 R2, PT, PT, R8, R9, R2 ;  /* 0x0000000908027210 */ /* 0x008fce0007ffe002 */
.L_x_274:
[----:B------:R-:W-:Y:S05]  /*0800*/  BSYNC.RECONVERGENT B1 ;  /* 0x0000000000017941 */ /* 0x000fea0003800200 */
.L_x_273:
        /* <DEDUP_REMOVED lines=9> */
[----:B0-----:R-:W0:Y:S01]  /*08a0*/  SHFL.DOWN PT, R4, R3, 0x2, 0x1f ;  /* 0x08401f0003047f89 */ /* 0x001e2200000e0000 */
        /* <DEDUP_REMOVED lines=28> */
[----:B--2---:R-:W0:Y:S04]  /*0a70*/  LDS.128 R4, [UR4+0x10] ;  /* 0x00001004ff047984 */ /* 0x004e280008000c00 */
[----:B------:R-:W1:Y:S01]  /*0a80*/  LDS.64 R2, [UR4+0x20] ;  /* 0x00002004ff027984 */ /* 0x000e620008000a00 */
[----:B0-----:R-:W-:-:S04]  /*0a90*/  IADD3 R0, PT, PT, R4, R0, R9 ;  /* 0x0000000004007210 */ /* 0x001fc80007ffe009 */
[----:B------:R-:W-:-:S04]  /*0aa0*/  IADD3 R0, PT, PT, R6, R0, R5 ;  /* 0x0000000006007210 */ /* 0x000fc80007ffe005 */
[----:B-1----:R-:W-:-:S05]  /*0ab0*/  IADD3 R0, PT, PT, R2, R0, R7 ;  /* 0x0000000002007210 */ /* 0x002fca0007ffe007 */
[----:B------:R-:W-:Y:S01]  /*0ac0*/  IMAD.IADD R9, R0, 0x1, R3 ;  /* 0x0000000100097824 */ /* 0x000fe200078e0203 */
[----:B------:R-:W-:Y:S06]  /*0ad0*/  BRA `(.L_x_284) ;  /* 0x0000002400387947 */ /* 0x000fec0003800000 */
.L_x_283:
[----:B0-----:R-:W-:Y:S01]  /*0ae0*/  LOP3.LUT R4, R0, 0x3e0, RZ, 0xc0, !PT ;  /* 0x000003e000047812 */ /* 0x001fe200078ec0ff */
[----:B------:R-:W0:Y:S04]  /*0af0*/  S2R R10, SR_LANEID ;  /* 0x00000000000a7919 */ /* 0x000e280000000000 */
[----:B------:R-:W-:Y:S01]  /*0b00*/  VIADD R6, R4, 0x20 ;  /* 0x0000002004067836 */ /* 0x000fe20000000000 */
[----:B------:R-:W-:-:S04]  /*0b10*/  LOP3.LUT R4, RZ, R4, RZ, 0x33, !PT ;  /* 0x00000004ff047212 */ /* 0x000fc800078e33ff */
[----:B------:R-:W-:Y:S01]  /*0b20*/  ISETP.GT.U32.AND P0, PT, R6, R3, PT ;  /* 0x000000030600720c */ /* 0x000fe20003f04070 */
[----:B------:R-:W-:-:S05]  /*0b30*/  IMAD.IADD R4, R4, 0x1, R3 ;  /* 0x0000000104047824 */ /* 0x000fca00078e0203 */
[----:B------:R-:W-:-:S05]  /*0b40*/  SEL R5, R4, 0x1f, P0 ;  /* 0x0000001f04057807 */ /* 0x000fca0000000000 */
[----:B-----5:R-:W1:Y:S01]  /*0b50*/  SHFL.DOWN PT, R4, R2, 0x1, R5 ;  /* 0x0820000002047989 */ /* 0x020e6200000e0005 */
[CC--:B0-----:R-:W-:Y:S01]  /*0b60*/  ISETP.GE.AND P0, PT, R10.reuse, R5.reuse, PT ;  /* 0x000000050a00720c */ /* 0x0c1fe20003f06270 */
[C---:B------:R-:W-:Y:S01]  /*0b70*/  VIADD R8, R10.reuse, 0x2 ;  /* 0x000000020a087836 */ /* 0x040fe20000000000 */
[----:B------:R-:W-:Y:S02]  /*0b80*/  ISETP.NE.AND P1, PT, R10, RZ, PT ;  /* 0x000000ff0a00720c */ /* 0x000fe40003f25270 */
[----:B-1----:R-:W-:Y:S02]  /*0b90*/  SEL R7, R4, RZ, !P0 ;  /* 0x000000ff04077207 */ /* 0x002fe40004000000 */
[----:B------:R-:W-:Y:S01]  /*0ba0*/  ISETP.GT.AND P0, PT, R8, R5, PT ;  /* 0x000000050800720c */ /* 0x000fe20003f04270 */
[----:B------:R-:W-:-:S08]  /*0bb0*/  VIADD R8, R10, 0x4 ;  /* 0x000000040a087836 */ /* 0x000fd00000000000 */
[----:B------:R-:W0:Y:S01]  /*0bc0*/  @!P1 S2R R12, SR_CgaCtaId ;  /* 0x00000000000c9919 */ /* 0x000e220000008800 */
[----:B------:R-:W-:Y:S01]  /*0bd0*/  IMAD.IADD R4, R7, 0x1, R2 ;  /* 0x0000000107047824 */ /* 0x000fe200078e0202 */
[----:B------:R-:W-:-:S04]  /*0be0*/  @!P1 MOV R9, 0x400 ;  /* 0x0000040000099802 */ /* 0x000fc80000000f00 */
[----:B------:R-:W1:Y:S02]  /*0bf0*/  SHFL.DOWN PT, R6, R4, 0x2, R5 ;  /* 0x0840000004067989 */ /* 0x000e6400000e0005 */
[----:B-1----:R-:W-:Y:S02]  /*0c00*/  SEL R7, R6, RZ, !P0 ;  /* 0x000000ff06077207 */ /* 0x002fe40004000000 */
[----:B------:R-:W-:Y:S01]  /*0c10*/  ISETP.GT.AND P0, PT, R8, R5, PT ;  /* 0x000000050800720c */ /* 0x000fe20003f04270 */
[----:B------:R-:W-:Y:S01]  /*0c20*/  VIADD R8, R10, 0x10 ;  /* 0x000000100a087836 */ /* 0x000fe20000000000 */
[----:B0-----:R-:W-:Y:S01]  /*0c30*/  @!P1 LEA R12, R12, R9, 0x18 ;  /* 0x000000090c0c9211 */ /* 0x001fe200078ec0ff */
        /* <DEDUP_REMOVED lines=24> */
[----:B------:R-:W-:Y:S01]  /*0dc0*/  ISETP.GT.U32.AND P3, PT, R3, 0x80, PT ;  /* 0x000000800300780c */ /* 0x000fe20003f64070 */
[----:B0-----:R-:W-:-:S09]  /*0dd0*/  ULEA UR4, UR5, UR4, 0x18 ;  /* 0x0000000405047291 */ /* 0x001fd2000f8ec0ff */
[----:B------:R-:W0:Y:S04]  /*0de0*/  LDS.128 R4, [UR4+0x10] ;  /* 0x00001004ff047984 */ /* 0x000e280008000c00 */
[----:B------:R-:W2:Y:S04]  /*0df0*/  LDS R0, [UR4+0xc] ;  /* 0x00000c04ff007984 */ /* 0x000ea80008000800 */
[----:B------:R-:W3:Y:S01]  /*0e00*/  LDS.64 R10, [UR4+0x20] ;  /* 0x00002004ff0a7984 */ /* 0x000ee20008000a00 */
[----:B0-----:R-:W-:Y:S02]  /*0e10*/  SEL R4, R4, RZ, P2 ;  /* 0x000000ff04047207 */ /* 0x001fe40001000000 */
[----:B------:R-:W-:-:S02]  /*0e20*/  ISETP.GT.U32.AND P2, PT, R3, 0x60, PT ;  /* 0x000000600300780c */ /* 0x000fc40003f44070 */
[----:B--2---:R-:W-:Y:S02]  /*0e30*/  SEL R0, R0, RZ, P1 ;  /* 0x000000ff00007207 */ /* 0x004fe40000800000 */
[----:B------:R-:W-:Y:S02]  /*0e40*/  SEL R5, R5, RZ, P2 ;  /* 0x000000ff05057207 */ /* 0x000fe40001000000 */
[----:B------:R-:W-:Y:S02]  /*0e50*/  IADD3 R0, PT, PT, R4, R0, R9 ;  /* 0x0000000004007210 */ /* 0x000fe40007ffe009 */
[C---:B------:R-:W-:Y:S02]  /*0e60*/  ISETP.GT.U32.AND P1, PT, R3.reuse, 0xa0, PT ;  /* 0x000000a00300780c */ /* 0x040fe40003f24070 */
[----:B------:R-:W-:Y:S02]  /*0e70*/  SEL R6, R6, RZ, P3 ;  /* 0x000000ff06067207 */ /* 0x000fe40001800000 */
[----:B------:R-:W-:-:S02]  /*0e80*/  ISETP.GT.U32.AND P2, PT, R3, 0xc0, PT ;  /* 0x000000c00300780c */ /* 0x000fc40003f44070 */
[----:B------:R-:W-:Y:S02]  /*0e90*/  ISETP.GT.U32.AND P3, PT, R3, 0xe0, PT ;  /* 0x000000e00300780c */ /* 0x000fe40003f64070 */
[----:B------:R-:W-:Y:S02]  /*0ea0*/  SEL R7, R7, RZ, P1 ;  /* 0x000000ff07077207 */ /* 0x000fe40000800000 */
[----:B------:R-:W-:Y:S02]  /*0eb0*/  IADD3 R0, PT, PT, R6, R0, R5 ;  /* 0x0000000006007210 */ /* 0x000fe40007ffe005 */
[----:B---3--:R-:W-:Y:S02]  /*0ec0*/  SEL R10, R10, RZ, P2 ;  /* 0x000000ff0a0a7207 */ /* 0x008fe40001000000 */
[----:B------:R-:W-:Y:S02]  /*0ed0*/  SEL R11, R11, RZ, P3 ;  /* 0x000000ff0b0b7207 */ /* 0x000fe40001800000 */
[----:B------:R-:W-:-:S05]  /*0ee0*/  IADD3 R0, PT, PT, R10, R0, R7 ;  /* 0x000000000a007210 */ /* 0x000fca0007ffe007 */
[----:B-1----:R-:W-:Y:S01]  /*0ef0*/  IMAD.IADD R9, R0, 0x1, R11 ;  /* 0x0000000100097824 */ /* 0x002fe200078e020b */
[----:B------:R-:W-:Y:S06]  /*0f00*/  BRA `(.L_x_284) ;  /* 0x00000020002c7947 */ /* 0x000fec0003800000 */
.L_x_270:
[----:B------:R-:W0:Y:S01]  /*0f10*/  S2R R0, SR_TID.X ;  /* 0x0000000000007919 */ /* 0x000e220000002100 */
[----:B------:R-:W1:Y:S02]  /*0f20*/  LDCU.64 UR4, c[0x0][0x380] ;  /* 0x00007000ff0477ac */ /* 0x000e640008000a00 */
[----:B-1----:R-:W-:Y:S02]  /*0f30*/  IMAD.U32 R20, RZ, RZ, UR4 ;  /* 0x00000004ff147e24 */ /* 0x002fe4000f8e00ff */
[----:B------:R-:W-:Y:S02]  /*0f40*/  IMAD.U32 R21, RZ, RZ, UR5 ;  /* 0x00000005ff157e24 */ /* 0x000fe4000f8e00ff */
[----:B0-----:R-:W-:-:S04]  /*0f50*/  IMAD.SHL.U32 R2, R0, 0x4, RZ ;  /* 0x0000000400027824 */ /* 0x001fc800078e00ff */
[----:B------:R-:W-:-:S05]  /*0f60*/  IMAD.WIDE.U32 R24, R2, 0x4, R20 ;  /* 0x0000000402187825 */ /* 0x000fca00078e0014 */
[----:B------:R-:W2:Y:S04]  /*0f70*/  LDG.E.128.CONSTANT R4, desc[UR6][R24.64] ;  /* 0x0000000618047981 */ /* 0x000ea8000c1e9d00 */
[----:B------:R-:W3:Y:S04]  /*0f80*/  LDG.E.128.CONSTANT R8, desc[UR6][R24.64+0x1000] ;  /* 0x0010000618087981 */ /* 0x000ee8000c1e9d00 */
[----:B------:R-:W4:Y:S04]  /*0f90*/  LDG.E.128.CONSTANT R12, desc[UR6][R24.64+0x2000] ;  /* 0x00200006180c7981 */ /* 0x000f28000c1e9d00 */
[----:B------:R-:W5:Y:S01]  /*0fa0*/  LDG.E.128.CONSTANT R16, desc[UR6][R24.64+0x3000] ;  /* 0x0030000618107981 */ /* 0x000f62000c1e9d00 */
[----:B------:R-:W-:Y:S01]  /*0fb0*/  VIADD R22, R3, 0xfffff000 ;  /* 0xfffff00003167836 */ /* 0x000fe20000000000 */
[----:B------:R-:W-:-:S04]  /*0fc0*/  UMOV UR4, 0x1000 ;  /* 0x0000100000047882 */ /* 0x000fc80000000000 */
[----:B------:R-:W-:Y:S02]  /*0fd0*/  ISETP.GE.U32.AND P0, PT, R22, 0x1000, PT ;  /* 0x000010001600780c */ /* 0x000fe40003f06070 */
        /* <DEDUP_REMOVED lines=10> */
[----:B------:R-:W-:-:S07]  /*1080*/  UMOV UR4, 0x1000 ;  /* 0x0000100000047882 */ /* 0x000fce0000000000 */
[----:B------:R-:W1:Y:S02]  /*1090*/  LDC.64 R20, c[0x0][0x380] ;  /* 0x0000e000ff147b82 */ /* 0x000e640000000a00 */
.L_x_287:
[----:B------:R-:W-:-:S04]  /*10a0*/  VIADD R25, R2, UR4 ;  /* 0x0000000402197c36 */ /* 0x000fc80008000000 */
[----:B-1----:R-:W-:-:S05]  /*10b0*/  IMAD.WIDE.U32 R24, R25, 0x4, R20 ;  /* 0x0000000419187825 */ /* 0x002fca00078e0014 */
[----:B------:R-:W2:Y:S04]  /*10c0*/  LDG.E.128.CONSTANT R4, desc[UR6][R24.64] ;  /* 0x0000000618047981 */ /* 0x000ea8000c1e9d00 */
[----:B------:R-:W3:Y:S04]  /*10d0*/  LDG.E.128.CONSTANT R8, desc[UR6][R24.64+0x1000] ;  /* 0x0010000618087981 */ /* 0x000ee8000c1e9d00 */
[----:B------:R-:W4:Y:S04]  /*10e0*/  LDG.E.128.CONSTANT R12, desc[UR6][R24.64+0x2000] ;  /* 0x00200006180c7981 */ /* 0x000f28000c1e9d00 */
[----:B------:R-:W5:Y:S01]  /*10f0*/  LDG.E.128.CONSTANT R16, desc[UR6][R24.64+0x3000] ;  /* 0x0030000618107981 */ /* 0x000f62000c1e9d00 */
[----:B--2---:R-:W-:Y:S01]  /*1100*/  IADD3 R5, PT, PT, R5, R4, R23 ;  /* 0x0000000405057210 */ /* 0x004fe20007ffe017 */
[----:B0-----:R-:W-:-:S03]  /*1110*/  VIADD R4, R3, -UR4 ;  /* 0x8000000403047c36 */ /* 0x001fc60008000000 */
[----:B------:R-:W-:Y:S02]  /*1120*/  IADD3 R5, PT, PT, R7, R6, R5 ;  /* 0x0000000607057210 */ /* 0x000fe40007ffe005 */
[----:B------:R-:W-:Y:S02]  /*1130*/  ISETP.GE.U32.AND P0, PT, R4, 0x1000, PT ;  /* 0x000010000400780c */ /* 0x000fe40003f06070 */
[----:B---3--:R-:W-:-:S04]  /*1140*/  IADD3 R5, PT, PT, R9, R8, R5 ;  /* 0x0000000809057210 */ /* 0x008fc80007ffe005 */
[----:B------:R-:W-:-:S04]  /*1150*/  IADD3 R5, PT, PT, R11, R10, R5 ;  /* 0x0000000a0b057210 */ /* 0x000fc80007ffe005 */
[----:B----4-:R-:W-:-:S04]  /*1160*/  IADD3 R5, PT, PT, R13, R12, R5 ;  /* 0x0000000c0d057210 */ /* 0x010fc80007ffe005 */
[----:B------:R-:W-:-:S04]  /*1170*/  IADD3 R5, PT, PT, R15, R14, R5 ;  /* 0x0000000e0f057210 */ /* 0x000fc80007ffe005 */
[----:B-----5:R-:W-:-:S04]  /*1180*/  IADD3 R5, PT, PT, R17, R16, R5 ;  /* 0x0000001011057210 */ /* 0x020fc80007ffe005 */
[----:B------:R-:W-:Y:S01]  /*1190*/  IADD3 R23, PT, PT, R19, R18, R5 ;  /* 0x0000001213177210 */ /* 0x000fe20007ffe005 */
[----:B------:R-:W-:Y:S06]  /*11a0*/  @!P0 BRA `(.L_x_286) ;  /* 0x0000000000d48947 */ /* 0x000fec0003800000 */
[----:B------:R-:W-:-:S06]  /*11b0*/  UIADD3 UR4, UPT, UPT, UR4, 0x1000, URZ ;  /* 0x0000100004047890 */ /* 0x000fcc000fffe0ff */
[----:B------:R-:W-:-:S13]  /*11c0*/  ISETP.LT.U32.AND P0, PT, R22, UR4, PT ;  /* 0x0000000416007c0c */ /* 0x000fda000bf01070 */
[----:B------:R-:W-:Y:S05]  /*11d0*/  @!P0 BRA `(.L_x_287) ;  /* 0xfffffffc00b08947 */ /* 0x000fea000383ffff */
.L_x_285:
[----:B------:R-:W-:-:S13]  /*11e0*/  ISETP.LE.U32.AND P0, PT, R3, UR4, PT ;  /* 0x0000000403007c0c */ /* 0x000fda000bf03070 */
[----:B------:R-:W-:Y:S05]  /*11f0*/  @P0 BRA `(.L_x_286) ;  /* 0x0000000000c00947 */ /* 0x000fea0003800000 */
[----:B------:R-:W-:Y:S01]  /*1200*/  VIADD R5, R3, -UR4 ;  /* 0x8000000403057c36 */ /* 0x000fe20008000000 */
[----:B------:R-:W-:Y:S04]  /*1210*/  BSSY.RECONVERGENT B1, `(.L_x_286) ;  /* 0x000002e000017945 */ /* 0x000fe80003800200 */
[----:B------:R-:W-:-:S13]  /*1220*/  ISETP.GE.AND P0, PT, R0, R5, PT ;  /* 0x000000050000720c */ /* 0x000fda0003f06270 */
[----:B------:R-:W-:Y:S05]  /*1230*/  @P0 BRA `(.L_x_288) ;  /* 0x0000000000ac0947 */ /* 0x000fea0003800000 */
[----:B------:R-:W-:Y:S01]  /*1240*/  LOP3.LUT R2, RZ, R0, RZ, 0x33, !PT ;  /* 0x00000000ff027212 */ /* 0x000fe200078e33ff */
[----:B------:R-:W-:Y:S01]  /*1250*/  BSSY.RECONVERGENT B2, `(.L_x_289) ;  /* 0x0000014000027945 */ /* 0x000fe20003800200 */
[----:B------:R-:W-:Y:S02]  /*1260*/  IMAD.MOV.U32 R4, RZ, RZ, R0 ;  /* 0x000000ffff047224 */ /* 0x000fe400078e0000 */
[----:B------:R-:W-:-:S04]  /*1270*/  IADD3 R2, PT, PT, R3, -UR4, R2 ;  /* 0x8000000403027c10 */ /* 0x000fc8000fffe002 */
[C---:B------:R-:W-:Y:S02]  /*1280*/  LOP3.LUT R3, R2.reuse, 0x300, RZ, 0xc0, !PT ;  /* 0x0000030002037812 */ /* 0x040fe400078ec0ff */
[----:B------:R-:W-:Y:S02]  /*1290*/  ISETP.GE.U32.AND P1, PT, R2, 0x300, PT ;  /* 0x000003000200780c */ /* 0x000fe40003f26070 */
[----:B------:R-:W-:-:S13]  /*12a0*/  ISETP.NE.AND P0, PT, R3, 0x300, PT ;  /* 0x000003000300780c */ /* 0x000fda0003f05270 */
[----:B------:R-:W-:Y:S05]  /*12b0*/  @!P0 BRA `(.L_x_290) ;  /* 0x0000000000348947 */ /* 0x000fea0003800000 */
[----:B------:R-:W-:Y:S01]  /*12c0*/  LEA.HI R2, R2, 0x1, RZ, 0x18 ;  /* 0x0000000102027811 */ /* 0x000fe200078fc0ff */
[----:B------:R-:W-:Y:S02]  /*12d0*/  VIADD R7, R0, UR4 ;  /* 0x0000000400077c36 */ /* 0x000fe40008000000 */
[----:B------:R-:W-:Y:S01]  /*12e0*/  IMAD.MOV.U32 R4, RZ, RZ, R0 ;  /* 0x000000ffff047224 */ /* 0x000fe200078e0000 */
[----:B------:R-:W-:-:S05]  /*12f0*/  LOP3.LUT R2, R2, 0x3, RZ, 0xc0, !PT ;  /* 0x0000000302027812 */ /* 0x000fca00078ec0ff */
[----:B------:R-:W-:-:S07]  /*1300*/  IMAD.MOV R6, RZ, RZ, -R2 ;  /* 0x000000ffff067224 */ /* 0x000fce00078e0a02 */
.L_x_291:
        /* <DEDUP_REMOVED lines=8> */
.L_x_290:
[----:B------:R-:W-:Y:S05]  /*1390*/  BSYNC.RECONVERGENT B2 ;  /* 0x0000000000027941 */ /* 0x000fea0003800200 */
.L_x_289:
[----:B------:R-:W-:Y:S05]  /*13a0*/  @!P1 BRA `(.L_x_288) ;  /* 0x0000000000509947 */ /* 0x000fea0003800000 */
[C---:B------:R-:W-:Y:S02]  /*13b0*/  VIADD R12, R4.reuse, 0x200 ;  /* 0x00000200040c7836 */ /* 0x040fe40000000000 */
[----:B------:R-:W-:-:S07]  /*13c0*/  VIADD R13, R4, UR4 ;  /* 0x00000004040d7c36 */ /* 0x000fce0008000000 */
.L_x_292:
        /* <DEDUP_REMOVED lines=18> */
.L_x_288:
[----:B------:R-:W-:Y:S05]  /*14f0*/  BSYNC.RECONVERGENT B1 ;  /* 0x0000000000017941 */ /* 0x000fea0003800200 */
.L_x_286:
        /* <DEDUP_REMOVED lines=41> */
[----:B------:R-:W-:Y:S01]  /*1790*/  IMAD.IADD R9, R0, 0x1, R3 ;  /* 0x0000000100097824 */ /* 0x000fe200078e0203 */
[----:B------:R-:W-:Y:S06]  /*17a0*/  BRA `(.L_x_284) ;  /* 0x0000001800047947 */ /* 0x000fec0003800000 */
.L_x_269:
        /* <DEDUP_REMOVED lines=12> */
.L_x_295:
[----:B------:R-:W-:Y:S05]  /*1870*/  BSYNC.RECONVERGENT B1 ;  /* 0x0000000000017941 */ /* 0x000fea0003800200 */
.L_x_294:
        /* <DEDUP_REMOVED lines=16> */
.L_x_300:
        /* <DEDUP_REMOVED lines=9> */
.L_x_299:
[----:B------:R-:W-:Y:S05]  /*1a10*/  BSYNC.RECONVERGENT B2 ;  /* 0x0000000000027941 */ /* 0x000fea0003800200 */
.L_x_298:
        /* <DEDUP_REMOVED lines=10> */
.L_x_303:
        /* <DEDUP_REMOVED lines=30> */
.L_x_302:
[----:B------:R-:W-:Y:S05]  /*1ca0*/  BSYNC.RECONVERGENT B2 ;  /* 0x0000000000027941 */ /* 0x000fea0003800200 */
.L_x_301:
        /* <DEDUP_REMOVED lines=22> */
.L_x_305:
[----:B------:R-:W-:Y:S05]  /*1e10*/  BSYNC.RECONVERGENT B2 ;  /* 0x0000000000027941 */ /* 0x000fea0003800200 */
.L_x_304:
        /* <DEDUP_REMOVED lines=8> */
.L_x_297:
[----:B------:R-:W-:Y:S05]  /*1ea0*/  BSYNC.RECONVERGENT B1 ;  /* 0x0000000000017941 */ /* 0x000fea0003800200 */
.L_x_296:
        /* <DEDUP_REMOVED lines=38> */
[----:B----4-:R-:W0:Y:S04]  /*2110*/  LDS.128 R4, [UR4+0x10] ;  /* 0x00001004ff047984 */ /* 0x010e280008000c00 */
[----:B------:R-:W1:Y:S01]  /*2120*/  LDS.64 R2, [UR4+0x20] ;  /* 0x00002004ff027984 */ /* 0x000e620008000a00 */
[----:B0-----:R-:W-:-:S04]  /*2130*/  IADD3 R0, PT, PT, R4, R0, R9 ;  /* 0x0000000004007210 */ /* 0x001fc80007ffe009 */
[----:B------:R-:W-:-:S04]  /*2140*/  IADD3 R0, PT, PT, R6, R0, R5 ;  /* 0x0000000006007210 */ /* 0x000fc80007ffe005 */
[----:B-1----:R-:W-:-:S05]  /*2150*/  IADD3 R0, PT, PT, R2, R0, R7 ;  /* 0x0000000002007210 */ /* 0x002fca0007ffe007 */
[----:B------:R-:W-:Y:S01]  /*2160*/  IMAD.IADD R9, R0, 0x1, R3 ;  /* 0x0000000100097824 */ /* 0x000fe200078e0203 */
[----:B------:R-:W-:Y:S06]  /*2170*/  BRA `(.L_x_284) ;  /* 0x0000000c00907947 */ /* 0x000fec0003800000 */
.L_x_306:
        /* <DEDUP_REMOVED lines=10> */
[C---:B------:R-:W-:Y:S01]  /*2220*/  ISETP.NE.AND P1, PT, R8.reuse, RZ, PT ;  /* 0x000000ff0800720c */ /* 0x040fe20003f25270 */
[----:B------:R-:W-:Y:S01]  /*2230*/  VIADD R10, R8, 0x4 ;  /* 0x00000004080a7836 */ /* 0x000fe20000000000 */
[----:B-1----:R-:W-:Y:S02]  /*2240*/  SEL R5, R4, RZ, !P0 ;  /* 0x000000ff04057207 */ /* 0x002fe40004000000 */
[----:B------:R-:W-:-:S09]  /*2250*/  ISETP.GT.AND P0, PT, R6, R11, PT ;  /* 0x0000000b0600720c */ /* 0x000fd20003f04270 */
[----:B------:R-:W0:Y:S01]  /*2260*/  @!P1 S2R R9, SR_CgaCtaId ;  /* 0x0000000000099919 */ /* 0x000e220000008800 */
[----:B------:R-:W-:-:S05]  /*2270*/  IMAD.IADD R5, R5, 0x1, R2 ;  /* 0x0000000105057824 */ /* 0x000fca00078e0202 */
[----:B------:R-:W1:Y:S02]  /*2280*/  SHFL.DOWN PT, R4, R5, 0x2, R11 ;  /* 0x0840000005047989 */ /* 0x000e6400000e000b */
[----:B-1----:R-:W-:Y:S02]  /*2290*/  SEL R4, R4, RZ, !P0 ;  /* 0x000000ff04047207 */ /* 0x002fe40004000000 */
[----:B------:R-:W-:-:S03]  /*22a0*/  ISETP.GT.AND P0, PT, R10, R11, PT ;  /* 0x0000000b0a00720c */ /* 0x000fc60003f04270 */
[----:B------:R-:W-:Y:S01]  /*22b0*/  IMAD.IADD R4, R5, 0x1, R4 ;  /* 0x0000000105047824 */ /* 0x000fe200078e0204 */
[----:B------:R-:W-:-:S04]  /*22c0*/  @!P1 SHF.R.U32.HI R5, RZ, 0x3, R0 ;  /* 0x00000003ff059819 */ /* 0x000fc80000011600 */
[----:B------:R-:W1:Y:S01]  /*22d0*/  SHFL.DOWN PT, R6, R4, 0x4, R11 ;  /* 0x0880000004067989 */ /* 0x000e6200000e000b */
[----:B------:R-:W-:Y:S02]  /*22e0*/  @!P1 LOP3.LUT R5, R5, 0x7c, RZ, 0xc0, !PT ;  /* 0x0000007c05059812 */ /* 0x000fe400078ec0ff */
[----:B-1----:R-:W-:Y:S01]  /*22f0*/  SEL R7, R6, RZ, !P0 ;  /* 0x000000ff06077207 */ /* 0x002fe20004000000 */
[C---:B------:R-:W-:Y:S02]  /*2300*/  VIADD R6, R8.reuse, 0x8 ;  /* 0x0000000808067836 */ /* 0x040fe40000000000 */
[----:B------:R-:W-:Y:S02]  /*2310*/  VIADD R8, R8, 0x10 ;  /* 0x0000001008087836 */ /* 0x000fe40000000000 */
[----:B------:R-:W-:Y:S01]  /*2320*/  IMAD.IADD R7, R4, 0x1, R7 ;  /* 0x0000000104077824 */ /* 0x000fe200078e0207 */
[----:B------:R-:W-:Y:S02]  /*2330*/  ISETP.GT.AND P0, PT, R6, R11, PT ;  /* 0x0000000b0600720c */ /* 0x000fe40003f04270 */
[----:B------:R-:W-:-:S02]  /*2340*/  @!P1 MOV R6, 0x400 ;  /* 0x0000040000069802 */ /* 0x000fc40000000f00 */
[----:B------:R-:W1:Y:S02]  /*2350*/  SHFL.DOWN PT, R2, R7, 0x8, R11 ;  /* 0x0900000007027989 */ /* 0x000e6400000e000b */
[----:B0-----:R-:W-:-:S05]  /*2360*/  @!P1 LEA R6, R9, R6, 0x18 ;  /* 0x0000000609069211 */ /* 0x001fca00078ec0ff */
        /* <DEDUP_REMOVED lines=36> */
.L_x_293:
[----:B------:R-:W0:Y:S01]  /*25b0*/  S2R R11, SR_TID.X ;  /* 0x00000000000b7919 */ /* 0x000e220000002100 */
[----:B------:R-:W1:Y:S02]  /*25c0*/  LDCU.64 UR4, c[0x0][0x380] ;  /* 0x00007000ff0477ac */ /* 0x000e640008000a00 */
[----:B-1----:R-:W-:Y:S02]  /*25d0*/  IMAD.U32 R6, RZ, RZ, UR4 ;  /* 0x00000004ff067e24 */ /* 0x002fe4000f8e00ff */
[----:B------:R-:W-:Y:S02]  /*25e0*/  IMAD.U32 R7, RZ, RZ, UR5 ;  /* 0x00000005ff077e24 */ /* 0x000fe4000f8e00ff */
        /* <DEDUP_REMOVED lines=20> */
[----:B----4-:R-:W-:-:S04]  /*2730*/  IADD3 R0, PT, PT, R15, R8, R0 ;  /* 0x000000080f007210 */ /* 0x010fc80007ffe000 */
[----:B-----5:R-:W-:-:S04]  /*2740*/  IADD3 R0, PT, PT, R17, R12, R0 ;  /* 0x0000000c11007210 */ /* 0x020fc80007ffe000 */
[----:B------:R-:W-:Y:S01]  /*2750*/  IADD3 R14, PT, PT, R19, R14, R0 ;  /* 0x0000000e130e7210 */ /* 0x000fe20007ffe000 */
[----:B------:R-:W-:-:S05]  /*2760*/  VIADD R0, R3, 0xfffff000 ;  /* 0xfffff00003007836 */ /* 0x000fca0000000000 */
[----:B------:R-:W-:Y:S02]  /*2770*/  ISETP.GE.U32.AND P0, PT, R0, 0x1000, PT ;  /* 0x000010000000780c */ /* 0x000fe40003f06070 */
[----:B------:R-:W-:-:S04]  /*2780*/  IADD3 R14, PT, PT, R21, R16, R14 ;  /* 0x00000010150e7210 */ /* 0x000fc80007ffe00e */
[----:B------:R-:W-:-:S05]  /*2790*/  IADD3 R23, PT, PT, R23, R18, R14 ;  /* 0x0000001217177210 */ /* 0x000fca0007ffe00e */
[----:B------:R-:W-:Y:S02]  /*27a0*/  IMAD.IADD R10, R10, 0x1, R23 ;  /* 0x000000010a0a7824 */ /* 0x000fe400078e0217 */
[----:B------:R-:W-:Y:S05]  /*27b0*/  @!P0 BRA `(.L_x_307) ;  /* 0x0000000000908947 */ /* 0x000fea0003800000 */
[----:B------:R-:W0:Y:S01]  /*27c0*/  LDC R3, c[0x0][0x390] ;  /* 0x0000e400ff037b82 */ /* 0x000e220000000800 */
[----:B------:R-:W-:-:S07]  /*27d0*/  IMAD.MOV.U32 R2, RZ, RZ, 0x1000 ;  /* 0x00001000ff027424 */ /* 0x000fce00078e00ff */
[----:B------:R-:W1:Y:S02]  /*27e0*/  LDC.64 R6, c[0x0][0x380] ;  /* 0x0000e000ff067b82 */ /* 0x000e640000000a00 */
.L_x_309:
[----:B------:R-:W-:Y:S02]  /*27f0*/  IMAD.IADD R19, R11, 0x1, R2 ;  /* 0x000000010b137824 */ /* 0x000fe400078e0202 */
[----:B------:R-:W-:-:S04]  /*2800*/  IMAD.WIDE.U32 R8, R2, 0x4, R4 ;  /* 0x0000000402087825 */ /* 0x000fc800078e0004 */
[----:B-1----:R-:W-:Y:S01]  /*2810*/  IMAD.WIDE.U32 R18, R19, 0x4, R6 ;  /* 0x0000000413127825 */ /* 0x002fe200078e0006 */
        /* <DEDUP_REMOVED lines=16> */
[----:B--2---:R-:W-:Y:S01]  /*2920*/  IADD3 R13, PT, PT, R13, R26, R10 ;  /* 0x0000001a0d0d7210 */ /* 0x004fe20007ffe00a */
[----:B0-----:R-:W-:-:S05]  /*2930*/  IMAD.IADD R10, R3, 0x1, -R2 ;  /* 0x00000001030a7824 */ /* 0x001fca00078e0a02 */
[----:B------:R-:W-:Y:S02]  /*2940*/  ISETP.GE.U32.AND P0, PT, R10, 0x1000, PT ;  /* 0x000010000a00780c */ /* 0x000fe40003f06070 */
        /* <DEDUP_REMOVED lines=8> */
[----:B------:R-:W-:-:S05]  /*29d0*/  VIADD R2, R2, 0x1000 ;  /* 0x0000100002027836 */ /* 0x000fca0000000000 */
[----:B------:R-:W-:-:S13]  /*29e0*/  ISETP.GT.U32.AND P0, PT, R2, R0, PT ;  /* 0x000000000200720c */ /* 0x000fda0003f04070 */
[----:B------:R-:W-:Y:S05]  /*29f0*/  @!P0 BRA `(.L_x_309) ;  /* 0xfffffffc007c8947 */ /* 0x000fea000383ffff */
.L_x_307:
[----:B------:R-:W-:-:S13]  /*2a00*/  ISETP.GE.U32.AND P0, PT, R2, R3, PT ;  /* 0x000000030200720c */ /* 0x000fda0003f06070 */
        /* <DEDUP_REMOVED lines=13> */
[----:B------:R-:W-:Y:S01]  /*2ae0*/  LEA.HI R3, R4, 0x1, RZ, 0x18 ;  /* 0x0000000104037811 */ /* 0x000fe200078fc0ff */
[----:B------:R-:W-:-:S03]  /*2af0*/  IMAD.IADD R9, R11, 0x1, R2 ;  /* 0x000000010b097824 */ /* 0x000fc600078e0202 */
[----:B------:R-:W-:Y:S01]  /*2b00*/  LOP3.LUT R4, R3, 0x3, RZ, 0xc0, !PT ;  /* 0x0000000303047812 */ /* 0x000fe200078ec0ff */
[----:B------:R-:W-:-:S04]  /*2b10*/  IMAD.MOV.U32 R3, RZ, RZ, R11 ;  /* 0x000000ffff037224 */ /* 0x000fc800078e000b */
[----:B------:R-:W-:-:S07]  /*2b20*/  IMAD.MOV R8, RZ, RZ, -R4 ;  /* 0x000000ffff087224 */ /* 0x000fce00078e0a04 */
.L_x_313:
        /* <DEDUP_REMOVED lines=8> */
.L_x_312:
[----:B------:R-:W-:Y:S05]  /*2bb0*/  BSYNC.RECONVERGENT B2 ;  /* 0x0000000000027941 */ /* 0x000fea0003800200 */
.L_x_311:
[----:B------:R-:W-:Y:S05]  /*2bc0*/  @!P1 BRA `(.L_x_310) ;  /* 0x0000000000509947 */ /* 0x000fea0003800000 */
[C---:B------:R-:W-:Y:S02]  /*2bd0*/  IMAD.IADD R15, R3.reuse, 0x1, R2 ;  /* 0x00000001030f7824 */ /* 0x040fe400078e0202 */
[----:B------:R-:W-:-:S07]  /*2be0*/  VIADD R14, R3, 0x200 ;  /* 0x00000200030e7836 */ /* 0x000fce0000000000 */
.L_x_314:
        /* <DEDUP_REMOVED lines=18> */
.L_x_310:
[----:B------:R-:W-:Y:S05]  /*2d10*/  BSYNC.RECONVERGENT B1 ;  /* 0x0000000000017941 */ /* 0x000fea0003800200 */
.L_x_308:
        /* <DEDUP_REMOVED lines=35> */
[----:B---3--:R-:W-:Y:S04]  /*2f50*/  LDS R0, [UR4+0xc] ;  /* 0x00000c04ff007984 */ /* 0x008fe80008000800 */
[----:B------:R-:W0:Y:S04]  /*2f60*/  LDS.128 R4, [UR4+0x10] ;  /* 0x00001004ff047984 */ /* 0x000e280008000c00 */
[----:B------:R-:W1:Y:S01]  /*2f70*/  LDS.64 R2, [UR4+0x20] ;  /* 0x00002004ff027984 */ /* 0x000e620008000a00 */
[----:B0-----:R-:W-:-:S04]  /*2f80*/  IADD3 R0, PT, PT, R4, R0, R9 ;  /* 0x0000000004007210 */ /* 0x001fc80007ffe009 */
[----:B------:R-:W-:-:S04]  /*2f90*/  IADD3 R0, PT, PT, R6, R0, R5 ;  /* 0x0000000006007210 */ /* 0x000fc80007ffe005 */
[----:B-1----:R-:W-:-:S05]  /*2fa0*/  IADD3 R0, PT, PT, R2, R0, R7 ;  /* 0x0000000002007210 */ /* 0x002fca0007ffe007 */
[----:B------:R-:W-:-:S07]  /*2fb0*/  IMAD.IADD R9, R0, 0x1, R3 ;  /* 0x0000000100097824 */ /* 0x000fce00078e0203 */
.L_x_284:
[----:B------:R-:W-:Y:S05]  /*2fc0*/  BSYNC.RECONVERGENT B0 ;  /* 0x0000000000007941 */ /* 0x000fea0003800200 */
.L_x_268:
[----:B------:R-:W-:Y:S05]  /*2fd0*/  @P0 EXIT ;  /* 0x000000000000094d */ /* 0x000fea0003800000 */
[----:B------:R-:W5:Y:S01]  /*2fe0*/  LDC.64 R2, c[0x0][0x388] ;  /* 0x0000e200ff027b82 */ /* 0x000f620000000a00 */
[----:B------:R-:W0:Y:S02]  /*2ff0*/  LDCU UR4, c[0x0][0x398] ;  /* 0x00007300ff0477ac */ /* 0x000e240008000800 */
[----:B01234-:R-:W-:-:S05]  /*3000*/  VIADD R9, R9, UR4 ;  /* 0x0000000409097c36 */ /* 0x01ffca0008000000 */
[----:B-----5:R-:W-:Y:S01]  /*3010*/  STG.E desc[UR6][R2.64], R9 ;  /* 0x0000000902007986 */ /* 0x020fe2000c101906 */
[----:B------:R-:W-:Y:S05]  /*3020*/  EXIT ;  /* 0x000000000000794d */ /* 0x000fea0003800000 */
.L_x_315:
        /* <DEDUP_REMOVED lines=13> */
.L_x_337:


//--------------------- .text._ZN3cub18CUB_300001_SM_10006detail11EmptyKernelIvEEvv --------------------------
	.section	.text._ZN3cub18CUB_300001_SM_10006detail11EmptyKernelIvEEvv,"ax",@progbits
	.align	128
        .global         _ZN3cub18CUB_300001_SM_10006detail11EmptyKernelIvEEvv
        .type           _ZN3cub18CUB_300001_SM_10006detail11EmptyKernelIvEEvv,@function
        .size           _ZN3cub18CUB_300001_SM_10006detail11EmptyKernelIvEEvv,(.L_x_338 - _ZN3cub18CUB_300001_SM_10006detail11EmptyKernelIvEEvv)
        .other          _ZN3cub18CUB_300001_SM_10006detail11EmptyKernelIvEEvv,@"STO_CUDA_ENTRY STV_DEFAULT"
_ZN3cub18CUB_300001_SM_10006detail11EmptyKernelIvEEvv:
.text._ZN3cub18CUB_300001_SM_10006detail11EmptyKernelIvEEvv:
[----:B------:R-:W-:Y:S01]  /*0000*/  LDC R1, c[0x0][0x37c] ;  /* 0x0000df00ff017b82 */ /* 0x000fe20000000800 */
[----:B------:R-:W-:Y:S05]  /*0010*/  EXIT ;  /* 0x000000000000794d */ /* 0x000fea0003800000 */
.L_x_316:
        /* <DEDUP_REMOVED lines=14> */
.L_x_338:


//--------------------- .text._Z4copyPiS_i        --------------------------
	.section	.text._Z4copyPiS_i,"ax",@progbits
	.align	128
        .global         _Z4copyPiS_i
        .type           _Z4copyPiS_i,@function
        .size           _Z4copyPiS_i,(.L_x_339 - _Z4copyPiS_i)
        .other          _Z4copyPiS_i,@"STO_CUDA_ENTRY STV_DEFAULT"
_Z4copyPiS_i:
.text._Z4copyPiS_i:
[----:B------:R-:W-:Y:S01]  /*0000*/  LDC R1, c[0x0][0x37c] ;  /* 0x0000df00ff017b82 */ /* 0x000fe20000000800 */
[----:B------:R-:W0:Y:S01]  /*0010*/  S2R R7, SR_CTAID.X ;  /* 0x0000000000077919 */ /* 0x000e220000002500 */
[----:B------:R-:W0:Y:S01]  /*0020*/  LDCU UR4, c[0x0][0x360] ;  /* 0x00006c00ff0477ac */ /* 0x000e220008000800 */
[----:B------:R-:W0:Y:S01]  /*0030*/  S2R R0, SR_TID.X ;  /* 0x0000000000007919 */ /* 0x000e220000002100 */
[----:B------:R-:W1:Y:S01]  /*0040*/  LDCU UR5, c[0x0][0x390] ;  /* 0x00007200ff0577ac */ /* 0x000e620008000800 */
[----:B0-----:R-:W-:-:S05]  /*0050*/  IMAD R7, R7, UR4, R0 ;  /* 0x0000000407077c24 */ /* 0x001fca000f8e0200 */
[----:B-1----:R-:W-:-:S13]  /*0060*/  ISETP.GE.AND P0, PT, R7, UR5, PT ;  /* 0x0000000507007c0c */ /* 0x002fda000bf06270 */
[----:B------:R-:W-:Y:S05]  /*0070*/  @P0 EXIT ;  /* 0x000000000000094d */ /* 0x000fea0003800000 */
[----:B------:R-:W0:Y:S01]  /*0080*/  LDC.64 R2, c[0x0][0x380] ;  /* 0x0000e000ff027b82 */ /* 0x000e220000000a00 */
[----:B------:R-:W1:Y:S07]  /*0090*/  LDCU.64 UR4, c[0x0][0x358] ;  /* 0x00006b00ff0477ac */ /* 0x000e6e0008000a00 */
[----:B------:R-:W2:Y:S01]  /*00a0*/  LDC.64 R4, c[0x0][0x388] ;  /* 0x0000e200ff047b82 */ /* 0x000ea20000000a00 */
[----:B0-----:R-:W-:-:S06]  /*00b0*/  IMAD.WIDE R2, R7, 0x4, R2 ;  /* 0x0000000407027825 */ /* 0x001fcc00078e0202 */
[----:B-1----:R-:W3:Y:S01]  /*00c0*/  LDG.E R3, desc[UR4][R2.64] ;  /* 0x0000000402037981 */ /* 0x002ee2000c1e1900 */
[----:B--2---:R-:W-:-:S05]  /*00d0*/  IMAD.WIDE R4, R7, 0x4, R4 ;  /* 0x0000000407047825 */ /* 0x004fca00078e0204 */
[----:B---3--:R-:W-:Y:S01]  /*00e0*/  STG.E desc[UR4][R4.64], R3 ;  /* 0x0000000304007986 */ /* 0x008fe2000c101904 */
[----:B------:R-:W-:Y:S05]  /*00f0*/  EXIT ;  /* 0x000000000000794d */ /* 0x000fea0003800000 */
.L_x_317:
        /* <DEDUP_REMOVED lines=16> */
.L_x_339:


//--------------------- .text._Z14reduce_kernel4PiS_i --------------------------
	.section	.text._Z14reduce_kernel4PiS_i,"ax",@progbits
	.align	128
        .global         _Z14reduce_kernel4PiS_i
        .type           _Z14reduce_kernel4PiS_i,@function
        .size           _Z14reduce_kernel4PiS_i,(.L_x_340 - _Z14reduce_kernel4PiS_i)
        .other          _Z14reduce_kernel4PiS_i,@"STO_CUDA_ENTRY STV_DEFAULT"
_Z14reduce_kernel4PiS_i:
.text._Z14reduce_kernel4PiS_i:
[----:B------:R-:W-:Y:S01]  /*0000*/  LDC R1, c[0x0][0x37c] ;  /* 0x0000df00ff017b82 */ /* 0x000fe20000000800 */
[----:B------:R-:W0:Y:S01]  /*0010*/  S2R R9, SR_CTAID.X ;  /* 0x0000000000097919 */ /* 0x000e220000002500 */
[----:B------:R-:W0:Y:S06]  /*0020*/  LDCU UR8, c[0x0][0x360] ;  /* 0x00006c00ff0877ac */ /* 0x000e2c0008000800 */
[----:B------:R-:W1:Y:S01]  /*0030*/  LDC.64 R4, c[0x0][0x380] ;  /* 0x0000e000ff047b82 */ /* 0x000e620000000a00 */
[----:B------:R-:W2:Y:S01]  /*0040*/  S2R R6, SR_TID.X ;  /* 0x0000000000067919 */ /* 0x000ea20000002100 */
[----:B------:R-:W3:Y:S01]  /*0050*/  LDCU UR4, c[0x0][0x390] ;  /* 0x00007200ff0477ac */ /* 0x000ee20008000800 */
[----:B------:R-:W4:Y:S01]  /*0060*/  LDCU.64 UR6, c[0x0][0x358] ;  /* 0x00006b00ff0677ac */ /* 0x000f220008000a00 */
[----:B0-----:R-:W-:-:S04]  /*0070*/  IMAD R0, R9, UR8, RZ ;  /* 0x0000000809007c24 */ /* 0x001fc8000f8e02ff */
[----:B--2---:R-:W-:-:S04]  /*0080*/  IMAD R3, R0, 0x2, R6 ;  /* 0x0000000200037824 */ /* 0x004fc800078e0206 */
[C---:B------:R-:W-:Y:S02]  /*0090*/  VIADD R7, R3.reuse, UR8 ;  /* 0x0000000803077c36 */ /* 0x040fe40008000000 */
[----:B-1----:R-:W-:-:S03]  /*00a0*/  IMAD.WIDE R2, R3, 0x4, R4 ;  /* 0x0000000403027825 */ /* 0x002fc600078e0204 */
[----:B---3--:R-:W-:-:S13]  /*00b0*/  ISETP.GE.U32.AND P0, PT, R7, UR4, PT ;  /* 0x0000000407007c0c */ /* 0x008fda000bf06070 */
[----:B------:R-:W-:Y:S02]  /*00c0*/  @!P0 IMAD.WIDE.U32 R4, R7, 0x4, R4 ;  /* 0x0000000407048825 */ /* 0x000fe400078e0004 */
[----:B----4-:R-:W2:Y:S04]  /*00d0*/  LDG.E R7, desc[UR6][R2.64] ;  /* 0x0000000602077981 */ /* 0x010ea8000c1e1900 */
[----:B------:R-:W2:Y:S01]  /*00e0*/  @!P0 LDG.E R4, desc[UR6][R4.64] ;  /* 0x0000000604048981 */ /* 0x000ea2000c1e1900 */
[----:B------:R-:W0:Y:S01]  /*00f0*/  S2UR UR5, SR_CgaCtaId ;  /* 0x00000000000579c3 */ /* 0x000e220000008800 */
[----:B------:R-:W-:Y:S01]  /*0100*/  UMOV UR4, 0x400 ;  /* 0x0000040000047882 */ /* 0x000fe20000000000 */
[----:B------:R-:W-:Y:S01]  /*0110*/  UISETP.GE.U32.AND UP0, UPT, UR8, 0x2, UPT ;  /* 0x000000020800788c */ /* 0x000fe2000bf06070 */
[----:B------:R-:W-:Y:S01]  /*0120*/  ISETP.NE.AND P1, PT, R6, RZ, PT ;  /* 0x000000ff0600720c */ /* 0x000fe20003f25270 */
[----:B0-----:R-:W-:-:S06]  /*0130*/  ULEA UR4, UR5, UR4, 0x18 ;  /* 0x0000000405047291 */ /* 0x001fcc000f8ec0ff */
[----:B------:R-:W-:Y:S02]  /*0140*/  LEA R0, R6, UR4, 0x2 ;  /* 0x0000000406007c11 */ /* 0x000fe4000f8e10ff */
[----:B--2---:R-:W-:-:S05]  /*0150*/  @!P0 IADD3 R7, PT, PT, R7, R4, RZ ;  /* 0x0000000407078210 */ /* 0x004fca0007ffe0ff */
[----:B------:R0:W-:Y:S01]  /*0160*/  STS [R0], R7 ;  /* 0x0000000700007388 */ /* 0x0001e20000000800 */
[----:B------:R-:W-:Y:S06]  /*0170*/  BAR.SYNC.DEFER_BLOCKING 0x0 ;  /* 0x0000000000007b1d */ /* 0x000fec0000010000 */
[----:B------:R-:W-:Y:S05]  /*0180*/  BRA.U !UP0, `(.L_x_318) ;  /* 0x0000000108387547 */ /* 0x000fea000b800000 */
[----:B------:R-:W-:-:S07]  /*0190*/  IMAD.U32 R3, RZ, RZ, UR8 ;  /* 0x00000008ff037e24 */ /* 0x000fce000f8e00ff */
.L_x_319:
[----:B------:R-:W-:Y:S02]  /*01a0*/  MOV R4, R3 ;  /* 0x0000000300047202 */ /* 0x000fe40000000f00 */
[----:B------:R-:W-:-:S05]  /*01b0*/  SHF.R.U32.HI R3, RZ, 0x1, R3 ;  /* 0x00000001ff037819 */ /* 0x000fca0000011603 */
[----:B------:R-:W-:-:S05]  /*01c0*/  IMAD.IADD R2, R3, 0x1, R6 ;  /* 0x0000000103027824 */ /* 0x000fca00078e0206 */
[----:B------:R-:W-:-:S04]  /*01d0*/  ISETP.GE.U32.AND P0, PT, R2, UR8, PT ;  /* 0x0000000802007c0c */ /* 0x000fc8000bf06070 */
[----:B------:R-:W-:-:S13]  /*01e0*/  ISETP.GE.U32.OR P0, PT, R6, R3, P0 ;  /* 0x000000030600720c */ /* 0x000fda0000706470 */
[----:B------:R-:W-:Y:S01]  /*01f0*/  @!P0 LEA R2, R3, R0, 0x2 ;  /* 0x0000000003028211 */ /* 0x000fe200078e10ff */
[----:B------:R-:W-:Y:S05]  /*0200*/  @!P0 LDS R5, [R0] ;  /* 0x0000000000058984 */ /* 0x000fea0000000800 */
[----:B------:R-:W1:Y:S02]  /*0210*/  @!P0 LDS R2, [R2] ;  /* 0x0000000002028984 */ /* 0x000e640000000800 */
[----:B-1----:R-:W-:-:S05]  /*0220*/  @!P0 IMAD.IADD R5, R2, 0x1, R5 ;  /* 0x0000000102058824 */ /* 0x002fca00078e0205 */
[----:B------:R1:W-:Y:S01]  /*0230*/  @!P0 STS [R0], R5 ;  /* 0x0000000500008388 */ /* 0x0003e20000000800 */
[----:B------:R-:W-:Y:S01]  /*0240*/  BAR.SYNC.DEFER_BLOCKING 0x0 ;  /* 0x0000000000007b1d */ /* 0x000fe20000010000 */
[----:B------:R-:W-:-:S13]  /*0250*/  ISETP.GT.U32.AND P0, PT, R4, 0x3, PT ;  /* 0x000000030400780c */ /* 0x000fda0003f04070 */
[----:B-1----:R-:W-:Y:S05]  /*0260*/  @P0 BRA `(.L_x_319) ;  /* 0xfffffffc00cc0947 */ /* 0x002fea000383ffff */
.L_x_318:
[----:B------:R-:W-:Y:S05]  /*0270*/  @P1 EXIT ;  /* 0x000000000000194d */ /* 0x000fea0003800000 */
[----:B------:R-:W1:Y:S01]  /*0280*/  S2UR UR5, SR_CgaCtaId ;  /* 0x00000000000579c3 */ /* 0x000e620000008800 */
[----:B------:R-:W-:-:S07]  /*0290*/  UMOV UR4, 0x400 ;  /* 0x0000040000047882 */ /* 0x000fce0000000000 */
[----:B------:R-:W2:Y:S01]  /*02a0*/  LDC.64 R2, c[0x0][0x388] ;  /* 0x0000e200ff027b82 */ /* 0x000ea20000000a00 */
[----:B-1----:R-:W-:Y:S01]  /*02b0*/  ULEA UR4, UR5, UR4, 0x18 ;  /* 0x0000000405047291 */ /* 0x002fe2000f8ec0ff */
[----:B--2---:R-:W-:-:S08]  /*02c0*/  IMAD.WIDE.U32 R2, R9, 0x4, R2 ;  /* 0x0000000409027825 */ /* 0x004fd000078e0002 */
[----:B------:R-:W1:Y:S04]  /*02d0*/  LDS R5, [UR4] ;  /* 0x00000004ff057984 */ /* 0x000e680008000800 */
[----:B-1----:R-:W-:Y:S01]  /*02e0*/  STG.E desc[UR6][R2.64], R5 ;  /* 0x0000000502007986 */ /* 0x002fe2000c101906 */
[----:B------:R-:W-:Y:S05]  /*02f0*/  EXIT ;  /* 0x000000000000794d */ /* 0x000fea0003800000 */
.L_x_320:
        /* <DEDUP_REMOVED lines=16> */
.L_x_340:


//--------------------- .text._Z14reduce_kernel3PiS_i --------------------------
	.section	.text._Z14reduce_kernel3PiS_i,"ax",@progbits
	.align	128
        .global         _Z14reduce_kernel3PiS_i
        .type           _Z14reduce_kernel3PiS_i,@function
        .size           _Z14reduce_kernel3PiS_i,(.L_x_341 - _Z14reduce_kernel3PiS_i)
        .other          _Z14reduce_kernel3PiS_i,@"STO_CUDA_ENTRY STV_DEFAULT"
_Z14reduce_kernel3PiS_i:
.text._Z14reduce_kernel3PiS_i:
        /* <DEDUP_REMOVED lines=9> */
[----:B------:R-:W1:Y:S01]  /*0090*/  LDCU.64 UR6, c[0x0][0x358] ;  /* 0x00006b00ff0677ac */ /* 0x000e620008000a00 */
[----:B0-----:R-:W-:-:S06]  /*00a0*/  IMAD.WIDE R2, R5, 0x4, R2 ;  /* 0x0000000405027825 */ /* 0x001fcc00078e0202 */
[----:B-1----:R-:W2:Y:S01]  /*00b0*/  LDG.E R2, desc[UR6][R2.64] ;  /* 0x0000000602027981 */ /* 0x002ea2000c1e1900 */
[----:B------:R-:W0:Y:S01]  /*00c0*/  S2UR UR5, SR_CgaCtaId ;  /* 0x00000000000579c3 */ /* 0x000e220000008800 */
[----:B------:R-:W-:Y:S01]  /*00d0*/  UMOV UR4, 0x400 ;  /* 0x0000040000047882 */ /* 0x000fe20000000000 */
[----:B------:R-:W-:Y:S01]  /*00e0*/  UISETP.GE.U32.AND UP0, UPT, UR8, 0x2, UPT ;  /* 0x000000020800788c */ /* 0x000fe2000bf06070 */
[----:B------:R-:W-:Y:S01]  /*00f0*/  ISETP.NE.AND P1, PT, R9, RZ, PT ;  /* 0x000000ff0900720c */ /* 0x000fe20003f25270 */
[----:B0-----:R-:W-:-:S06]  /*0100*/  ULEA UR4, UR5, UR4, 0x18 ;  /* 0x0000000405047291 */ /* 0x001fcc000f8ec0ff */
[----:B------:R-:W-:-:S05]  /*0110*/  LEA R5, R9, UR4, 0x2 ;  /* 0x0000000409057c11 */ /* 0x000fca000f8e10ff */
[----:B--2---:R0:W-:Y:S01]  /*0120*/  STS [R5], R2 ;  /* 0x0000000205007388 */ /* 0x0041e20000000800 */
[----:B------:R-:W-:Y:S06]  /*0130*/  BAR.SYNC.DEFER_BLOCKING 0x0 ;  /* 0x0000000000007b1d */ /* 0x000fec0000010000 */
[----:B------:R-:W-:Y:S05]  /*0140*/  BRA.U !UP0, `(.L_x_321) ;  /* 0x0000000108387547 */ /* 0x000fea000b800000 */
[----:B------:R-:W-:-:S07]  /*0150*/  IMAD.U32 R0, RZ, RZ, UR8 ;  /* 0x00000008ff007e24 */ /* 0x000fce000f8e00ff */
.L_x_322:
[--C-:B------:R-:W-:Y:S01]  /*0160*/  IMAD.MOV.U32 R6, RZ, RZ, R0.reuse ;  /* 0x000000ffff067224 */ /* 0x100fe200078e0000 */
[----:B------:R-:W-:-:S04]  /*0170*/  SHF.R.U32.HI R0, RZ, 0x1, R0 ;  /* 0x00000001ff007819 */ /* 0x000fc80000011600 */
[----:B0-----:R-:W-:-:S04]  /*0180*/  IADD3 R2, PT, PT, R0, R9, RZ ;  /* 0x0000000900027210 */ /* 0x001fc80007ffe0ff */
[----:B------:R-:W-:-:S04]  /*0190*/  ISETP.GE.U32.AND P0, PT, R2, UR8, PT ;  /* 0x0000000802007c0c */ /* 0x000fc8000bf06070 */
[----:B------:R-:W-:-:S13]  /*01a0*/  ISETP.GE.U32.OR P0, PT, R9, R0, P0 ;  /* 0x000000000900720c */ /* 0x000fda0000706470 */
[----:B------:R-:W-:Y:S01]  /*01b0*/  @!P0 IMAD R2, R0, 0x4, R5 ;  /* 0x0000000400028824 */ /* 0x000fe200078e0205 */
[----:B------:R-:W-:Y:S05]  /*01c0*/  @!P0 LDS R3, [R5] ;  /* 0x0000000005038984 */ /* 0x000fea0000000800 */
[----:B------:R-:W0:Y:S02]  /*01d0*/  @!P0 LDS R2, [R2] ;  /* 0x0000000002028984 */ /* 0x000e240000000800 */
[----:B0-----:R-:W-:-:S05]  /*01e0*/  @!P0 IADD3 R4, PT, PT, R2, R3, RZ ;  /* 0x0000000302048210 */ /* 0x001fca0007ffe0ff */
[----:B------:R1:W-:Y:S01]  /*01f0*/  @!P0 STS [R5], R4 ;  /* 0x0000000405008388 */ /* 0x0003e20000000800 */
[----:B------:R-:W-:Y:S01]  /*0200*/  BAR.SYNC.DEFER_BLOCKING 0x0 ;  /* 0x0000000000007b1d */ /* 0x000fe20000010000 */
[----:B------:R-:W-:-:S13]  /*0210*/  ISETP.GT.U32.AND P0, PT, R6, 0x3, PT ;  /* 0x000000030600780c */ /* 0x000fda0003f04070 */
[----:B-1----:R-:W-:Y:S05]  /*0220*/  @P0 BRA `(.L_x_322) ;  /* 0xfffffffc00cc0947 */ /* 0x002fea000383ffff */
.L_x_321:
[----:B------:R-:W-:Y:S05]  /*0230*/  @P1 EXIT ;  /* 0x000000000000194d */ /* 0x000fea0003800000 */
[----:B------:R-:W1:Y:S01]  /*0240*/  S2UR UR5, SR_CgaCtaId ;  /* 0x00000000000579c3 */ /* 0x000e620000008800 */
[----:B------:R-:W-:-:S07]  /*0250*/  UMOV UR4, 0x400 ;  /* 0x0000040000047882 */ /* 0x000fce0000000000 */
[----:B0-----:R-:W0:Y:S01]  /*0260*/  LDC.64 R2, c[0x0][0x388] ;  /* 0x0000e200ff027b82 */ /* 0x001e220000000a00 */
[----:B-1----:R-:W-:Y:S01]  /*0270*/  ULEA UR4, UR5, UR4, 0x18 ;  /* 0x0000000405047291 */ /* 0x002fe2000f8ec0ff */
[----:B0-----:R-:W-:-:S08]  /*0280*/  IMAD.WIDE.U32 R2, R7, 0x4, R2 ;  /* 0x0000000407027825 */ /* 0x001fd000078e0002 */
[----:B------:R-:W0:Y:S04]  /*0290*/  LDS R5, [UR4] ;  /* 0x00000004ff057984 */ /* 0x000e280008000800 */
[----:B0-----:R-:W-:Y:S01]  /*02a0*/  STG.E desc[UR6][R2.64], R5 ;  /* 0x0000000502007986 */ /* 0x001fe2000c101906 */
[----:B------:R-:W-:Y:S05]  /*02b0*/  EXIT ;  /* 0x000000000000794d */ /* 0x000fea0003800000 */
.L_x_323:
        /* <DEDUP_REMOVED lines=12> */
.L_x_341:


//--------------------- .text._Z14reduce_kernel2PiS_i --------------------------
	.section	.text._Z14reduce_kernel2PiS_i,"ax",@progbits
	.align	128
        .global         _Z14reduce_kernel2PiS_i
        .type           _Z14reduce_kernel2PiS_i,@function
        .size           _Z14reduce_kernel2PiS_i,(.L_x_342 - _Z14reduce_kernel2PiS_i)
        .other          _Z14reduce_kernel2PiS_i,@"STO_CUDA_ENTRY STV_DEFAULT"
_Z14reduce_kernel2PiS_i:
.text._Z14reduce_kernel2PiS_i:
        /* <DEDUP_REMOVED lines=14> */
[----:B------:R-:W-:Y:S02]  /*00e0*/  UISETP.GE.U32.AND UP0, UPT, UR7, 0x2, UPT ;  /* 0x000000020700788c */ /* 0x000fe4000bf06070 */
[----:B0-----:R-:W-:-:S06]  /*00f0*/  ULEA UR4, UR5, UR4, 0x18 ;  /* 0x0000000405047291 */ /* 0x001fcc000f8ec0ff */
[----:B------:R-:W-:-:S05]  /*0100*/  LEA R5, R4, UR4, 0x2 ;  /* 0x0000000404057c11 */ /* 0x000fca000f8e10ff */
[----:B--2---:R0:W-:Y:S01]  /*0110*/  STS [R5], R2 ;  /* 0x0000000205007388 */ /* 0x0041e20000000800 */
[----:B------:R-:W-:Y:S06]  /*0120*/  BAR.SYNC.DEFER_BLOCKING 0x0 ;  /* 0x0000000000007b1d */ /* 0x000fec0000010000 */
[----:B------:R-:W-:Y:S05]  /*0130*/  BRA.U !UP0, `(.L_x_324) ;  /* 0x00000001084c7547 */ /* 0x000fea000b800000 */
[----:B------:R-:W-:-:S05]  /*0140*/  UMOV UR5, 0x1 ;  /* 0x0000000100057882 */ /* 0x000fca0000000000 */
.L_x_327:
[----:B------:R-:W-:Y:S01]  /*0150*/  UMOV UR6, UR5 ;  /* 0x0000000500067c82 */ /* 0x000fe20008000000 */
[----:B------:R-:W-:Y:S01]  /*0160*/  USHF.L.U32 UR5, UR5, 0x1, URZ ;  /* 0x0000000105057899 */ /* 0x000fe200080006ff */
[----:B------:R-:W-:Y:S05]  /*0170*/  BSSY.RECONVERGENT B0, `(.L_x_325) ;  /* 0x000000c000007945 */ /* 0x000fea0003800200 */
[----:B0-----:R-:W-:-:S05]  /*0180*/  IMAD R2, R4, UR5, RZ ;  /* 0x0000000504027c24 */ /* 0x001fca000f8e02ff */
[----:B------:R-:W-:-:S13]  /*0190*/  ISETP.GE.U32.AND P0, PT, R2, UR7, PT ;  /* 0x0000000702007c0c */ /* 0x000fda000bf06070 */
[----:B------:R-:W-:Y:S05]  /*01a0*/  @P0 BRA `(.L_x_326) ;  /* 0x0000000000200947 */ /* 0x000fea0003800000 */
[----:B------:R-:W-:-:S05]  /*01b0*/  VIADD R0, R2, UR6 ;  /* 0x0000000602007c36 */ /* 0x000fca0008000000 */
[----:B------:R-:W-:-:S13]  /*01c0*/  ISETP.GE.U32.AND P0, PT, R0, UR7, PT ;  /* 0x0000000700007c0c */ /* 0x000fda000bf06070 */
[----:B------:R-:W-:Y:S02]  /*01d0*/  @!P0 LEA R0, R0, UR4, 0x2 ;  /* 0x0000000400008c11 */ /* 0x000fe4000f8e10ff */
[----:B------:R-:W-:-:S04]  /*01e0*/  @!P0 LEA R2, R2, UR4, 0x2 ;  /* 0x0000000402028c11 */ /* 0x000fc8000f8e10ff */
[----:B------:R-:W-:Y:S04]  /*01f0*/  @!P0 LDS R0, [R0] ;  /* 0x0000000000008984 */ /* 0x000fe80000000800 */
[----:B------:R-:W0:Y:S02]  /*0200*/  @!P0 LDS R3, [R2] ;  /* 0x0000000002038984 */ /* 0x000e240000000800 */
[----:B0-----:R-:W-:-:S05]  /*0210*/  @!P0 IMAD.IADD R3, R0, 0x1, R3 ;  /* 0x0000000100038824 */ /* 0x001fca00078e0203 */
[----:B------:R0:W-:Y:S02]  /*0220*/  @!P0 STS [R2], R3 ;  /* 0x0000000302008388 */ /* 0x0001e40000000800 */
.L_x_326:
[----:B------:R-:W-:Y:S05]  /*0230*/  BSYNC.RECONVERGENT B0 ;  /* 0x0000000000007941 */ /* 0x000fea0003800200 */
.L_x_325:
[----:B------:R-:W-:Y:S01]  /*0240*/  BAR.SYNC.DEFER_BLOCKING 0x0 ;  /* 0x0000000000007b1d */ /* 0x000fe20000010000 */
[----:B------:R-:W-:-:S09]  /*0250*/  UISETP.GE.U32.AND UP0, UPT, UR5, UR7, UPT ;  /* 0x000000070500728c */ /* 0x000fd2000bf06070 */
[----:B------:R-:W-:Y:S05]  /*0260*/  BRA.U !UP0, `(.L_x_327) ;  /* 0xfffffffd08b87547 */ /* 0x000fea000b83ffff */
.L_x_324:
[----:B------:R-:W-:-:S13]  /*0270*/  ISETP.NE.AND P0, PT, R4, RZ, PT ;  /* 0x000000ff0400720c */ /* 0x000fda0003f05270 */
        /* <DEDUP_REMOVED lines=9> */
.L_x_328:
        /* <DEDUP_REMOVED lines=15> */
.L_x_342:


//--------------------- .text._Z14reduce_kernel1PiS_i --------------------------
	.section	.text._Z14reduce_kernel1PiS_i,"ax",@progbits
	.align	128
        .global         _Z14reduce_kernel1PiS_i
        .type           _Z14reduce_kernel1PiS_i,@function
        .size           _Z14reduce_kernel1PiS_i,(.L_x_343 - _Z14reduce_kernel1PiS_i)
        .other          _Z14reduce_kernel1PiS_i,@"STO_CUDA_ENTRY STV_DEFAULT"
_Z14reduce_kernel1PiS_i:
.text._Z14reduce_kernel1PiS_i:
        /* <DEDUP_REMOVED lines=21> */
[----:B------:R-:W-:Y:S01]  /*0150*/  IMAD.MOV.U32 R0, RZ, RZ, 0x1 ;  /* 0x00000001ff007424 */ /* 0x000fe200078e00ff */
[----:B------:R-:W1:Y:S01]  /*0160*/  LDCU UR4, c[0x0][0x390] ;  /* 0x00007200ff0477ac */ /* 0x000e620008000800 */
[----:B------:R-:W-:-:S05]  /*0170*/  NOP ;  /* 0x0000000000007918 */ /* 0x000fca0000000000 */
.L_x_330:
[----:B------:R-:W-:Y:S02]  /*0180*/  IMAD.SHL.U32 R6, R0, 0x2, RZ ;  /* 0x0000000200067824 */ /* 0x000fe400078e00ff */
[----:B------:R-:W-:-:S03]  /*0190*/  IMAD.IADD R3, R9, 0x1, R0 ;  /* 0x0000000109037824 */ /* 0x000fc600078e0200 */
[----:B0-----:R-:W-:-:S04]  /*01a0*/  IADD3 R2, PT, PT, R6, 0x3ff, RZ ;  /* 0x000003ff06027810 */ /* 0x001fc80007ffe0ff */
[----:B------:R-:W-:-:S04]  /*01b0*/  LOP3.LUT P0, RZ, R2, R9, RZ, 0xc0, !PT ;  /* 0x0000000902ff7212 */ /* 0x000fc8000780c0ff */
[----:B-1----:R-:W-:-:S13]  /*01c0*/  ISETP.GE.OR P0, PT, R3, UR4, P0 ;  /* 0x0000000403007c0c */ /* 0x002fda0008706670 */
[----:B------:R-:W-:Y:S01]  /*01d0*/  @!P0 LEA R2, R0, R5, 0x2 ;  /* 0x0000000500028211 */ /* 0x000fe200078e10ff */
[----:B------:R-:W-:Y:S01]  /*01e0*/  @!P0 LDS R3, [R5] ;  /* 0x0000000005038984 */ /* 0x000fe20000000800 */
[----:B------:R-:W-:-:S04]  /*01f0*/  MOV R0, R6 ;  /* 0x0000000600007202 */ /* 0x000fc80000000f00 */
[----:B------:R-:W0:Y:S02]  /*0200*/  @!P0 LDS R2, [R2] ;  /* 0x0000000002028984 */ /* 0x000e240000000800 */
[----:B0-----:R-:W-:-:S05]  /*0210*/  @!P0 IMAD.IADD R4, R2, 0x1, R3 ;  /* 0x0000000102048824 */ /* 0x001fca00078e0203 */
[----:B------:R2:W-:Y:S01]  /*0220*/  @!P0 STS [R5], R4 ;  /* 0x0000000405008388 */ /* 0x0005e20000000800 */
[----:B------:R-:W-:Y:S01]  /*0230*/  BAR.SYNC.DEFER_BLOCKING 0x0 ;  /* 0x0000000000007b1d */ /* 0x000fe20000010000 */
[----:B------:R-:W-:-:S13]  /*0240*/  ISETP.GE.U32.AND P0, PT, R6, UR8, PT ;  /* 0x0000000806007c0c */ /* 0x000fda000bf06070 */
[----:B--2---:R-:W-:Y:S05]  /*0250*/  @!P0 BRA `(.L_x_330) ;  /* 0xfffffffc00c88947 */ /* 0x004fea000383ffff */
.L_x_329:
        /* <DEDUP_REMOVED lines=9> */
.L_x_331:
        /* <DEDUP_REMOVED lines=9> */
.L_x_343:


//--------------------- .nv.shared._ZN3cub18CUB_300001_SM_10006detail6reduce28DeviceReduceSingleTileKernelINS2_10policy_hubIiyN4cuda3std3__44plusIiEEE10Policy1000EPiSC_iS9_iiNS7_10__identityEEEvT0_T1_T2_T3_T4_T6_ --------------------------
	.section	.nv.shared._ZN3cub18CUB_300001_SM_10006detail6reduce28DeviceReduceSingleTileKernelINS2_10policy_hubIiyN4cuda3std3__44plusIiEEE10Policy1000EPiSC_iS9_iiNS7_10__identityEEEvT0_T1_T2_T3_T4_T6_,"aw",@nobits
	.sectionflags	@""
	.align	16
.nv.shared._ZN3cub18CUB_300001_SM_10006detail6reduce28DeviceReduceSingleTileKernelINS2_10policy_hubIiyN4cuda3std3__44plusIiEEE10Policy1000EPiSC_iS9_iiNS7_10__identityEEEvT0_T1_T2_T3_T4_T6_:
	.zero		1072


//--------------------- .nv.shared.reserved.0     --------------------------
	.section	.nv.shared.reserved.0,"aw",@nobits
	.weak		__nv_reservedSMEM_offset_0_alias
	.size		__nv_reservedSMEM_offset_0_alias, 0, 64
	.other		__nv_reservedSMEM_offset_0_alias,@"STO_CUDA_RESERVED_SHARED STV_DEFAULT"
__nv_reservedSMEM_offset_0_alias:
	.zero		0
	.zero		64


//--------------------- .nv.global                --------------------------
	.section	.nv.global,"aw",@nobits
.nv.global:
	.type		_ZN34_INTERNAL_0d7f1923_4_k_cu_5563a1066thrust24THRUST_300001_SM_1000_NS12placeholders2_8E,@object
	.size		_ZN34_INTERNAL_0d7f1923_4_k_cu_5563a1066thrust24THRUST_300001_SM_1000_NS12placeholders2_8E,(_ZN34_INTERNAL_0d7f1923_4_k_cu_5563a1064cuda3std3__436_GLOBAL__N__0d7f1923_4_k_cu_5563a1066ignoreE - _ZN34_INTERNAL_0d7f1923_4_k_cu_5563a1066thrust24THRUST_300001_SM_1000_NS12placeholders2_8E)
_ZN34_INTERNAL_0d7f1923_4_k_cu_5563a1066thrust24THRUST_300001_SM_1000_NS12placeholders2_8E:
	.zero		1
	.type		_ZN34_INTERNAL_0d7f1923_4_k_cu_5563a1064cuda3std3__436_GLOBAL__N__0d7f1923_4_k_cu_5563a1066ignoreE,@object
	.size		_ZN34_INTERNAL_0d7f1923_4_k_cu_5563a1064cuda3std3__436_GLOBAL__N__0d7f1923_4_k_cu_5563a1066ignoreE,(_ZN34_INTERNAL_0d7f1923_4_k_cu_5563a1064cuda3std6ranges3__45__cpo4dataE - _ZN34_INTERNAL_0d7f1923_4_k_cu_5563a1064cuda3std3__436_GLOBAL__N__0d7f1923_4_k_cu_5563a1066ignoreE)
_ZN34_INTERNAL_0d7f1923_4_k_cu_5563a1064cuda3std3__436_GLOBAL__N__0d7f1923_4_k_cu_5563a1066ignoreE:
	.zero		1
	.type		_ZN34_INTERNAL_0d7f1923_4_k_cu_5563a1064cuda3std6ranges3__45__cpo4dataE,@object
	.size		_ZN34_INTERNAL_0d7f1923_4_k_cu_5563a1064cuda3std6ranges3__45__cpo4dataE,(_ZN34_INTERNAL_0d7f1923_4_k_cu_5563a1066thrust24THRUST_300001_SM_1000_NS6system3cpp3parE - _ZN34_INTERNAL_0d7f1923_4_k_cu_5563a1064cuda3std6ranges3__45__cpo4dataE)
_ZN34_INTERNAL_0d7f1923_4_k_cu_5563a1064cuda3std6ranges3__45__cpo4dataE:
	.zero		1
	.type		_ZN34_INTERNAL_0d7f1923_4_k_cu_5563a1066thrust24THRUST_300001_SM_1000_NS6system3cpp3parE,@object
	.size		_ZN34_INTERNAL_0d7f1923_4_k_cu_5563a1066thrust24THRUST_300001_SM_1000_NS6system3cpp3parE,(_ZN34_INTERNAL_0d7f1923_4_k_cu_5563a1064cuda3std3__45__cpo5beginE - _ZN34_INTERNAL_0d7f1923_4_k_cu_5563a1066thrust24THRUST_300001_SM_1000_NS6system3cpp3parE)
_ZN34_INTERNAL_0d7f1923_4_k_cu_5563a1066thrust24THRUST_300001_SM_1000_NS6system3cpp3parE:
	.zero		1
	.type		_ZN34_INTERNAL_0d7f1923_4_k_cu_5563a1064cuda3std3__45__cpo5beginE,@object
	.size		_ZN34_INTERNAL_0d7f1923_4_k_cu_5563a1064cuda3std3__45__cpo5beginE,(_ZN34_INTERNAL_0d7f1923_4_k_cu_5563a1064cuda3std6ranges3__45__cpo5beginE - _ZN34_INTERNAL_0d7f1923_4_k_cu_5563a1064cuda3std3__45__cpo5beginE)
_ZN34_INTERNAL_0d7f1923_4_k_cu_5563a1064cuda3std3__45__cpo5beginE:
	.zero		1
	.type		_ZN34_INTERNAL_0d7f1923_4_k_cu_5563a1064cuda3std6ranges3__45__cpo5beginE,@object
	.size		_ZN34_INTERNAL_0d7f1923_4_k_cu_5563a1064cuda3std6ranges3__45__cpo5beginE,(_ZN34_INTERNAL_0d7f1923_4_k_cu_5563a1066thrust24THRUST_300001_SM_1000_NS6deviceE - _ZN34_INTERNAL_0d7f1923_4_k_cu_5563a1064cuda3std6ranges3__45__cpo5beginE)
_ZN34_INTERNAL_0d7f1923_4_k_cu_5563a1064cuda3std6ranges3__45__cpo5beginE:
	.zero		1
	.type		_ZN34_INTERNAL_0d7f1923_4_k_cu_5563a1066thrust24THRUST_300001_SM_1000_NS6deviceE,@object
	.size		_ZN34_INTERNAL_0d7f1923_4_k_cu_5563a1066thrust24THRUST_300001_SM_1000_NS6deviceE,(_ZN34_INTERNAL_0d7f1923_4_k_cu_5563a1064cuda3std3__47nulloptE - _ZN34_INTERNAL_0d7f1923_4_k_cu_5563a1066thrust24THRUST_300001_SM_1000_NS6deviceE)
_ZN34_INTERNAL_0d7f1923_4_k_cu_5563a1066thrust24THRUST_300001_SM_1000_NS6deviceE:
	.zero		1
	.type		_ZN34_INTERNAL_0d7f1923_4_k_cu_5563a1064cuda3std3__47nulloptE,@object
	.size		_ZN34_INTERNAL_0d7f1923_4_k_cu_5563a1064cuda3std3__47nulloptE,(_ZN34_INTERNAL_0d7f1923_4_k_cu_5563a1064cuda3std6ranges3__45__cpo8distanceE - _ZN34_INTERNAL_0d7f1923_4_k_cu_5563a1064cuda3std3__47nulloptE)
_ZN34_INTERNAL_0d7f1923_4_k_cu_5563a1064cuda3std3__47nulloptE:
	.zero		1
	.type		_ZN34_INTERNAL_0d7f1923_4_k_cu_5563a1064cuda3std6ranges3__45__cpo8distanceE,@object
	.size		_ZN34_INTERNAL_0d7f1923_4_k_cu_5563a1064cuda3std6ranges3__45__cpo8distanceE,(_ZN34_INTERNAL_0d7f1923_4_k_cu_5563a1066thrust24THRUST_300001_SM_1000_NS12placeholders2_4E - _ZN34_INTERNAL_0d7f1923_4_k_cu_5563a1064cuda3std6ranges3__45__cpo8distanceE)
_ZN34_INTERNAL_0d7f1923_4_k_cu_5563a1064cuda3std6ranges3__45__cpo8distanceE:
	.zero		1
	.type		_ZN34_INTERNAL_0d7f1923_4_k_cu_5563a1066thrust24THRUST_300001_SM_1000_NS12placeholders2_4E,@object
	.size		_ZN34_INTERNAL_0d7f1923_4_k_cu_5563a1066thrust24THRUST_300001_SM_1000_NS12placeholders2_4E,(_ZN34_INTERNAL_0d7f1923_4_k_cu_5563a1064cuda3std3__45__cpo6rbeginE - _ZN34_INTERNAL_0d7f1923_4_k_cu_5563a1066thrust24THRUST_300001_SM_1000_NS12placeholders2_4E)
_ZN34_INTERNAL_0d7f1923_4_k_cu_5563a1066thrust24THRUST_300001_SM_1000_NS12placeholders2_4E:
	.zero		1
	.type		_ZN34_INTERNAL_0d7f1923_4_k_cu_5563a1064cuda3std3__45__cpo6rbeginE,@object
	.size		_ZN34_INTERNAL_0d7f1923_4_k_cu_5563a1064cuda3std3__45__cpo6rbeginE,(_ZN34_INTERNAL_0d7f1923_4_k_cu_5563a1064cuda3std6ranges3__45__cpo7advanceE - _ZN34_INTERNAL_0d7f1923_4_k_cu_5563a1064cuda3std3__45__cpo6rbeginE)
_ZN34_INTERNAL_0d7f1923_4_k_cu_5563a1064cuda3std3__45__cpo6rbeginE:
	.zero		1
	.type		_ZN34_INTERNAL_0d7f1923_4_k_cu_5563a1064cuda3std6ranges3__45__cpo7advanceE,@object
	.size		_ZN34_INTERNAL_0d7f1923_4_k_cu_5563a1064cuda3std6ranges3__45__cpo7advanceE,(_ZN34_INTERNAL_0d7f1923_4_k_cu_5563a1066thrust24THRUST_300001_SM_1000_NS12placeholders3_10E - _ZN34_INTERNAL_0d7f1923_4_k_cu_5563a1064cuda3std6ranges3__45__cpo7advanceE)
_ZN34_INTERNAL_0d7f1923_4_k_cu_5563a1064cuda3std6ranges3__45__cpo7advanceE:
	.zero		1
	.type		_ZN34_INTERNAL_0d7f1923_4_k_cu_5563a1066thrust24THRUST_300001_SM_1000_NS12placeholders3_10E,@object
	.size		_ZN34_INTERNAL_0d7f1923_4_k_cu_5563a1066thrust24THRUST_300001_SM_1000_NS12placeholders3_10E,(_ZN34_INTERNAL_0d7f1923_4_k_cu_5563a1064cuda3std3__48in_placeE - _ZN34_INTERNAL_0d7f1923_4_k_cu_5563a1066thrust24THRUST_300001_SM_1000_NS12placeholders3_10E)
_ZN34_INTERNAL_0d7f1923_4_k_cu_5563a1066thrust24THRUST_300001_SM_1000_NS12placeholders3_10E:
	.zero		1
	.type		_ZN34_INTERNAL_0d7f1923_4_k_cu_5563a1064cuda3std3__48in_placeE,@object
	.size		_ZN34_INTERNAL_0d7f1923_4_k_cu_5563a1064cuda3std3__48in_placeE,(_ZN34_INTERNAL_0d7f1923_4_k_cu_5563a1064cuda3std6ranges3__45__cpo4sizeE - _ZN34_INTERNAL_0d7f1923_4_k_cu_5563a1064cuda3std3__48in_placeE)
_ZN34_INTERNAL_0d7f1923_4_k_cu_5563a1064cuda3std3__48in_placeE:
	.zero		1
	.type		_ZN34_INTERNAL_0d7f1923_4_k_cu_5563a1064cuda3std6ranges3__45__cpo4sizeE,@object
	.size		_ZN34_INTERNAL_0d7f1923_4_k_cu_5563a1064cuda3std6ranges3__45__cpo4sizeE,(_ZN34_INTERNAL_0d7f1923_4_k_cu_5563a1066thrust24THRUST_300001_SM_1000_NS12placeholders2_2E - _ZN34_INTERNAL_0d7f1923_4_k_cu_5563a1064cuda3std6ranges3__45__cpo4sizeE)
_ZN34_INTERNAL_0d7f1923_4_k_cu_5563a1064cuda3std6ranges3__45__cpo4sizeE:
	.zero		1
	.type		_ZN34_INTERNAL_0d7f1923_4_k_cu_5563a1066thrust24THRUST_300001_SM_1000_NS12placeholders2_2E,@object
	.size		_ZN34_INTERNAL_0d7f1923_4_k_cu_5563a1066thrust24THRUST_300001_SM_1000_NS12placeholders2_2E,(_ZN34_INTERNAL_0d7f1923_4_k_cu_5563a1064cuda3std3__45__cpo6cbeginE - _ZN34_INTERNAL_0d7f1923_4_k_cu_5563a1066thrust24THRUST_300001_SM_1000_NS12placeholders2_2E)
_ZN34_INTERNAL_0d7f1923_4_k_cu_5563a1066thrust24THRUST_300001_SM_1000_NS12placeholders2_2E:
	.zero		1
	.type		_ZN34_INTERNAL_0d7f1923_4_k_cu_5563a1064cuda3std3__45__cpo6cbeginE,@object
	.size		_ZN34_INTERNAL_0d7f1923_4_k_cu_5563a1064cuda3std3__45__cpo6cbeginE,(_ZN34_INTERNAL_0d7f1923_4_k_cu_5563a1064cuda3std6ranges3__45__cpo6cbeginE - _ZN34_INTERNAL_0d7f1923_4_k_cu_5563a1064cuda3std3__45__cpo6cbeginE)
_ZN34_INTERNAL_0d7f1923_4_k_cu_5563a1064cuda3std3__45__cpo6cbeginE:
	.zero		1
	.type		_ZN34_INTERNAL_0d7f1923_4_k_cu_5563a1064cuda3std6ranges3__45__cpo6cbeginE,@object
	.size		_ZN34_INTERNAL_0d7f1923_4_k_cu_5563a1064cuda3std6ranges3__45__cpo6cbeginE,(_ZN34_INTERNAL_0d7f1923_4_k_cu_5563a1066thrust24THRUST_300001_SM_1000_NS12placeholders2_6E - _ZN34_INTERNAL_0d7f1923_4_k_cu_5563a1064cuda3std6ranges3__45__cpo6cbeginE)
_ZN34_INTERNAL_0d7f1923_4_k_cu_5563a1064cuda3std6ranges3__45__cpo6cbeginE:
	.zero		1
	.type		_ZN34_INTERNAL_0d7f1923_4_k_cu_5563a1066thrust24THRUST_300001_SM_1000_NS12placeholders2_6E,@object
	.size		_ZN34_INTERNAL_0d7f1923_4_k_cu_5563a1066thrust24THRUST_300001_SM_1000_NS12placeholders2_6E,(_ZN34_INTERNAL_0d7f1923_4_k_cu_5563a1064cuda3std3__45__cpo7crbeginE - _ZN34_INTERNAL_0d7f1923_4_k_cu_5563a1066thrust24THRUST_300001_SM_1000_NS12placeholders2_6E)
_ZN34_INTERNAL_0d7f1923_4_k_cu_5563a1066thrust24THRUST_300001_SM_1000_NS12placeholders2_6E:
	.zero		1
	.type		_ZN34_INTERNAL_0d7f1923_4_k_cu_5563a1064cuda3std3__45__cpo7crbeginE,@object
	.size		_ZN34_INTERNAL_0d7f1923_4_k_cu_5563a1064cuda3std3__45__cpo7crbeginE,(_ZN34_INTERNAL_0d7f1923_4_k_cu_5563a1064cuda3std6ranges3__45__cpo4nextE - _ZN34_INTERNAL_0d7f1923_4_k_cu_5563a1064cuda3std3__45__cpo7crbeginE)
_ZN34_INTERNAL_0d7f1923_4_k_cu_5563a1064cuda3std3__45__cpo7crbeginE:
	.zero		1
	.type		_ZN34_INTERNAL_0d7f1923_4_k_cu_5563a1064cuda3std6ranges3__45__cpo4nextE,@object
	.size		_ZN34_INTERNAL_0d7f1923_4_k_cu_5563a1064cuda3std6ranges3__45__cpo4nextE,(_ZN34_INTERNAL_0d7f1923_4_k_cu_5563a1064cuda3std6ranges3__45__cpo4swapE - _ZN34_INTERNAL_0d7f1923_4_k_cu_5563a1064cuda3std6ranges3__45__cpo4nextE)
_ZN34_INTERNAL_0d7f1923_4_k_cu_5563a1064cuda3std6ranges3__45__cpo4nextE:
	.zero		1
	.type		_ZN34_INTERNAL_0d7f1923_4_k_cu_5563a1064cuda3std6ranges3__45__cpo4swapE,@object
	.size		_ZN34_INTERNAL_0d7f1923_4_k_cu_5563a1064cuda3std6ranges3__45__cpo4swapE,(_ZN34_INTERNAL_0d7f1923_4_k_cu_5563a1066thrust24THRUST_300001_SM_1000_NS8cuda_cub10par_nosyncE - _ZN34_INTERNAL_0d7f1923_4_k_cu_5563a1064cuda3std6ranges3__45__cpo4swapE)
_ZN34_INTERNAL_0d7f1923_4_k_cu_5563a1064cuda3std6ranges3__45__cpo4swapE:
	.zero		1
	.type		_ZN34_INTERNAL_0d7f1923_4_k_cu_5563a1066thrust24THRUST_300001_SM_1000_NS8cuda_cub10par_nosyncE,@object
	.size		_ZN34_INTERNAL_0d7f1923_4_k_cu_5563a1066thrust24THRUST_300001_SM_1000_NS8cuda_cub10par_nosyncE,(_ZN34_INTERNAL_0d7f1923_4_k_cu_5563a1066thrust24THRUST_300001_SM_1000_NS3seqE - _ZN34_INTERNAL_0d7f1923_4_k_cu_5563a1066thrust24THRUST_300001_SM_1000_NS8cuda_cub10par_nosyncE)
_ZN34_INTERNAL_0d7f1923_4_k_cu_5563a1066thrust24THRUST_300001_SM_1000_NS8cuda_cub10par_nosyncE:
	.zero		1
	.type		_ZN34_INTERNAL_0d7f1923_4_k_cu_5563a1066thrust24THRUST_300001_SM_1000_NS3seqE,@object
	.size		_ZN34_INTERNAL_0d7f1923_4_k_cu_5563a1066thrust24THRUST_300001_SM_1000_NS3seqE,(_ZN34_INTERNAL_0d7f1923_4_k_cu_5563a1064cuda3std3__420unreachable_sentinelE - _ZN34_INTERNAL_0d7f1923_4_k_cu_5563a1066thrust24THRUST_300001_SM_1000_NS3seqE)
_ZN34_INTERNAL_0d7f1923_4_k_cu_5563a1066thrust24THRUST_300001_SM_1000_NS3seqE:
	.zero		1
	.type		_ZN34_INTERNAL_0d7f1923_4_k_cu_5563a1064cuda3std3__420unreachable_sentinelE,@object
	.size		_ZN34_INTERNAL_0d7f1923_4_k_cu_5563a1064cuda3std3__420unreachable_sentinelE,(_ZN34_INTERNAL_0d7f1923_4_k_cu_5563a1064cuda3std6ranges3__45__cpo5ssizeE - _ZN34_INTERNAL_0d7f1923_4_k_cu_5563a1064cuda3std3__420unreachable_sentinelE)
_ZN34_INTERNAL_0d7f1923_4_k_cu_5563a1064cuda3std3__420unreachable_sentinelE:
	.zero		1
	.type		_ZN34_INTERNAL_0d7f1923_4_k_cu_5563a1064cuda3std6ranges3__45__cpo5ssizeE,@object
	.size		_ZN34_INTERNAL_0d7f1923_4_k_cu_5563a1064cuda3std6ranges3__45__cpo5ssizeE,(_ZN34_INTERNAL_0d7f1923_4_k_cu_5563a1066thrust24THRUST_300001_SM_1000_NS12placeholders2_3E - _ZN34_INTERNAL_0d7f1923_4_k_cu_5563a1064cuda3std6ranges3__45__cpo5ssizeE)
_ZN34_INTERNAL_0d7f1923_4_k_cu_5563a1064cuda3std6ranges3__45__cpo5ssizeE:
	.zero		1
	.type		_ZN34_INTERNAL_0d7f1923_4_k_cu_5563a1066thrust24THRUST_300001_SM_1000_NS12placeholders2_3E,@object
	.size		_ZN34_INTERNAL_0d7f1923_4_k_cu_5563a1066thrust24THRUST_300001_SM_1000_NS12placeholders2_3E,(_ZN34_INTERNAL_0d7f1923_4_k_cu_5563a1064cuda3std3__45__cpo4cendE - _ZN34_INTERNAL_0d7f1923_4_k_cu_5563a1066thrust24THRUST_300001_SM_1000_NS12placeholders2_3E)
_ZN34_INTERNAL_0d7f1923_4_k_cu_5563a1066thrust24THRUST_300001_SM_1000_NS12placeholders2_3E:
	.zero		1
	.type		_ZN34_INTERNAL_0d7f1923_4_k_cu_5563a1064cuda3std3__45__cpo4cendE,@object
	.size		_ZN34_INTERNAL_0d7f1923_4_k_cu_5563a1064cuda3std3__45__cpo4cendE,(_ZN34_INTERNAL_0d7f1923_4_k_cu_5563a1064cuda3std6ranges3__45__cpo4cendE - _ZN34_INTERNAL_0d7f1923_4_k_cu_5563a1064cuda3std3__45__cpo4cendE)
_ZN34_INTERNAL_0d7f1923_4_k_cu_5563a1064cuda3std3__45__cpo4cendE:
	.zero		1
	.type		_ZN34_INTERNAL_0d7f1923_4_k_cu_5563a1064cuda3std6ranges3__45__cpo4cendE,@object
	.size		_ZN34_INTERNAL_0d7f1923_4_k_cu_5563a1064cuda3std6ranges3__45__cpo4cendE,(_ZN34_INTERNAL_0d7f1923_4_k_cu_5563a1066thrust24THRUST_300001_SM_1000_NS12placeholders2_7E - _ZN34_INTERNAL_0d7f1923_4_k_cu_5563a1064cuda3std6ranges3__45__cpo4cendE)
_ZN34_INTERNAL_0d7f1923_4_k_cu_5563a1064cuda3std6ranges3__45__cpo4cendE:
	.zero		1
	.type		_ZN34_INTERNAL_0d7f1923_4_k_cu_5563a1066thrust24THRUST_300001_SM_1000_NS12placeholders2_7E,@object
	.size		_ZN34_INTERNAL_0d7f1923_4_k_cu_5563a1066thrust24THRUST_300001_SM_1000_NS12placeholders2_7E,(_ZN34_INTERNAL_0d7f1923_4_k_cu_5563a1064cuda3std3__45__cpo5crendE - _ZN34_INTERNAL_0d7f1923_4_k_cu_5563a1066thrust24THRUST_300001_SM_1000_NS12placeholders2_7E)
_ZN34_INTERNAL_0d7f1923_4_k_cu_5563a1066thrust24THRUST_300001_SM_1000_NS12placeholders2_7E:
	.zero		1
	.type		_ZN34_INTERNAL_0d7f1923_4_k_cu_5563a1064cuda3std3__45__cpo5crendE,@object
	.size		_ZN34_INTERNAL_0d7f1923_4_k_cu_5563a1064cuda3std3__45__cpo5crendE,(_ZN34_INTERNAL_0d7f1923_4_k_cu_5563a1064cuda3std6ranges3__45__cpo4prevE - _ZN34_INTERNAL_0d7f1923_4_k_cu_5563a1064cuda3std3__45__cpo5crendE)
_ZN34_INTERNAL_0d7f1923_4_k_cu_5563a1064cuda3std3__45__cpo5crendE:
	.zero		1
	.type		_ZN34_INTERNAL_0d7f1923_4_k_cu_5563a1064cuda3std6ranges3__45__cpo4prevE,@object
	.size		_ZN34_INTERNAL_0d7f1923_4_k_cu_5563a1064cuda3std6ranges3__45__cpo4prevE,(_ZN34_INTERNAL_0d7f1923_4_k_cu_5563a1064cuda3std6ranges3__45__cpo9iter_moveE - _ZN34_INTERNAL_0d7f1923_4_k_cu_5563a1064cuda3std6ranges3__45__cpo4prevE)
_ZN34_INTERNAL_0d7f1923_4_k_cu_5563a1064cuda3std6ranges3__45__cpo4prevE:
	.zero		1
	.type		_ZN34_INTERNAL_0d7f1923_4_k_cu_5563a1064cuda3std6ranges3__45__cpo9iter_moveE,@object
	.size		_ZN34_INTERNAL_0d7f1923_4_k_cu_5563a1064cuda3std6ranges3__45__cpo9iter_moveE,(_ZN34_INTERNAL_0d7f1923_4_k_cu_5563a1066thrust24THRUST_300001_SM_1000_NS6system6detail10sequential3seqE - _ZN34_INTERNAL_0d7f1923_4_k_cu_5563a1064cuda3std6ranges3__45__cpo9iter_moveE)
_ZN34_INTERNAL_0d7f1923_4_k_cu_5563a1064cuda3std6ranges3__45__cpo9iter_moveE:
	.zero		1
	.type		_ZN34_INTERNAL_0d7f1923_4_k_cu_5563a1066thrust24THRUST_300001_SM_1000_NS6system6detail10sequential3seqE,@object
	.size		_ZN34_INTERNAL_0d7f1923_4_k_cu_5563a1066thrust24THRUST_300001_SM_1000_NS6system6detail10sequential3seqE,(_ZN34_INTERNAL_0d7f1923_4_k_cu_5563a1066thrust24THRUST_300001_SM_1000_NS12placeholders2_9E - _ZN34_INTERNAL_0d7f1923_4_k_cu_5563a1066thrust24THRUST_300001_SM_1000_NS6system6detail10sequential3seqE)
_ZN34_INTERNAL_0d7f1923_4_k_cu_5563a1066thrust24THRUST_300001_SM_1000_NS6system6detail10sequential3seqE:
	.zero		1
	.type		_ZN34_INTERNAL_0d7f1923_4_k_cu_5563a1066thrust24THRUST_300001_SM_1000_NS12placeholders2_9E,@object
	.size		_ZN34_INTERNAL_0d7f1923_4_k_cu_5563a1066thrust24THRUST_300001_SM_1000_NS12placeholders2_9E,(_ZN34_INTERNAL_0d7f1923_4_k_cu_5563a1064cuda3std3__419piecewise_constructE - _ZN34_INTERNAL_0d7f1923_4_k_cu_5563a1066thrust24THRUST_300001_SM_1000_NS12placeholders2_9E)
_ZN34_INTERNAL_0d7f1923_4_k_cu_5563a1066thrust24THRUST_300001_SM_1000_NS12placeholders2_9E:
	.zero		1
	.type		_ZN34_INTERNAL_0d7f1923_4_k_cu_5563a1064cuda3std3__419piecewise_constructE,@object
	.size		_ZN34_INTERNAL_0d7f1923_4_k_cu_5563a1064cuda3std3__419piecewise_constructE,(_ZN34_INTERNAL_0d7f1923_4_k_cu_5563a1064cuda3std6ranges3__45__cpo5cdataE - _ZN34_INTERNAL_0d7f1923_4_k_cu_5563a1064cuda3std3__419piecewise_constructE)
_ZN34_INTERNAL_0d7f1923_4_k_cu_5563a1064cuda3std3__419piecewise_constructE:
	.zero		1
	.type		_ZN34_INTERNAL_0d7f1923_4_k_cu_5563a1064cuda3std6ranges3__45__cpo5cdataE,@object
	.size		_ZN34_INTERNAL_0d7f1923_4_k_cu_5563a1064cuda3std6ranges3__45__cpo5cdataE,(_ZN34_INTERNAL_0d7f1923_4_k_cu_5563a1066thrust24THRUST_300001_SM_1000_NS12placeholders2_1E - _ZN34_INTERNAL_0d7f1923_4_k_cu_5563a1064cuda3std6ranges3__45__cpo5cdataE)
_ZN34_INTERNAL_0d7f1923_4_k_cu_5563a1064cuda3std6ranges3__45__cpo5cdataE:
	.zero		1
	.type		_ZN34_INTERNAL_0d7f1923_4_k_cu_5563a1066thrust24THRUST_300001_SM_1000_NS12placeholders2_1E,@object
	.size		_ZN34_INTERNAL_0d7f1923_4_k_cu_5563a1066thrust24THRUST_300001_SM_1000_NS12placeholders2_1E,(_ZN34_INTERNAL_0d7f1923_4_k_cu_5563a1064cuda3std3__45__cpo3endE - _ZN34_INTERNAL_0d7f1923_4_k_cu_5563a1066thrust24THRUST_300001_SM_1000_NS12placeholders2_1E)
_ZN34_INTERNAL_0d7f1923_4_k_cu_5563a1066thrust24THRUST_300001_SM_1000_NS12placeholders2_1E:
	.zero		1
	.type		_ZN34_INTERNAL_0d7f1923_4_k_cu_5563a1064cuda3std3__45__cpo3endE,@object
	.size		_ZN34_INTERNAL_0d7f1923_4_k_cu_5563a1064cuda3std3__45__cpo3endE,(_ZN34_INTERNAL_0d7f1923_4_k_cu_5563a1064cuda3std6ranges3__45__cpo3endE - _ZN34_INTERNAL_0d7f1923_4_k_cu_5563a1064cuda3std3__45__cpo3endE)
_ZN34_INTERNAL_0d7f1923_4_k_cu_5563a1064cuda3std3__45__cpo3endE:
	.zero		1
	.type		_ZN34_INTERNAL_0d7f1923_4_k_cu_5563a1064cuda3std6ranges3__45__cpo3endE,@object
	.size		_ZN34_INTERNAL_0d7f1923_4_k_cu_5563a1064cuda3std6ranges3__45__cpo3endE,(_ZN34_INTERNAL_0d7f1923_4_k_cu_5563a1066thrust24THRUST_300001_SM_1000_NS12placeholders2_5E - _ZN34_INTERNAL_0d7f1923_4_k_cu_5563a1064cuda3std6ranges3__45__cpo3endE)
_ZN34_INTERNAL_0d7f1923_4_k_cu_5563a1064cuda3std6ranges3__45__cpo3endE:
	.zero		1
	.type		_ZN34_INTERNAL_0d7f1923_4_k_cu_5563a1066thrust24THRUST_300001_SM_1000_NS12placeholders2_5E,@object
	.size		_ZN34_INTERNAL_0d7f1923_4_k_cu_5563a1066thrust24THRUST_300001_SM_1000_NS12placeholders2_5E,(_ZN34_INTERNAL_0d7f1923_4_k_cu_5563a1064cuda3std3__45__cpo4rendE - _ZN34_INTERNAL_0d7f1923_4_k_cu_5563a1066thrust24THRUST_300001_SM_1000_NS12placeholders2_5E)
_ZN34_INTERNAL_0d7f1923_4_k_cu_5563a1066thrust24THRUST_300001_SM_1000_NS12placeholders2_5E:
	.zero		1
	.type		_ZN34_INTERNAL_0d7f1923_4_k_cu_5563a1064cuda3std3__45__cpo4rendE,@object
	.size		_ZN34_INTERNAL_0d7f1923_4_k_cu_5563a1064cuda3std3__45__cpo4rendE,(_ZN34_INTERNAL_0d7f1923_4_k_cu_5563a1064cuda3std6ranges3__45__cpo9iter_swapE - _ZN34_INTERNAL_0d7f1923_4_k_cu_5563a1064cuda3std3__45__cpo4rendE)
_ZN34_INTERNAL_0d7f1923_4_k_cu_5563a1064cuda3std3__45__cpo4rendE:
	.zero		1
	.type		_ZN34_INTERNAL_0d7f1923_4_k_cu_5563a1064cuda3std6ranges3__45__cpo9iter_swapE,@object
	.size		_ZN34_INTERNAL_0d7f1923_4_k_cu_5563a1064cuda3std6ranges3__45__cpo9iter_swapE,(_ZN34_INTERNAL_0d7f1923_4_k_cu_5563a1064cuda3std3__48unexpectE - _ZN34_INTERNAL_0d7f1923_4_k_cu_5563a1064cuda3std6ranges3__45__cpo9iter_swapE)
_ZN34_INTERNAL_0d7f1923_4_k_cu_5563a1064cuda3std6ranges3__45__cpo9iter_swapE:
	.zero		1
	.type		_ZN34_INTERNAL_0d7f1923_4_k_cu_5563a1064cuda3std3__48unexpectE,@object
	.size		_ZN34_INTERNAL_0d7f1923_4_k_cu_5563a1064cuda3std3__48unexpectE,(_ZN34_INTERNAL_0d7f1923_4_k_cu_5563a1066thrust24THRUST_300001_SM_1000_NS8cuda_cub3parE - _ZN34_INTERNAL_0d7f1923_4_k_cu_5563a1064cuda3std3__48unexpectE)
_ZN34_INTERNAL_0d7f1923_4_k_cu_5563a1064cuda3std3__48unexpectE:
	.zero		1
	.type		_ZN34_INTERNAL_0d7f1923_4_k_cu_5563a1066thrust24THRUST_300001_SM_1000_NS8cuda_cub3parE,@object
	.size		_ZN34_INTERNAL_0d7f1923_4_k_cu_5563a1066thrust24THRUST_300001_SM_1000_NS8cuda_cub3parE,(.L_29 - _ZN34_INTERNAL_0d7f1923_4_k_cu_5563a1066thrust24THRUST_300001_SM_1000_NS8cuda_cub3parE)
_ZN34_INTERNAL_0d7f1923_4_k_cu_5563a1066thrust24THRUST_300001_SM_1000_NS8cuda_cub3parE:
	.zero		1
.L_29:


//--------------------- .nv.shared._ZN3cub18CUB_300001_SM_10006detail6reduce18DeviceReduceKernelINS2_10policy_hubIiyN4cuda3std3__44plusIiEEE10Policy1000EPiyS9_iNS7_10__identityEEEvT0_PT3_T1_NS0_13GridEvenShareISH_EET2_T4_ --------------------------
	.section	.nv.shared._ZN3cub18CUB_300001_SM_10006detail6reduce18DeviceReduceKernelINS2_10policy_hubIiyN4cuda3std3__44plusIiEEE10Policy1000EPiyS9_iNS7_10__identityEEEvT0_PT3_T1_NS0_13GridEvenShareISH_EET2_T4_,"aw",@nobits
	.sectionflags	@""
	.align	16
.nv.shared._ZN3cub18CUB_300001_SM_10006detail6reduce18DeviceReduceKernelINS2_10policy_hubIiyN4cuda3std3__44plusIiEEE10Policy1000EPiyS9_iNS7_10__identityEEEvT0_PT3_T1_NS0_13GridEvenShareISH_EET2_T4_:
	.zero		1072


//--------------------- .nv.shared._ZN3cub18CUB_300001_SM_10006detail6reduce28DeviceReduceSingleTileKernelINS2_10policy_hubIiyN4cuda3std3__44plusIiEEE10Policy1000EPiSC_yS9_iiNS7_10__identityEEEvT0_T1_T2_T3_T4_T6_ --------------------------
	.section	.nv.shared._ZN3cub18CUB_300001_SM_10006detail6reduce28DeviceReduceSingleTileKernelINS2_10policy_hubIiyN4cuda3std3__44plusIiEEE10Policy1000EPiSC_yS9_iiNS7_10__identityEEEvT0_T1_T2_T3_T4_T6_,"aw",@nobits
	.sectionflags	@""
	.align	16
.nv.shared._ZN3cub18CUB_300001_SM_10006detail6reduce28DeviceReduceSingleTileKernelINS2_10policy_hubIiyN4cuda3std3__44plusIiEEE10Policy1000EPiSC_yS9_iiNS7_10__identityEEEvT0_T1_T2_T3_T4_T6_:
	.zero		1072


//--------------------- .nv.shared._ZN3cub18CUB_300001_SM_10006detail6reduce28DeviceReduceSingleTileKernelINS2_10policy_hubIijN4cuda3std3__44plusIiEEE10Policy1000EPiSC_iS9_iiNS7_10__identityEEEvT0_T1_T2_T3_T4_T6_ --------------------------
	.section	.nv.shared._ZN3cub18CUB_300001_SM_10006detail6reduce28DeviceReduceSingleTileKernelINS2_10policy_hubIijN4cuda3std3__44plusIiEEE10Policy1000EPiSC_iS9_iiNS7_10__identityEEEvT0_T1_T2_T3_T4_T6_,"aw",@nobits
	.sectionflags	@""
	.align	16
.nv.shared._ZN3cub18CUB_300001_SM_10006detail6reduce28DeviceReduceSingleTileKernelINS2_10policy_hubIijN4cuda3std3__44plusIiEEE10Policy1000EPiSC_iS9_iiNS7_10__identityEEEvT0_T1_T2_T3_T4_T6_:
	.zero		1072


//--------------------- .nv.shared._ZN3cub18CUB_300001_SM_10006detail6reduce18DeviceReduceKernelINS2_10policy_hubIijN4cuda3std3__44plusIiEEE10Policy1000EPijS9_iNS7_10__identityEEEvT0_PT3_T1_NS0_13GridEvenShareISH_EET2_T4_ --------------------------
	.section	.nv.shared._ZN3cub18CUB_300001_SM_10006detail6reduce18DeviceReduceKernelINS2_10policy_hubIijN4cuda3std3__44plusIiEEE10Policy1000EPijS9_iNS7_10__identityEEEvT0_PT3_T1_NS0_13GridEvenShareISH_EET2_T4_,"aw",@nobits
	.sectionflags	@""
	.align	16
.nv.shared._ZN3cub18CUB_300001_SM_10006detail6reduce18DeviceReduceKernelINS2_10policy_hubIijN4cuda3std3__44plusIiEEE10Policy1000EPijS9_iNS7_10__identityEEEvT0_PT3_T1_NS0_13GridEvenShareISH_EET2_T4_:
	.zero		1072


//--------------------- .nv.shared._ZN3cub18CUB_300001_SM_10006detail6reduce28DeviceReduceSingleTileKernelINS2_10policy_hubIijN4cuda3std3__44plusIiEEE10Policy1000EPiSC_jS9_iiNS7_10__identityEEEvT0_T1_T2_T3_T4_T6_ --------------------------
	.section	.nv.shared._ZN3cub18CUB_300001_SM_10006detail6reduce28DeviceReduceSingleTileKernelINS2_10policy_hubIijN4cuda3std3__44plusIiEEE10Policy1000EPiSC_jS9_iiNS7_10__identityEEEvT0_T1_T2_T3_T4_T6_,"aw",@nobits
	.sectionflags	@""
	.align	16
.nv.shared._ZN3cub18CUB_300001_SM_10006detail6reduce28DeviceReduceSingleTileKernelINS2_10policy_hubIijN4cuda3std3__44plusIiEEE10Policy1000EPiSC_jS9_iiNS7_10__identityEEEvT0_T1_T2_T3_T4_T6_:
	.zero		1072


//--------------------- .nv.shared._ZN3cub18CUB_300001_SM_10006detail11EmptyKernelIvEEvv --------------------------
	.section	.nv.shared._ZN3cub18CUB_300001_SM_10006detail11EmptyKernelIvEEvv,"aw",@nobits
	.sectionflags	@""
	.align	16
	.zero		1024


//--------------------- .nv.shared._Z4copyPiS_i   --------------------------
	.section	.nv.shared._Z4copyPiS_i,"aw",@nobits
	.sectionflags	@""
	.align	16
	.zero		1024


//--------------------- .nv.shared._Z14reduce_kernel4PiS_i --------------------------
	.section	.nv.shared._Z14reduce_kernel4PiS_i,"aw",@nobits
	.sectionflags	@""
	.align	16
	.zero		1024


//--------------------- .nv.shared._Z14reduce_kernel3PiS_i --------------------------
	.section	.nv.shared._Z14reduce_kernel3PiS_i,"aw",@nobits
	.sectionflags	@""
	.align	16
	.zero		1024


//--------------------- .nv.shared._Z14reduce_kernel2PiS_i --------------------------
	.section	.nv.shared._Z14reduce_kernel2PiS_i,"aw",@nobits
	.sectionflags	@""
	.align	16
	.zero		1024


//--------------------- .nv.shared._Z14reduce_kernel1PiS_i --------------------------
	.section	.nv.shared._Z14reduce_kernel1PiS_i,"aw",@nobits
	.sectionflags	@""
	.align	16
	.zero		1024


//--------------------- .nv.constant0._ZN3cub18CUB_300001_SM_10006detail6reduce28DeviceReduceSingleTileKernelINS2_10policy_hubIiyN4cuda3std3__44plusIiEEE10Policy1000EPiSC_iS9_iiNS7_10__identityEEEvT0_T1_T2_T3_T4_T6_ --------------------------
	.section	.nv.constant0._ZN3cub18CUB_300001_SM_10006detail6reduce28DeviceReduceSingleTileKernelINS2_10policy_hubIiyN4cuda3std3__44plusIiEEE10Policy1000EPiSC_iS9_iiNS7_10__identityEEEvT0_T1_T2_T3_T4_T6_,"a",@progbits
	.sectionflags	@""
	.align	4
.nv.constant0._ZN3cub18CUB_300001_SM_10006detail6reduce28DeviceReduceSingleTileKernelINS2_10policy_hubIiyN4cuda3std3__44plusIiEEE10Policy1000EPiSC_iS9_iiNS7_10__identityEEEvT0_T1_T2_T3_T4_T6_:
	.zero		925


//--------------------- .nv.constant0._ZN3cub18CUB_300001_SM_10006detail6reduce18DeviceReduceKernelINS2_10policy_hubIiyN4cuda3std3__44plusIiEEE10Policy1000EPiyS9_iNS7_10__identityEEEvT0_PT3_T1_NS0_13GridEvenShareISH_EET2_T4_ --------------------------
	.section	.nv.constant0._ZN3cub18CUB_300001_SM_10006detail6reduce18DeviceReduceKernelINS2_10policy_hubIiyN4cuda3std3__44plusIiEEE10Policy1000EPiyS9_iNS7_10__identityEEEvT0_PT3_T1_NS0_13GridEvenShareISH_EET2_T4_,"a",@progbits
	.sectionflags	@""
	.align	4
.nv.constant0._ZN3cub18CUB_300001_SM_10006detail6reduce18DeviceReduceKernelINS2_10policy_hubIiyN4cuda3std3__44plusIiEEE10Policy1000EPiyS9_iNS7_10__identityEEEvT0_PT3_T1_NS0_13GridEvenShareISH_EET2_T4_:
	.zero		994


//--------------------- .nv.constant0._ZN3cub18CUB_300001_SM_10006detail6reduce28DeviceReduceSingleTileKernelINS2_10policy_hubIiyN4cuda3std3__44plusIiEEE10Policy1000EPiSC_yS9_iiNS7_10__identityEEEvT0_T1_T2_T3_T4_T6_ --------------------------
	.section	.nv.constant0._ZN3cub18CUB_300001_SM_10006detail6reduce28DeviceReduceSingleTileKernelINS2_10policy_hubIiyN4cuda3std3__44plusIiEEE10Policy1000EPiSC_yS9_iiNS7_10__identityEEEvT0_T1_T2_T3_T4_T6_,"a",@progbits
	.sectionflags	@""
	.align	4
.nv.constant0._ZN3cub18CUB_300001_SM_10006detail6reduce28DeviceReduceSingleTileKernelINS2_10policy_hubIiyN4cuda3std3__44plusIiEEE10Policy1000EPiSC_yS9_iiNS7_10__identityEEEvT0_T1_T2_T3_T4_T6_:
	.zero		929


//--------------------- .nv.constant0._ZN3cub18CUB_300001_SM_10006detail6reduce28DeviceReduceSingleTileKernelINS2_10policy_hubIijN4cuda3std3__44plusIiEEE10Policy1000EPiSC_iS9_iiNS7_10__identityEEEvT0_T1_T2_T3_T4_T6_ --------------------------
	.section	.nv.constant0._ZN3cub18CUB_300001_SM_10006detail6reduce28DeviceReduceSingleTileKernelINS2_10policy_hubIijN4cuda3std3__44plusIiEEE10Policy1000EPiSC_iS9_iiNS7_10__identityEEEvT0_T1_T2_T3_T4_T6_,"a",@progbits
	.sectionflags	@""
	.align	4
.nv.constant0._ZN3cub18CUB_300001_SM_10006detail6reduce28DeviceReduceSingleTileKernelINS2_10policy_hubIijN4cuda3std3__44plusIiEEE10Policy1000EPiSC_iS9_iiNS7_10__identityEEEvT0_T1_T2_T3_T4_T6_:
	.zero		925


//--------------------- .nv.constant0._ZN3cub18CUB_300001_SM_10006detail6reduce18DeviceReduceKernelINS2_10policy_hubIijN4cuda3std3__44plusIiEEE10Policy1000EPijS9_iNS7_10__identityEEEvT0_PT3_T1_NS0_13GridEvenShareISH_EET2_T4_ --------------------------
	.section	.nv.constant0._ZN3cub18CUB_300001_SM_10006detail6reduce18DeviceReduceKernelINS2_10policy_hubIijN4cuda3std3__44plusIiEEE10Policy1000EPijS9_iNS7_10__identityEEEvT0_PT3_T1_NS0_13GridEvenShareISH_EET2_T4_,"a",@progbits
	.sectionflags	@""
	.align	4
.nv.constant0._ZN3cub18CUB_300001_SM_10006detail6reduce18DeviceReduceKernelINS2_10policy_hubIijN4cuda3std3__44plusIiEEE10Policy1000EPijS9_iNS7_10__identityEEEvT0_PT3_T1_NS0_13GridEvenShareISH_EET2_T4_:
	.zero		958


//--------------------- .nv.constant0._ZN3cub18CUB_300001_SM_10006detail6reduce28DeviceReduceSingleTileKernelINS2_10policy_hubIijN4cuda3std3__44plusIiEEE10Policy1000EPiSC_jS9_iiNS7_10__identityEEEvT0_T1_T2_T3_T4_T6_ --------------------------
	.section	.nv.constant0._ZN3cub18CUB_300001_SM_10006detail6reduce28DeviceReduceSingleTileKernelINS2_10policy_hubIijN4cuda3std3__44plusIiEEE10Policy1000EPiSC_jS9_iiNS7_10__identityEEEvT0_T1_T2_T3_T4_T6_,"a",@progbits
	.sectionflags	@""
	.align	4
.nv.constant0._ZN3cub18CUB_300001_SM_10006detail6reduce28DeviceReduceSingleTileKernelINS2_10policy_hubIijN4cuda3std3__44plusIiEEE10Policy1000EPiSC_jS9_iiNS7_10__identityEEEvT0_T1_T2_T3_T4_T6_:
	.zero		925


//--------------------- .nv.constant0._ZN3cub18CUB_300001_SM_10006detail11EmptyKernelIvEEvv --------------------------
	.section	.nv.constant0._ZN3cub18CUB_300001_SM_10006detail11EmptyKernelIvEEvv,"a",@progbits
	.sectionflags	@""
	.align	4
.nv.constant0._ZN3cub18CUB_300001_SM_10006detail11EmptyKernelIvEEvv:
	.zero		896


//--------------------- .nv.constant0._Z4copyPiS_i --------------------------
	.section	.nv.constant0._Z4copyPiS_i,"a",@progbits
	.sectionflags	@""
	.align	4
.nv.constant0._Z4copyPiS_i:
	.zero		916


//--------------------- .nv.constant0._Z14reduce_kernel4PiS_i --------------------------
	.section	.nv.constant0._Z14reduce_kernel4PiS_i,"a",@progbits
	.sectionflags	@""
	.align	4
.nv.constant0._Z14reduce_kernel4PiS_i:
	.zero		916


//--------------------- .nv.constant0._Z14reduce_kernel3PiS_i --------------------------
	.section	.nv.constant0._Z14reduce_kernel3PiS_i,"a",@progbits
	.sectionflags	@""
	.align	4
.nv.constant0._Z14reduce_kernel3PiS_i:
	.zero		916


//--------------------- .nv.constant0._Z14reduce_kernel2PiS_i --------------------------
	.section	.nv.constant0._Z14reduce_kernel2PiS_i,"a",@progbits
	.sectionflags	@""
	.align	4
.nv.constant0._Z14reduce_kernel2PiS_i:
	.zero		916


//--------------------- .nv.constant0._Z14reduce_kernel1PiS_i --------------------------
	.section	.nv.constant0._Z14reduce_kernel1PiS_i,"a",@progbits
	.sectionflags	@""
	.align	4
.nv.constant0._Z14reduce_kernel1PiS_i:
	.zero		916


//--------------------- SYMBOLS --------------------------

	.type		.nv.reservedSmem.offset0,@object
	.size		.nv.reservedSmem.offset0,0x4
	.type		.nv.reservedSmem.cap,@object
	.size		.nv.reservedSmem.cap,0x4
